def matmul_kernel(
    a_ptr,
    b_ptr,
    c_ptr,
    M,
    N,
    K,
    stride_am,
    stride_ak,
    stride_bk,
    stride_bn,
    stride_cm,
    stride_cn,
    BLOCK_M: tl.constexpr,
    BLOCK_N: tl.constexpr,
    BLOCK_K: tl.constexpr,
    GROUP_M: tl.constexpr,
):
    pid = tl.program_id(axis=0)
    num_pid_m = tl.cdiv(M, BLOCK_M)
    num_pid_n = tl.cdiv(N, BLOCK_N)
    num_pid_in_group = GROUP_M * num_pid_n
    group_id = pid // num_pid_in_group
    first_pid_m = group_id * GROUP_M
    group_size_m = min(num_pid_m - first_pid_m, GROUP_M)
    pid_m = first_pid_m + ((pid % num_pid_in_group) % group_size_m)
    pid_n = (pid % num_pid_in_group) // group_size_m

    offs_am = (pid_m * BLOCK_M + tl.arange(0, BLOCK_M)) % M
    offs_bn = (pid_n * BLOCK_N + tl.arange(0, BLOCK_N)) % N
    offs_k = tl.arange(0, BLOCK_K)
    a_ptrs = a_ptr + offs_am[:, None] * stride_am + offs_k[None, :] * stride_ak
    b_ptrs = b_ptr + offs_k[:, None] * stride_bk + offs_bn[None, :] * stride_bn

    acc = tl.zeros((BLOCK_M, BLOCK_N), dtype=tl.float32)
    for kk in range(0, tl.cdiv(K, BLOCK_K)):
        a = tl.load(a_ptrs, mask=offs_k[None, :] < K - kk * BLOCK_K, other=0.0)
        b = tl.load(b_ptrs, mask=offs_k[:, None] < K - kk * BLOCK_K, other=0.0)
        acc = tl.dot(a, b, acc)
        a_ptrs += BLOCK_K * stride_ak
        b_ptrs += BLOCK_K * stride_bk

    c = acc.to(c_ptr.dtype.element_ty)
    offs_cm = pid_m * BLOCK_M + tl.arange(0, BLOCK_M)
    offs_cn = pid_n * BLOCK_N + tl.arange(0, BLOCK_N)
    c_ptrs = c_ptr + offs_cm[:, None] * stride_cm + offs_cn[None, :] * stride_cn
    mask = (offs_cm[:, None] < M) & (offs_cn[None, :] < N)
    tl.store(c_ptrs, c, mask=mask)

# config = {"BLOCK_K": 128, "BLOCK_M": 32, "BLOCK_N": 128, "GROUP_M": 8, "arch": "sm_100", "dtype": "fp16", "num_ctas": 1, "num_stages": 2, "num_warps": 4}
# arch = sm_100


// ===== COMPILED SASS (sm_100a) =====

	.target	sm_100a

	.elftype	@"ET_EXEC"


//--------------------- .note.nv.tkinfo           --------------------------
	.section	.note.nv.tkinfo,"",@"SHT_NOTE"
	.sectionflags	@"SHF_NOTE_NV_TKINFO"
	.tkinfo
        /*0018*/ 	.word	0x00000081
        /*0030*/ 	.string	""
        /*0030*/ 	.string	"ptxas-blackwell"
        /*0030*/ 	.string	"Cuda compilation tools, release 12.9, V12.9.86"
        /*0030*/ 	.string	"Build cuda_12.9.r12.9/compiler.36037853_0"
        /*0030*/ 	.string	"-v  -suppress-debug-info  -lineinfo  -arch sm_100a "



//--------------------- .note.nv.cuver            --------------------------
	.section	.note.nv.cuver,"",@"SHT_NOTE"
	.sectionflags	@"SHF_NOTE_NV_CUVER"
        /*0018*/ 	.short	0x0001
        /*001a*/ 	.short	0x0064
        /*001c*/ 	.short	0x0001
        /*001e*/ 	.short	0x0000
        /*0020*/ 	.short	0x0001
        /*0022*/ 	.short	0x0000


//--------------------- .nv.info                  --------------------------
	.section	.nv.info,"",@"SHT_CUDA_INFO"
	.align	4


	//----- nvinfo : EIATTR_REGCOUNT
	.align		4
        /*0000*/ 	.byte	0x04, 0x2f
        /*0002*/ 	.short	(.L_1 - .L_0)
	.align		4
.L_0:
        /*0004*/ 	.word	index@(matmul_kernel)
        /*0008*/ 	.word	0x00000020


	//----- nvinfo : EIATTR_FRAME_SIZE
	.align		4
.L_1:
        /*000c*/ 	.byte	0x04, 0x11
        /*000e*/ 	.short	(.L_3 - .L_2)
	.align		4
.L_2:
        /*0010*/ 	.word	index@(matmul_kernel)
        /*0014*/ 	.word	0x00001148


	//----- nvinfo : EIATTR_MIN_STACK_SIZE
	.align		4
.L_3:
        /*0018*/ 	.byte	0x04, 0x12
        /*001a*/ 	.short	(.L_5 - .L_4)
	.align		4
.L_4:
        /*001c*/ 	.word	index@(matmul_kernel)
        /*0020*/ 	.word	0x00001148
.L_5:


//--------------------- .nv.info.matmul_kernel    --------------------------
	.section	.nv.info.matmul_kernel,"",@"SHT_CUDA_INFO"
	.sectionflags	@""
	.align	4


	//----- nvinfo : EIATTR_CUDA_API_VERSION
	.align		4
        /*0000*/ 	.byte	0x04, 0x37
        /*0002*/ 	.short	(.L_7 - .L_6)
.L_6:
        /*0004*/ 	.word	0x00000081


	//----- nvinfo : EIATTR_KPARAM_INFO
	.align		4
.L_7:
        /*0008*/ 	.byte	0x04, 0x17
        /*000a*/ 	.short	(.L_9 - .L_8)
.L_8:
        /*000c*/ 	.word	0x00000000
        /*0010*/ 	.short	0x000d
        /*0012*/ 	.short	0x0048
        /*0014*/ 	.byte	0x00, 0xf4, 0x21, 0x00


	//----- nvinfo : EIATTR_KPARAM_INFO
	.align		4
.L_9:
        /*0018*/ 	.byte	0x04, 0x17
        /*001a*/ 	.short	(.L_11 - .L_10)
.L_10:
        /*001c*/ 	.word	0x00000000
        /*0020*/ 	.short	0x000c
        /*0022*/ 	.short	0x0040
        /*0024*/ 	.byte	0x00, 0xf4, 0x21, 0x00


	//----- nvinfo : EIATTR_KPARAM_INFO
	.align		4
.L_11:
        /*0028*/ 	.byte	0x04, 0x17
        /*002a*/ 	.short	(.L_13 - .L_12)
.L_12:
        /*002c*/ 	.word	0x00000000
        /*0030*/ 	.short	0x000b
        /*0032*/ 	.short	0x0038
        /*0034*/ 	.byte	0x00, 0xf0, 0x11, 0x00


	//----- nvinfo : EIATTR_KPARAM_INFO
	.align		4
.L_13:
        /*0038*/ 	.byte	0x04, 0x17
        /*003a*/ 	.short	(.L_15 - .L_14)
.L_14:
        /*003c*/ 	.word	0x00000000
        /*0040*/ 	.short	0x000a
        /*0042*/ 	.short	0x0034
        /*0044*/ 	.byte	0x00, 0xf0, 0x11, 0x00


	//----- nvinfo : EIATTR_KPARAM_INFO
	.align		4
.L_15:
        /*0048*/ 	.byte	0x04, 0x17
        /*004a*/ 	.short	(.L_17 - .L_16)
.L_16:
        /*004c*/ 	.word	0x00000000
        /*0050*/ 	.short	0x0009
        /*0052*/ 	.short	0x0030
        /*0054*/ 	.byte	0x00, 0xf0, 0x11, 0x00


	//----- nvinfo : EIATTR_KPARAM_INFO
	.align		4
.L_17:
        /*0058*/ 	.byte	0x04, 0x17
        /*005a*/ 	.short	(.L_19 - .L_18)
.L_18:
        /*005c*/ 	.word	0x00000000
        /*0060*/ 	.short	0x0008
        /*0062*/ 	.short	0x002c
        /*0064*/ 	.byte	0x00, 0xf0, 0x11, 0x00


	//----- nvinfo : EIATTR_KPARAM_INFO
	.align		4
.L_19:
        /*0068*/ 	.byte	0x04, 0x17
        /*006a*/ 	.short	(.L_21 - .L_20)
.L_20:
        /*006c*/ 	.word	0x00000000
        /*0070*/ 	.short	0x0007
        /*0072*/ 	.short	0x0028
        /*0074*/ 	.byte	0x00, 0xf0, 0x11, 0x00


	//----- nvinfo : EIATTR_KPARAM_INFO
	.align		4
.L_21:
        /*0078*/ 	.byte	0x04, 0x17
        /*007a*/ 	.short	(.L_23 - .L_22)
.L_22:
        /*007c*/ 	.word	0x00000000
        /*0080*/ 	.short	0x0006
        /*0082*/ 	.short	0x0024
        /*0084*/ 	.byte	0x00, 0xf0, 0x11, 0x00


	//----- nvinfo : EIATTR_KPARAM_INFO
	.align		4
.L_23:
        /*0088*/ 	.byte	0x04, 0x17
        /*008a*/ 	.short	(.L_25 - .L_24)
.L_24:
        /*008c*/ 	.word	0x00000000
        /*0090*/ 	.short	0x0005
        /*0092*/ 	.short	0x0020
        /*0094*/ 	.byte	0x00, 0xf0, 0x11, 0x00


	//----- nvinfo : EIATTR_KPARAM_INFO
	.align		4
.L_25:
        /*0098*/ 	.byte	0x04, 0x17
        /*009a*/ 	.short	(.L_27 - .L_26)
.L_26:
        /*009c*/ 	.word	0x00000000
        /*00a0*/ 	.short	0x0004
        /*00a2*/ 	.short	0x001c
        /*00a4*/ 	.byte	0x00, 0xf0, 0x11, 0x00


	//----- nvinfo : EIATTR_KPARAM_INFO
	.align		4
.L_27:
        /*00a8*/ 	.byte	0x04, 0x17
        /*00aa*/ 	.short	(.L_29 - .L_28)
.L_28:
        /*00ac*/ 	.word	0x00000000
        /*00b0*/ 	.short	0x0003
        /*00b2*/ 	.short	0x0018
        /*00b4*/ 	.byte	0x00, 0xf0, 0x11, 0x00


	//----- nvinfo : EIATTR_KPARAM_INFO
	.align		4
.L_29:
        /*00b8*/ 	.byte	0x04, 0x17
        /*00ba*/ 	.short	(.L_31 - .L_30)
.L_30:
        /*00bc*/ 	.word	0x00000000
        /*00c0*/ 	.short	0x0002
        /*00c2*/ 	.short	0x0010
        /*00c4*/ 	.byte	0x00, 0xf4, 0x21, 0x00


	//----- nvinfo : EIATTR_KPARAM_INFO
	.align		4
.L_31:
        /*00c8*/ 	.byte	0x04, 0x17
        /*00ca*/ 	.short	(.L_33 - .L_32)
.L_32:
        /*00cc*/ 	.word	0x00000000
        /*00d0*/ 	.short	0x0001
        /*00d2*/ 	.short	0x0008
        /*00d4*/ 	.byte	0x00, 0xf4, 0x21, 0x00


	//----- nvinfo : EIATTR_KPARAM_INFO
	.align		4
.L_33:
        /*00d8*/ 	.byte	0x04, 0x17
        /*00da*/ 	.short	(.L_35 - .L_34)
.L_34:
        /*00dc*/ 	.word	0x00000000
        /*00e0*/ 	.short	0x0000
        /*00e2*/ 	.short	0x0000
        /*00e4*/ 	.byte	0x00, 0xf4, 0x21, 0x00


	//----- nvinfo : EIATTR_SPARSE_MMA_MASK
	.align		4
.L_35:
        /*00e8*/ 	.byte	0x03, 0x50
        /*00ea*/ 	.short	0x0000


	//----- nvinfo : EIATTR_MAXREG_COUNT
	.align		4
        /*00ec*/ 	.byte	0x03, 0x1b
        /*00ee*/ 	.short	0x00ff


	//----- nvinfo : EIATTR_NUM_BARRIERS
	.align		4
        /*00f0*/ 	.byte	0x02, 0x4c
        /*00f2*/ 	.byte	0x01
	.zero		1


	//----- nvinfo : EIATTR_ANNOTATIONS
	.align		4
        /*00f4*/ 	.byte	0x04, 0x55
        /*00f6*/ 	.short	(.L_37 - .L_36)


	//   ....[0]....
.L_36:
        /*00f8*/ 	.word	0x00000001
        /*00fc*/ 	.byte	0xc0, 0x05, 0x00, 0x00, 0x01, 0x00, 0x00, 0x00, 0xf0, 0x05, 0x00, 0x00, 0x01, 0x00, 0x00, 0x00
        /* <DEDUP_REMOVED lines=1801> */
        /*719c*/ 	.byte	0x60, 0x01, 0x02, 0x00


	//----- nvinfo : EIATTR_VRC_CTA_INIT_COUNT
	.align		4
.L_37:
        /*71a0*/ 	.byte	0x02, 0x4a
	.zero		1
	.zero		1


	//----- nvinfo : EIATTR_EXIT_INSTR_OFFSETS
	.align		4
        /*71a4*/ 	.byte	0x04, 0x1c
        /*71a6*/ 	.short	(.L_39 - .L_38)


	//   ....[0]....
.L_38:
        /*71a8*/ 	.word	0x00020540


	//   ....[1]....
        /*71ac*/ 	.word	0x00020570


	//----- nvinfo : EIATTR_REQNTID
	.align		4
.L_39:
        /*71b0*/ 	.byte	0x04, 0x10
        /*71b2*/ 	.short	(.L_41 - .L_40)
.L_40:
        /*71b4*/ 	.word	0x00000080
        /*71b8*/ 	.word	0x00000001
        /*71bc*/ 	.word	0x00000001


	//----- nvinfo : EIATTR_CBANK_PARAM_SIZE
	.align		4
.L_41:
        /*71c0*/ 	.byte	0x03, 0x19
        /*71c2*/ 	.short	0x0050


	//----- nvinfo : EIATTR_PARAM_CBANK
	.align		4
        /*71c4*/ 	.byte	0x04, 0x0a
        /*71c6*/ 	.short	(.L_43 - .L_42)
	.align		4
.L_42:
        /*71c8*/ 	.word	index@(.nv.constant0.matmul_kernel)
        /*71cc*/ 	.short	0x0380
        /*71ce*/ 	.short	0x0050


	//----- nvinfo : EIATTR_SW_WAR
	.align		4
.L_43:
        /*71d0*/ 	.byte	0x04, 0x36
        /*71d2*/ 	.short	(.L_45 - .L_44)
.L_44:
        /*71d4*/ 	.word	0x00000008
.L_45:


//--------------------- .nv.compat                --------------------------
	.section	.nv.compat,"",@"SHT_CUDA_COMPAT_INFO"
	.align	4
        /*0000*/ 	.byte	0x02, 0x02, 0x01, 0x00, 0x02, 0x05, 0x05, 0x00, 0x02, 0x03, 0x00, 0x00, 0x02, 0x06, 0x01, 0x00


//--------------------- .nv.callgraph             --------------------------
	.section	.nv.callgraph,"",@"SHT_CUDA_CALLGRAPH"
	.align	4
	.sectionentsize	8
	.align		4
        /*0000*/ 	.word	0x00000000
	.align		4
        /*0004*/ 	.word	0xffffffff
	.align		4
        /*0008*/ 	.word	0x00000000
	.align		4
        /*000c*/ 	.word	0xfffffffe
	.align		4
        /*0010*/ 	.word	0x00000000
	.align		4
        /*0014*/ 	.word	0xfffffffd
	.align		4
        /*0018*/ 	.word	0x00000000
	.align		4
        /*001c*/ 	.word	0xfffffffc


//--------------------- .text.matmul_kernel       --------------------------
	.section	.text.matmul_kernel,"ax",@progbits
	.align	128
        .global         matmul_kernel
        .type           matmul_kernel,@function
        .size           matmul_kernel,(.L_x_4 - matmul_kernel)
        .other          matmul_kernel,@"STO_CUDA_ENTRY STV_DEFAULT"
matmul_kernel:
.text.matmul_kernel:
[----:B------:R-:W0:Y:S08]  /*0000*/  LDC R1, c[0x0][0x37c] ;  /* 0x0000df00ff017b82 */ /* 0x000e300000000800 */
[----:B------:R-:W1:Y:S01]  /*0010*/  LDC.64 R2, c[0x0][0x398] ;  /* 0x0000e600ff027b82 */ /* 0x000e620000000a00 */
[----:B------:R-:W2:Y:S01]  /*0020*/  S2R R14, SR_TID.X ;  /* 0x00000000000e7919 */ /* 0x000ea20000002100 */
[----:B------:R-:W3:Y:S01]  /*0030*/  LDCU UR4, c[0x0][0x3a0] ;  /* 0x00007400ff0477ac */ /* 0x000ee20008000800 */
[----:B0-----:R-:W-:Y:S01]  /*0040*/  VIADD R1, R1, 0xffffeeb8 ;  /* 0xffffeeb801017836 */ /* 0x001fe20000000000 */
[----:B------:R-:W0:Y:S01]  /*0050*/  LDCU.64 UR8, c[0x0][0x358] ;  /* 0x00006b00ff0877ac */ /* 0x000e220008000a00 */
[----:B------:R-:W4:Y:S01]  /*0060*/  LDCU UR10, c[0x0][0x3a0] ;  /* 0x00007400ff0a77ac */ /* 0x000f220008000800 */
[----:B---3--:R-:W-:Y:S01]  /*0070*/  UIADD3 UR4, UPT, UPT, UR4, 0x7f, URZ ;  /* 0x0000007f04047890 */ /* 0x008fe2000fffe0ff */
[----:B-1----:R-:W-:-:S03]  /*0080*/  VIADD R0, R3, 0x7f ;  /* 0x0000007f03007836 */ /* 0x002fc60000000000 */
[----:B------:R-:W-:Y:S02]  /*0090*/  UISETP.GT.AND UP0, UPT, UR4, 0x7f, UPT ;  /* 0x0000007f0400788c */ /* 0x000fe4000bf04270 */
[----:B------:R-:W-:-:S04]  /*00a0*/  SHF.R.S32.HI R5, RZ, 0x1f, R0 ;  /* 0x0000001fff057819 */ /* 0x000fc80000011400 */
[----:B------:R-:W-:-:S04]  /*00b0*/  LEA.HI R5, R5, R0, RZ, 0x7 ;  /* 0x0000000005057211 */ /* 0x000fc800078f38ff */
[----:B------:R-:W-:Y:S02]  /*00c0*/  SHF.R.S32.HI R0, RZ, 0x7, R5 ;  /* 0x00000007ff007819 */ /* 0x000fe40000011405 */
[----:B------:R-:W1:Y:S03]  /*00d0*/  S2R R5, SR_CTAID.X ;  /* 0x0000000000057919 */ /* 0x000e660000002500 */
[----:B------:R-:W-:-:S05]  /*00e0*/  IMAD.SHL.U32 R0, R0, 0x8, RZ ;  /* 0x0000000800007824 */ /* 0x000fca00078e00ff */
[-C--:B------:R-:W-:Y:S02]  /*00f0*/  IABS R9, R0.reuse ;  /* 0x0000000000097213 */ /* 0x080fe40000000000 */
[----:B------:R-:W-:Y:S02]  /*0100*/  IABS R12, R0 ;  /* 0x00000000000c7213 */ /* 0x000fe40000000000 */
[----:B------:R-:W3:Y:S08]  /*0110*/  I2F.RP R4, R9 ;  /* 0x0000000900047306 */ /* 0x000ef00000209400 */
[----:B---3--:R-:W3:Y:S01]  /*0120*/  MUFU.RCP R4, R4 ;  /* 0x0000000400047308 */ /* 0x008ee20000001000 */
[----:B-1----:R-:W-:Y:S01]  /*0130*/  IABS R10, R5 ;  /* 0x00000005000a7213 */ /* 0x002fe20000000000 */
[----:B---3--:R-:W-:-:S02]  /*0140*/  VIADD R6, R4, 0xffffffe ;  /* 0x0ffffffe04067836 */ /* 0x008fc40000000000 */
[----:B------:R-:W-:-:S04]  /*0150*/  IMAD.MOV R4, RZ, RZ, -R12 ;  /* 0x000000ffff047224 */ /* 0x000fc800078e0a0c */
[----:B------:R1:W3:Y:S02]  /*0160*/  F2I.FTZ.U32.TRUNC.NTZ R7, R6 ;  /* 0x0000000600077305 */ /* 0x0002e4000021f000 */
[----:B-1----:R-:W-:Y:S02]  /*0170*/  IMAD.MOV.U32 R6, RZ, RZ, RZ ;  /* 0x000000ffff067224 */ /* 0x002fe400078e00ff */
[----:B---3--:R-:W-:-:S04]  /*0180*/  IMAD.MOV R8, RZ, RZ, -R7 ;  /* 0x000000ffff087224 */ /* 0x008fc800078e0a07 */
[----:B------:R-:W-:Y:S02]  /*0190*/  IMAD R11, R8, R9, RZ ;  /* 0x00000009080b7224 */ /* 0x000fe400078e02ff */
[----:B------:R-:W-:Y:S02]  /*01a0*/  IMAD.MOV.U32 R8, RZ, RZ, R10 ;  /* 0x000000ffff087224 */ /* 0x000fe400078e000a */
[----:B------:R-:W-:-:S06]  /*01b0*/  IMAD.HI.U32 R7, R7, R11, R6 ;  /* 0x0000000b07077227 */ /* 0x000fcc00078e0006 */
[----:B------:R-:W-:-:S04]  /*01c0*/  IMAD.HI.U32 R7, R7, R8, RZ ;  /* 0x0000000807077227 */ /* 0x000fc800078e00ff */
[----:B------:R-:W-:-:S05]  /*01d0*/  IMAD R4, R7, R4, R8 ;  /* 0x0000000407047224 */ /* 0x000fca00078e0208 */
[----:B------:R-:W-:-:S13]  /*01e0*/  ISETP.GT.U32.AND P1, PT, R9, R4, PT ;  /* 0x000000040900720c */ /* 0x000fda0003f24070 */
[----:B------:R-:W-:Y:S02]  /*01f0*/  @!P1 IMAD.IADD R4, R4, 0x1, -R9 ;  /* 0x0000000104049824 */ /* 0x000fe400078e0a09 */
[----:B------:R-:W-:Y:S01]  /*0200*/  @!P1 VIADD R7, R7, 0x1 ;  /* 0x0000000107079836 */ /* 0x000fe20000000000 */
[----:B------:R-:W-:Y:S02]  /*0210*/  ISETP.NE.AND P1, PT, R0, RZ, PT ;  /* 0x000000ff0000720c */ /* 0x000fe40003f25270 */
[----:B------:R-:W-:Y:S02]  /*0220*/  ISETP.GE.U32.AND P0, PT, R4, R9, PT ;  /* 0x000000090400720c */ /* 0x000fe40003f06070 */
[----:B------:R-:W-:-:S04]  /*0230*/  LOP3.LUT R4, R5, R0, RZ, 0x3c, !PT ;  /* 0x0000000005047212 */ /* 0x000fc800078e3cff */
[----:B------:R-:W-:Y:S01]  /*0240*/  ISETP.GE.AND P2, PT, R4, RZ, PT ;  /* 0x000000ff0400720c */ /* 0x000fe20003f46270 */
[----:B------:R-:W-:-:S06]  /*0250*/  VIADD R4, R2, 0x1f ;  /* 0x0000001f02047836 */ /* 0x000fcc0000000000 */
[----:B------:R-:W-:-:S05]  /*0260*/  @P0 IADD3 R7, PT, PT, R7, 0x1, RZ ;  /* 0x0000000107070810 */ /* 0x000fca0007ffe0ff */
[----:B------:R-:W-:Y:S01]  /*0270*/  IMAD.MOV.U32 R6, RZ, RZ, R7 ;  /* 0x000000ffff067224 */ /* 0x000fe200078e0007 */
[----:B------:R-:W-:-:S03]  /*0280*/  SHF.R.S32.HI R7, RZ, 0x1f, R4 ;  /* 0x0000001fff077819 */ /* 0x000fc60000011404 */
[----:B------:R-:W-:Y:S01]  /*0290*/  @!P2 IMAD.MOV R6, RZ, RZ, -R6 ;  /* 0x000000ffff06a224 */ /* 0x000fe200078e0a06 */
[----:B------:R-:W-:Y:S02]  /*02a0*/  @!P1 LOP3.LUT R6, RZ, R0, RZ, 0x33, !PT ;  /* 0x00000000ff069212 */ /* 0x000fe400078e33ff */
[----:B------:R-:W-:-:S03]  /*02b0*/  LEA.HI R7, R7, R4, RZ, 0x5 ;  /* 0x0000000407077211 */ /* 0x000fc600078f28ff */
[----:B------:R-:W-:Y:S02]  /*02c0*/  IMAD.SHL.U32 R4, R6, 0x8, RZ ;  /* 0x0000000806047824 */ /* 0x000fe400078e00ff */
[----:B------:R-:W-:-:S03]  /*02d0*/  IMAD.MOV R6, RZ, RZ, -R6 ;  /* 0x000000ffff067224 */ /* 0x000fc600078e0a06 */
[----:B------:R-:W-:Y:S01]  /*02e0*/  LEA.HI.SX32 R7, R7, -R4, 0x1b ;  /* 0x8000000407077211 */ /* 0x000fe200078fdaff */
[----:B------:R-:W-:Y:S02]  /*02f0*/  IMAD R13, R0, R6, R5 ;  /* 0x00000006000d7224 */ /* 0x000fe400078e0205 */
[----:B------:R-:W-:Y:S01]  /*0300*/  IMAD.MOV.U32 R6, RZ, RZ, RZ ;  /* 0x000000ffff067224 */ /* 0x000fe200078e00ff */
[----:B------:R-:W-:-:S04]  /*0310*/  VIMNMX R8, PT, PT, R7, 0x8, PT ;  /* 0x0000000807087848 */ /* 0x000fc80003fe0100 */
[-C--:B------:R-:W-:Y:S02]  /*0320*/  IABS R10, R8.reuse ;  /* 0x00000008000a7213 */ /* 0x080fe40000000000 */
[----:B------:R-:W-:Y:S02]  /*0330*/  IABS R0, R8 ;  /* 0x0000000800007213 */ /* 0x000fe40000000000 */
[----:B------:R-:W1:Y:S08]  /*0340*/  I2F.RP R9, R10 ;  /* 0x0000000a00097306 */ /* 0x000e700000209400 */
[----:B-1----:R-:W1:Y:S02]  /*0350*/  MUFU.RCP R9, R9 ;  /* 0x0000000900097308 */ /* 0x002e640000001000 */
[----:B-1----:R-:W-:-:S06]  /*0360*/  VIADD R7, R9, 0xffffffe ;  /* 0x0ffffffe09077836 */ /* 0x002fcc0000000000 */
[----:B------:R-:W1:Y:S02]  /*0370*/  F2I.FTZ.U32.TRUNC.NTZ R7, R7 ;  /* 0x0000000700077305 */ /* 0x000e64000021f000 */
[----:B-1----:R-:W-:-:S04]  /*0380*/  IMAD.MOV R11, RZ, RZ, -R7 ;  /* 0x000000ffff0b7224 */ /* 0x002fc800078e0a07 */
[----:B------:R-:W-:Y:S01]  /*0390*/  IMAD.MOV.U32 R5, RZ, RZ, R11 ;  /* 0x000000ffff057224 */ /* 0x000fe200078e000b */
[----:B------:R-:W-:-:S03]  /*03a0*/  IABS R11, R13 ;  /* 0x0000000d000b7213 */ /* 0x000fc60000000000 */
[----:B------:R-:W-:-:S04]  /*03b0*/  IMAD R5, R5, R10, RZ ;  /* 0x0000000a05057224 */ /* 0x000fc800078e02ff */
[----:B------:R-:W-:-:S04]  /*03c0*/  IMAD.HI.U32 R6, R7, R5, R6 ;  /* 0x0000000507067227 */ /* 0x000fc800078e0006 */
[----:B------:R-:W-:Y:S02]  /*03d0*/  IMAD.MOV R5, RZ, RZ, -R0 ;  /* 0x000000ffff057224 */ /* 0x000fe400078e0a00 */
[----:B------:R-:W-:Y:S01]  /*03e0*/  IMAD.HI.U32 R0, R6, R11, RZ ;  /* 0x0000000b06007227 */ /* 0x000fe200078e00ff */
[----:B--2---:R-:W-:-:S03]  /*03f0*/  SHF.R.U32.HI R6, RZ, 0x5, R14 ;  /* 0x00000005ff067819 */ /* 0x004fc6000001160e */
[----:B------:R-:W-:Y:S01]  /*0400*/  IMAD R5, R0, R5, R11 ;  /* 0x0000000500057224 */ /* 0x000fe200078e020b */
[----:B------:R-:W-:-:S04]  /*0410*/  SGXT.U32 R15, R6, 0x2 ;  /* 0x00000002060f781a */ /* 0x000fc80000000000 */
[----:B------:R-:W-:Y:S02]  /*0420*/  ISETP.GT.U32.AND P1, PT, R10, R5, PT ;  /* 0x000000050a00720c */ /* 0x000fe40003f24070 */
[C---:B------:R-:W-:Y:S02]  /*0430*/  LOP3.LUT R6, R15.reuse, 0x10, RZ, 0xfc, !PT ;  /* 0x000000100f067812 */ /* 0x040fe400078efcff */
[C---:B------:R-:W-:Y:S02]  /*0440*/  LOP3.LUT R6, R15.reuse, 0x1c, RZ, 0xfc, !PT ;  /* 0x0000001c0f067812 */ /* 0x040fe400078efcff */
[C---:B------:R-:W-:Y:S02]  /*0450*/  LOP3.LUT R6, R15.reuse, 0x28, RZ, 0xfc, !PT ;  /* 0x000000280f067812 */ /* 0x040fe400078efcff */
[C---:B------:R-:W-:Y:S02]  /*0460*/  LOP3.LUT R6, R15.reuse, 0x34, RZ, 0xfc, !PT ;  /* 0x000000340f067812 */ /* 0x040fe400078efcff */
[----:B------:R-:W-:-:S02]  /*0470*/  LOP3.LUT R6, R15, 0x40, RZ, 0xfc, !PT ;  /* 0x000000400f067812 */ /* 0x000fc400078efcff */
[----:B------:R-:W-:Y:S01]  /*0480*/  LOP3.LUT R6, R15, 0x4c, RZ, 0xfc, !PT ;  /* 0x0000004c0f067812 */ /* 0x000fe200078efcff */
[----:B------:R-:W-:Y:S01]  /*0490*/  @!P1 VIADD R0, R0, 0x1 ;  /* 0x0000000100009836 */ /* 0x000fe20000000000 */
[-C--:B------:R-:W-:Y:S02]  /*04a0*/  @!P1 IADD3 R5, PT, PT, R5, -R10.reuse, RZ ;  /* 0x8000000a05059210 */ /* 0x080fe40007ffe0ff */
[----:B------:R-:W-:Y:S02]  /*04b0*/  ISETP.NE.AND P1, PT, R8, RZ, PT ;  /* 0x000000ff0800720c */ /* 0x000fe40003f25270 */
[----:B------:R-:W-:Y:S02]  /*04c0*/  ISETP.GE.U32.AND P0, PT, R5, R10, PT ;  /* 0x0000000a0500720c */ /* 0x000fe40003f06070 */
[----:B------:R-:W-:Y:S02]  /*04d0*/  LOP3.LUT R5, R13, R8, RZ, 0x3c, !PT ;  /* 0x000000080d057212 */ /* 0x000fe400078e3cff */
[----:B------:R-:W-:-:S02]  /*04e0*/  LOP3.LUT R6, R15, 0x58, RZ, 0xfc, !PT ;  /* 0x000000580f067812 */ /* 0x000fc400078efcff */
[----:B------:R-:W-:Y:S02]  /*04f0*/  ISETP.GE.AND P2, PT, R5, RZ, PT ;  /* 0x000000ff0500720c */ /* 0x000fe40003f46270 */
[----:B------:R-:W-:-:S05]  /*0500*/  LOP3.LUT R6, R15, 0x64, RZ, 0xfc, !PT ;  /* 0x000000640f067812 */ /* 0x000fca00078efcff */
[----:B------:R-:W-:-:S06]  /*0510*/  @P0 VIADD R0, R0, 0x1 ;  /* 0x0000000100000836 */ /* 0x000fcc0000000000 */
[----:B------:R-:W-:Y:S01]  /*0520*/  @!P2 IMAD.MOV R0, RZ, RZ, -R0 ;  /* 0x000000ffff00a224 */ /* 0x000fe200078e0a00 */
[----:B------:R-:W-:-:S05]  /*0530*/  @!P1 LOP3.LUT R0, RZ, R8, RZ, 0x33, !PT ;  /* 0x00000008ff009212 */ /* 0x000fca00078e33ff */
[----:B------:R-:W-:Y:S02]  /*0540*/  IMAD.MOV R5, RZ, RZ, -R0 ;  /* 0x000000ffff057224 */ /* 0x000fe400078e0a00 */
[----:B------:R-:W-:Y:S02]  /*0550*/  IMAD.SHL.U32 R29, R0, 0x80, RZ ;  /* 0x00000080001d7824 */ /* 0x000fe400078e00ff */
[----:B------:R-:W-:-:S04]  /*0560*/  IMAD R5, R8, R5, R13 ;  /* 0x0000000508057224 */ /* 0x000fc800078e020d */
[----:B------:R-:W-:Y:S01]  /*0570*/  IMAD.IADD R5, R4, 0x1, R5 ;  /* 0x0000000104057824 */ /* 0x000fe200078e0205 */
[----:B------:R-:W-:-:S05]  /*0580*/  LOP3.LUT R4, R14, 0x1f, RZ, 0xc0, !PT ;  /* 0x0000001f0e047812 */ /* 0x000fca00078ec0ff */
[----:B------:R-:W-:Y:S01]  /*0590*/  IMAD R18, R5, 0x20, R4 ;  /* 0x0000002005127824 */ /* 0x000fe200078e0204 */
[C---:B------:R-:W-:Y:S02]  /*05a0*/  LOP3.LUT R4, R15.reuse, 0x4, RZ, 0xfc, !PT ;  /* 0x000000040f047812 */ /* 0x040fe400078efcff */
[C---:B------:R-:W-:Y:S02]  /*05b0*/  LOP3.LUT R5, R15.reuse, 0x8, RZ, 0xfc, !PT ;  /* 0x000000080f057812 */ /* 0x040fe400078efcff */
[----:B------:R1:W-:Y:S01]  /*05c0*/  STL [R1+0x668], R18 ;  /* 0x0006681201007387 */ /* 0x0003e20000100800 */
[C---:B------:R-:W-:Y:S02]  /*05d0*/  LOP3.LUT R4, R15.reuse, 0xc, RZ, 0xfc, !PT ;  /* 0x0000000c0f047812 */ /* 0x040fe400078efcff */
[C---:B------:R-:W-:Y:S01]  /*05e0*/  LOP3.LUT R5, R15.reuse, 0x14, RZ, 0xfc, !PT ;  /* 0x000000140f057812 */ /* 0x040fe200078efcff */
[----:B------:R1:W-:Y:S01]  /*05f0*/  STL [R1+0x560], R29 ;  /* 0x0005601d01007387 */ /* 0x0003e20000100800 */
[----:B------:R-:W-:-:S02]  /*0600*/  LOP3.LUT R4, R15, 0x18, RZ, 0xfc, !PT ;  /* 0x000000180f047812 */ /* 0x000fc400078efcff */
[C---:B------:R-:W-:Y:S02]  /*0610*/  LOP3.LUT R5, R15.reuse, 0x20, RZ, 0xfc, !PT ;  /* 0x000000200f057812 */ /* 0x040fe400078efcff */
[C---:B------:R-:W-:Y:S02]  /*0620*/  LOP3.LUT R4, R15.reuse, 0x24, RZ, 0xfc, !PT ;  /* 0x000000240f047812 */ /* 0x040fe400078efcff */
[C---:B------:R-:W-:Y:S02]  /*0630*/  LOP3.LUT R5, R15.reuse, 0x2c, RZ, 0xfc, !PT ;  /* 0x0000002c0f057812 */ /* 0x040fe400078efcff */
[C---:B------:R-:W-:Y:S02]  /*0640*/  LOP3.LUT R4, R15.reuse, 0x30, RZ, 0xfc, !PT ;  /* 0x000000300f047812 */ /* 0x040fe400078efcff */
[C---:B------:R-:W-:Y:S02]  /*0650*/  LOP3.LUT R5, R15.reuse, 0x38, RZ, 0xfc, !PT ;  /* 0x000000380f057812 */ /* 0x040fe400078efcff */
        /* <DEDUP_REMOVED lines=8> */
[----:B------:R-:W-:Y:S01]  /*06e0*/  LOP3.LUT R4, R15, 0x6c, RZ, 0xfc, !PT ;  /* 0x0000006c0f047812 */ /* 0x000fe200078efcff */
[----:B01--4-:R-:W-:Y:S06]  /*06f0*/  BRA.U UP0, `(.L_x_0) ;  /* 0x00000001002c7547 */ /* 0x013fec000b800000 */
[----:B------:R-:W-:Y:S01]  /*0700*/  IMAD.SHL.U32 R0, R14, 0x8, RZ ;  /* 0x000000080e007824 */ /* 0x000fe200078e00ff */
[----:B------:R-:W-:Y:S02]  /*0710*/  CS2R R16, SRZ ;  /* 0x0000000000107805 */ /* 0x000fe4000001ff00 */
[----:B------:R-:W-:Y:S02]  /*0720*/  CS2R R12, SRZ ;  /* 0x00000000000c7805 */ /* 0x000fe4000001ff00 */
[----:B------:R-:W-:Y:S02]  /*0730*/  CS2R R14, SRZ ;  /* 0x00000000000e7805 */ /* 0x000fe4000001ff00 */
[----:B------:R-:W-:Y:S01]  /*0740*/  CS2R R8, SRZ ;  /* 0x0000000000087805 */ /* 0x000fe2000001ff00 */
[----:B------:R0:W-:Y:S01]  /*0750*/  STL [R1+0x66c], R0 ;  /* 0x00066c0001007387 */ /* 0x0001e20000100800 */
[----:B------:R-:W-:Y:S02]  /*0760*/  CS2R R10, SRZ ;  /* 0x00000000000a7805 */ /* 0x000fe4000001ff00 */
[----:B------:R-:W-:-:S02]  /*0770*/  CS2R R6, SRZ ;  /* 0x0000000000067805 */ /* 0x000fc4000001ff00 */
[----:B------:R-:W-:Y:S02]  /*0780*/  CS2R R4, SRZ ;  /* 0x0000000000047805 */ /* 0x000fe4000001ff00 */
[----:B------:R-:W-:Y:S01]  /*0790*/  CS2R R2, SRZ ;  /* 0x0000000000027805 */ /* 0x000fe2000001ff00 */
[----:B------:R-:W-:Y:S06]  /*07a0*/  BRA `(.L_x_1) ;  /* 0x000001e800a07947 */ /* 0x000fec0003800000 */
.L_x_0:
[----:B------:R-:W-:Y:S01]  /*07b0*/  IABS R9, R2 ;  /* 0x0000000200097213 */ /* 0x000fe20000000000 */
[----:B------:R-:W-:Y:S01]  /*07c0*/  IMAD.MOV.U32 R4, RZ, RZ, RZ ;  /* 0x000000ffff047224 */ /* 0x000fe200078e00ff */
[----:B------:R-:W-:Y:S01]  /*07d0*/  IABS R14, R3 ;  /* 0x00000003000e7213 */ /* 0x000fe20000000000 */
[C---:B------:R-:W-:Y:S01]  /*07e0*/  VIADD R16, R29.reuse, 0x78 ;  /* 0x000000781d107836 */ /* 0x040fe20000000000 */
[----:B------:R-:W0:Y:S01]  /*07f0*/  I2F.RP R0, R9 ;  /* 0x0000000900007306 */ /* 0x000e220000209400 */
[----:B------:R-:W-:Y:S01]  /*0800*/  IABS R21, R29 ;  /* 0x0000001d00157213 */ /* 0x000fe20000000000 */
[C---:B------:R-:W-:Y:S01]  /*0810*/  VIADD R19, R29.reuse, 0x6d ;  /* 0x0000006d1d137836 */ /* 0x040fe20000000000 */
[----:B------:R-:W-:Y:S01]  /*0820*/  ISETP.GE.AND P3, PT, R18, RZ, PT ;  /* 0x000000ff1200720c */ /* 0x000fe20003f66270 */
[----:B------:R-:W-:Y:S01]  /*0830*/  VIADD R20, R29, 0x6c ;  /* 0x0000006c1d147836 */ /* 0x000fe20000000000 */
[----:B------:R-:W-:Y:S01]  /*0840*/  ISETP.NE.AND P5, PT, R2, RZ, PT ;  /* 0x000000ff0200720c */ /* 0x000fe20003fa5270 */
[----:B------:R-:W1:Y:S02]  /*0850*/  LDCU UR11, c[0x0][0x3a4] ;  /* 0x00007480ff0b77ac */ /* 0x000e640008000800 */
[----:B------:R-:W2:Y:S01]  /*0860*/  I2F.RP R6, R14 ;  /* 0x0000000e00067306 */ /* 0x000ea20000209400 */
[----:B------:R-:W3:Y:S01]  /*0870*/  LDCU UR7, c[0x0][0x3b0] ;  /* 0x00007600ff0777ac */ /* 0x000ee20008000800 */
[----:B------:R-:W4:Y:S06]  /*0880*/  LDCU UR13, c[0x0][0x3a8] ;  /* 0x00007500ff0d77ac */ /* 0x000f2c0008000800 */
[----:B0-----:R-:W0:Y:S01]  /*0890*/  MUFU.RCP R0, R0 ;  /* 0x0000000000007308 */ /* 0x001e220000001000 */
[----:B------:R-:W5:Y:S01]  /*08a0*/  LDCU UR14, c[0x0][0x3a8] ;  /* 0x00007500ff0e77ac */ /* 0x000f620008000800 */
[----:B------:R-:W1:Y:S06]  /*08b0*/  LDCU UR12, c[0x0][0x3a8] ;  /* 0x00007500ff0c77ac */ /* 0x000e6c0008000800 */
[----:B--2---:R-:W2:Y:S01]  /*08c0*/  MUFU.RCP R6, R6 ;  /* 0x0000000600067308 */ /* 0x004ea20000001000 */
[----:B------:R-:W1:Y:S01]  /*08d0*/  LDCU UR15, c[0x0][0x3a8] ;  /* 0x00007500ff0f77ac */ /* 0x000e620008000800 */
[----:B------:R-:W1:Y:S01]  /*08e0*/  LDCU UR16, c[0x0][0x3a8] ;  /* 0x00007500ff1077ac */ /* 0x000e620008000800 */
[----:B0-----:R-:W-:Y:S01]  /*08f0*/  VIADD R0, R0, 0xffffffe ;  /* 0x0ffffffe00007836 */ /* 0x001fe20000000000 */
[----:B------:R-:W0:Y:S04]  /*0900*/  LDCU UR17, c[0x0][0x3a8] ;  /* 0x00007500ff1177ac */ /* 0x000e280008000800 */
[----:B------:R-:W0:Y:S01]  /*0910*/  F2I.FTZ.U32.TRUNC.NTZ R5, R0 ;  /* 0x0000000000057305 */ /* 0x000e22000021f000 */
[----:B------:R-:W1:Y:S01]  /*0920*/  LDCU UR19, c[0x0][0x3a8] ;  /* 0x00007500ff1377ac */ /* 0x000e620008000800 */
[----:B--2---:R-:W-:Y:S01]  /*0930*/  IADD3 R6, PT, PT, R6, 0xffffffe, RZ ;  /* 0x0ffffffe06067810 */ /* 0x004fe20007ffe0ff */
[----:B------:R-:W2:Y:S05]  /*0940*/  LDCU UR18, c[0x0][0x3a8] ;  /* 0x00007500ff1277ac */ /* 0x000eaa0008000800 */
[----:B------:R3:W1:Y:S01]  /*0950*/  F2I.FTZ.U32.TRUNC.NTZ R7, R6 ;  /* 0x0000000600077305 */ /* 0x000662000021f000 */
[----:B------:R-:W1:Y:S01]  /*0960*/  LDCU UR20, c[0x0][0x3a8] ;  /* 0x00007500ff1477ac */ /* 0x000e620008000800 */
[----:B------:R-:W2:Y:S01]  /*0970*/  LDCU UR6, c[0x0][0x3ac] ;  /* 0x00007580ff0677ac */ /* 0x000ea20008000800 */
[--C-:B0-----:R-:W-:Y:S01]  /*0980*/  IMAD.MOV R0, RZ, RZ, -R5.reuse ;  /* 0x000000ffff007224 */ /* 0x101fe200078e0a05 */
[----:B---3--:R-:W-:Y:S01]  /*0990*/  IABS R6, R18 ;  /* 0x0000001200067213 */ /* 0x008fe20000000000 */
[----:B------:R-:W0:Y:S02]  /*09a0*/  LDCU UR21, c[0x0][0x3a8] ;  /* 0x00007500ff1577ac */ /* 0x000e240008000800 */
[----:B------:R-:W-:Y:S01]  /*09b0*/  IMAD R0, R0, R9, RZ ;  /* 0x0000000900007224 */ /* 0x000fe200078e02ff */
[----:B------:R-:W3:Y:S03]  /*09c0*/  LDCU UR22, c[0x0][0x3a8] ;  /* 0x00007500ff1677ac */ /* 0x000ee60008000800 */
[----:B------:R-:W-:Y:S01]  /*09d0*/  IMAD.HI.U32 R0, R5, R0, R4 ;  /* 0x0000000005007227 */ /* 0x000fe200078e0004 */
[----:B------:R-:W0:Y:S03]  /*09e0*/  LDCU UR23, c[0x0][0x3a8] ;  /* 0x00007500ff1777ac */ /* 0x000e260008000800 */
[----:B-1----:R-:W-:-:S02]  /*09f0*/  IMAD.MOV R15, RZ, RZ, -R7 ;  /* 0x000000ffff0f7224 */ /* 0x002fc400078e0a07 */
[----:B------:R-:W-:Y:S01]  /*0a00*/  IMAD.HI.U32 R0, R0, R6, RZ ;  /* 0x0000000600007227 */ /* 0x000fe200078e00ff */
[----:B------:R-:W1:Y:S03]  /*0a10*/  LDCU UR24, c[0x0][0x3a8] ;  /* 0x00007500ff1877ac */ /* 0x000e660008000800 */
[----:B------:R-:W-:Y:S01]  /*0a20*/  IMAD.MOV R0, RZ, RZ, -R0 ;  /* 0x000000ffff007224 */ /* 0x000fe200078e0a00 */
[----:B------:R-:W0:Y:S01]  /*0a30*/  LDCU UR26, c[0x0][0x3a8] ;  /* 0x00007500ff1a77ac */ /* 0x000e220008000800 */
[----:B------:R-:W-:Y:S02]  /*0a40*/  IMAD R15, R15, R14, RZ ;  /* 0x0000000e0f0f7224 */ /* 0x000fe400078e02ff */
[----:B------:R-:W-:Y:S01]  /*0a50*/  IMAD R0, R9, R0, R6 ;  /* 0x0000000009007224 */ /* 0x000fe200078e0206 */
[----:B------:R-:W0:Y:S01]  /*0a60*/  LDCU UR25, c[0x0][0x3a8] ;  /* 0x00007500ff1977ac */ /* 0x000e220008000800 */
[----:B------:R-:W-:-:S02]  /*0a70*/  IMAD.MOV.U32 R6, RZ, RZ, RZ ;  /* 0x000000ffff067224 */ /* 0x000fc400078e00ff */
[----:B------:R-:W-:Y:S01]  /*0a80*/  VIADD R4, R29, 0x7f ;  /* 0x0000007f1d047836 */ /* 0x000fe20000000000 */
[----:B------:R-:W-:Y:S01]  /*0a90*/  ISETP.GT.U32.AND P0, PT, R9, R0, PT ;  /* 0x000000000900720c */ /* 0x000fe20003f04070 */
[----:B------:R-:W-:Y:S01]  /*0aa0*/  IMAD.HI.U32 R15, R7, R15, R6 ;  /* 0x0000000f070f7227 */ /* 0x000fe200078e0006 */
[----:B------:R-:W0:Y:S02]  /*0ab0*/  LDCU UR28, c[0x0][0x3a8] ;  /* 0x00007500ff1c77ac */ /* 0x000e240008000800 */
[----:B------:R-:W-:Y:S02]  /*0ac0*/  IABS R8, R4 ;  /* 0x0000000400087213 */ /* 0x000fe40000000000 */
[----:B------:R-:W-:Y:S01]  /*0ad0*/  ISETP.GE.AND P2, PT, R4, RZ, PT ;  /* 0x000000ff0400720c */ /* 0x000fe20003f46270 */
[C---:B------:R-:W-:Y:S01]  /*0ae0*/  IMAD.HI.U32 R6, R15.reuse, R21, RZ ;  /* 0x000000150f067227 */ /* 0x040fe200078e00ff */
[----:B------:R-:W0:Y:S03]  /*0af0*/  LDCU UR29, c[0x0][0x3a8] ;  /* 0x00007500ff1d77ac */ /* 0x000e260008000800 */
[----:B------:R-:W-:Y:S01]  /*0b00*/  IMAD.MOV R6, RZ, RZ, -R6 ;  /* 0x000000ffff067224 */ /* 0x000fe200078e0a06 */
[----:B------:R-:W0:Y:S01]  /*0b10*/  LDCU UR30, c[0x0][0x3a8] ;  /* 0x00007500ff1e77ac */ /* 0x000e220008000800 */
[----:B------:R-:W-:Y:S01]  /*0b20*/  IMAD.HI.U32 R5, R15, R8, RZ ;  /* 0x000000080f057227 */ /* 0x000fe200078e00ff */
[----:B------:R-:W0:Y:S03]  /*0b30*/  LDCU UR31, c[0x0][0x3a8] ;  /* 0x00007500ff1f77ac */ /* 0x000e260008000800 */
[----:B------:R-:W-:-:S02]  /*0b40*/  IMAD R21, R14, R6, R21 ;  /* 0x000000060e157224 */ /* 0x000fc400078e0215 */
[----:B------:R-:W-:Y:S01]  /*0b50*/  IMAD.MOV R6, RZ, RZ, -R5 ;  /* 0x000000ffff067224 */ /* 0x000fe200078e0a05 */
[----:B------:R-:W0:Y:S01]  /*0b60*/  LDCU UR27, c[0x0][0x3a8] ;  /* 0x00007500ff1b77ac */ /* 0x000e220008000800 */
[----:B------:R-:W-:Y:S01]  /*0b70*/  @!P0 IMAD.IADD R0, R0, 0x1, -R9 ;  /* 0x0000000100008824 */ /* 0x000fe200078e0a09 */
[C---:B------:R-:W-:Y:S01]  /*0b80*/  ISETP.GT.U32.AND P0, PT, R14.reuse, R21, PT ;  /* 0x000000150e00720c */ /* 0x040fe20003f04070 */
[C---:B------:R-:W-:Y:S01]  /*0b90*/  IMAD R8, R14.reuse, R6, R8 ;  /* 0x000000060e087224 */ /* 0x040fe200078e0208 */
[----:B------:R-:W0:Y:S01]  /*0ba0*/  LDCU UR32, c[0x0][0x3a8] ;  /* 0x00007500ff2077ac */ /* 0x000e220008000800 */
[----:B------:R-:W-:Y:S01]  /*0bb0*/  VIADD R5, R29, 0x7e ;  /* 0x0000007e1d057836 */ /* 0x000fe20000000000 */
[----:B------:R-:W-:Y:S02]  /*0bc0*/  ISETP.GT.U32.AND P1, PT, R9, R0, PT ;  /* 0x000000000900720c */ /* 0x000fe40003f24070 */
[----:B------:R-:W-:Y:S01]  /*0bd0*/  ISETP.GT.U32.AND P6, PT, R14, R8, PT ;  /* 0x000000080e00720c */ /* 0x000fe20003fc4070 */
[----:B------:R-:W0:Y:S01]  /*0be0*/  LDCU UR33, c[0x0][0x3a8] ;  /* 0x00007500ff2177ac */ /* 0x000e220008000800 */
[----:B------:R-:W-:-:S02]  /*0bf0*/  IABS R4, R5 ;  /* 0x0000000500047213 */ /* 0x000fc40000000000 */
[----:B------:R-:W-:Y:S01]  /*0c00*/  ISETP.GE.AND P4, PT, R5, RZ, PT ;  /* 0x000000ff0500720c */ /* 0x000fe20003f86270 */
[----:B------:R-:W0:Y:S01]  /*0c10*/  LDCU UR34, c[0x0][0x3a8] ;  /* 0x00007500ff2277ac */ /* 0x000e220008000800 */
[----:B------:R-:W-:Y:S01]  /*0c20*/  IADD3 R5, PT, PT, R29, 0x7d, RZ ;  /* 0x0000007d1d057810 */ /* 0x000fe20007ffe0ff */
[----:B------:R-:W-:Y:S01]  /*0c30*/  IMAD.HI.U32 R6, R15, R4, RZ ;  /* 0x000000040f067227 */ /* 0x000fe200078e00ff */
[----:B------:R-:W0:Y:S03]  /*0c40*/  LDCU UR35, c[0x0][0x3a8] ;  /* 0x00007500ff2377ac */ /* 0x000e260008000800 */
[----:B------:R-:W-:Y:S02]  /*0c50*/  IMAD.MOV R6, RZ, RZ, -R6 ;  /* 0x000000ffff067224 */ /* 0x000fe400078e0a06 */
[----:B------:R-:W-:Y:S01]  /*0c60*/  @!P1 IMAD.IADD R0, R0, 0x1, -R9 ;  /* 0x0000000100009824 */ /* 0x000fe200078e0a09 */
[----:B------:R-:W-:Y:S01]  /*0c70*/  ISETP.GE.AND P1, PT, R5, RZ, PT ;  /* 0x000000ff0500720c */ /* 0x000fe20003f26270 */
[----:B------:R-:W-:Y:S01]  /*0c80*/  @!P6 IMAD.IADD R8, R8, 0x1, -R14 ;  /* 0x000000010808e824 */ /* 0x000fe200078e0a0e */
[----:B------:R-:W-:Y:S01]  /*0c90*/  IABS R5, R5 ;  /* 0x0000000500057213 */ /* 0x000fe20000000000 */
[C---:B------:R-:W-:Y:S01]  /*0ca0*/  IMAD R4, R14.reuse, R6, R4 ;  /* 0x000000060e047224 */ /* 0x040fe200078e0204 */
[C---:B------:R-:W-:Y:S01]  /*0cb0*/  ISETP.GE.AND P6, PT, R29.reuse, RZ, PT ;  /* 0x000000ff1d00720c */ /* 0x040fe20003fc6270 */
[----:B------:R-:W-:Y:S01]  /*0cc0*/  @!P3 IMAD.MOV R0, RZ, RZ, -R0 ;  /* 0x000000ffff00b224 */ /* 0x000fe200078e0a00 */
[C---:B------:R-:W-:Y:S01]  /*0cd0*/  ISETP.GT.U32.AND P3, PT, R14.reuse, R8, PT ;  /* 0x000000080e00720c */ /* 0x040fe20003f64070 */
[----:B------:R-:W-:Y:S01]  /*0ce0*/  VIADD R9, R29, 0x7c ;  /* 0x0000007c1d097836 */ /* 0x000fe20000000000 */
[----:B------:R-:W-:Y:S01]  /*0cf0*/  @!P5 LOP3.LUT R0, RZ, R2, RZ, 0x33, !PT ;  /* 0x00000002ff00d212 */ /* 0x000fe200078e33ff */
[----:B------:R-:W-:Y:S01]  /*0d00*/  @!P0 IMAD.IADD R21, R21, 0x1, -R14 ;  /* 0x0000000115158824 */ /* 0x000fe200078e0a0e */
[C---:B------:R-:W-:Y:S01]  /*0d10*/  ISETP.GT.U32.AND P5, PT, R14.reuse, R4, PT ;  /* 0x000000040e00720c */ /* 0x040fe20003fa4070 */
[C---:B------:R-:W-:Y:S01]  /*0d20*/  IMAD.HI.U32 R10, R15.reuse, R5, RZ ;  /* 0x000000050f0a7227 */ /* 0x040fe200078e00ff */
[----:B------:R-:W-:Y:S01]  /*0d30*/  IABS R7, R9 ;  /* 0x0000000900077213 */ /* 0x000fe20000000000 */
[----:B------:R0:W-:Y:S01]  /*0d40*/  STL [R1+0x780], R0 ;  /* 0x0007800001007387 */ /* 0x0001e20000100800 */
[----:B------:R-:W-:Y:S01]  /*0d50*/  ISETP.GT.U32.AND P0, PT, R14, R21, PT ;  /* 0x000000150e00720c */ /* 0x000fe20003f04070 */
[----:B------:R-:W-:Y:S01]  /*0d60*/  IMAD.MOV R2, RZ, RZ, -R10 ;  /* 0x000000ffff027224 */ /* 0x000fe200078e0a0a */
[----:B------:R-:W0:Y:S01]  /*0d70*/  LDCU UR36, c[0x0][0x3a8] ;  /* 0x00007500ff2477ac */ /* 0x000e220008000800 */
[----:B------:R-:W-:-:S02]  /*0d80*/  IMAD.HI.U32 R6, R15, R7, RZ ;  /* 0x000000070f067227 */ /* 0x000fc400078e00ff */
[----:B------:R-:W-:Y:S01]  /*0d90*/  @!P3 IADD3 R8, PT, PT, R8, -R14, RZ ;  /* 0x8000000e0808b210 */ /* 0x000fe20007ffe0ff */
[----:B------:R-:W0:Y:S01]  /*0da0*/  LDCU UR37, c[0x0][0x3a8] ;  /* 0x00007500ff2577ac */ /* 0x000e220008000800 */
[----:B------:R-:W-:Y:S02]  /*0db0*/  IMAD R2, R14, R2, R5 ;  /* 0x000000020e027224 */ /* 0x000fe400078e0205 */
[----:B------:R-:W-:Y:S01]  /*0dc0*/  IMAD.MOV R6, RZ, RZ, -R6 ;  /* 0x000000ffff067224 */ /* 0x000fe200078e0a06 */
[----:B------:R-:W-:Y:S01]  /*0dd0*/  USHF.R.S32.HI UR5, URZ, 0x1f, UR4 ;  /* 0x0000001fff057899 */ /* 0x000fe20008011404 */
[--C-:B------:R-:W-:Y:S01]  /*0de0*/  @!P5 IMAD.IADD R4, R4, 0x1, -R14.reuse ;  /* 0x000000010404d824 */ /* 0x100fe200078e0a0e */
[C---:B------:R-:W-:Y:S01]  /*0df0*/  ISETP.GT.U32.AND P3, PT, R14.reuse, R2, PT ;  /* 0x000000020e00720c */ /* 0x040fe20003f64070 */
[----:B------:R-:W-:Y:S01]  /*0e00*/  @!P0 IMAD.IADD R21, R21, 0x1, -R14 ;  /* 0x0000000115158824 */ /* 0x000fe200078e0a0e */
[----:B------:R-:W-:Y:S01]  /*0e10*/  ISETP.GE.AND P0, PT, R9, RZ, PT ;  /* 0x000000ff0900720c */ /* 0x000fe20003f06270 */
[C---:B------:R-:W-:Y:S01]  /*0e20*/  IMAD R7, R14.reuse, R6, R7 ;  /* 0x000000060e077224 */ /* 0x040fe200078e0207 */
[C---:B------:R-:W-:Y:S01]  /*0e30*/  ISETP.GT.U32.AND P5, PT, R14.reuse, R4, PT ;  /* 0x000000040e00720c */ /* 0x040fe20003fa4070 */
[----:B------:R-:W-:Y:S01]  /*0e40*/  @!P6 IMAD.MOV R21, RZ, RZ, -R21 ;  /* 0x000000ffff15e224 */ /* 0x000fe200078e0a15 */
[----:B------:R-:W1:Y:S01]  /*0e50*/  LDCU UR38, c[0x0][0x3a8] ;  /* 0x00007500ff2677ac */ /* 0x000e620008000800 */
[C---:B------:R-:W-:Y:S01]  /*0e60*/  VIADD R10, R29.reuse, 0x7a ;  /* 0x0000007a1d0a7836 */ /* 0x040fe20000000000 */
[----:B------:R-:W-:Y:S01]  /*0e70*/  ISETP.GT.U32.AND P6, PT, R14, R7, PT ;  /* 0x000000070e00720c */ /* 0x000fe20003fc4070 */
[----:B------:R-:W-:-:S02]  /*0e80*/  VIADD R9, R29, 0x7b ;  /* 0x0000007b1d097836 */ /* 0x000fc40000000000 */
[----:B------:R-:W-:Y:S01]  /*0e90*/  IMAD.MOV.U32 R13, RZ, RZ, R8 ;  /* 0x000000ffff0d7224 */ /* 0x000fe200078e0008 */
[----:B------:R-:W-:Y:S01]  /*0ea0*/  IABS R11, R10 ;  /* 0x0000000a000b7213 */ /* 0x000fe20000000000 */
[--C-:B------:R-:W-:Y:S01]  /*0eb0*/  @!P3 IMAD.IADD R2, R2, 0x1, -R14.reuse ;  /* 0x000000010202b824 */ /* 0x100fe200078e0a0e */
[----:B------:R-:W-:Y:S01]  /*0ec0*/  IABS R6, R9 ;  /* 0x0000000900067213 */ /* 0x000fe20000000000 */
[----:B------:R-:W-:Y:S01]  /*0ed0*/  @!P2 IMAD.MOV R13, RZ, RZ, -R13 ;  /* 0x000000ffff0da224 */ /* 0x000fe200078e0a0d */
[----:B------:R-:W-:Y:S01]  /*0ee0*/  ISETP.GE.AND P2, PT, R9, RZ, PT ;  /* 0x000000ff0900720c */ /* 0x000fe20003f46270 */
[--C-:B------:R-:W-:Y:S01]  /*0ef0*/  @!P5 IMAD.IADD R4, R4, 0x1, -R14.reuse ;  /* 0x000000010404d824 */ /* 0x100fe200078e0a0e */
[----:B------:R-:W-:Y:S01]  /*0f00*/  ISETP.GT.U32.AND P3, PT, R14, R2, PT ;  /* 0x000000020e00720c */ /* 0x000fe20003f64070 */
[----:B------:R-:W-:Y:S01]  /*0f10*/  IMAD.MOV.U32 R9, RZ, RZ, R11 ;  /* 0x000000ffff097224 */ /* 0x000fe200078e000b */
[----:B------:R-:W-:Y:S01]  /*0f20*/  ISETP.GE.AND P5, PT, R10, RZ, PT ;  /* 0x000000ff0a00720c */ /* 0x000fe20003fa6270 */
[----:B------:R-:W-:Y:S01]  /*0f30*/  @!P6 IMAD.IADD R7, R7, 0x1, -R14 ;  /* 0x000000010707e824 */ /* 0x000fe200078e0a0e */
[----:B0-----:R-:W-:Y:S01]  /*0f40*/  MOV R0, R4 ;  /* 0x0000000400007202 */ /* 0x001fe20000000f00 */
[----:B------:R-:W-:Y:S01]  /*0f50*/  IMAD.HI.U32 R12, R15, R6, RZ ;  /* 0x000000060f0c7227 */ /* 0x000fe200078e00ff */
[----:B------:R-:W-:Y:S02]  /*0f60*/  STL [R1+0x4c], R13 ;  /* 0x00004c0d01007387 */ /* 0x000fe40000100800 */
[----:B------:R-:W-:Y:S01]  /*0f70*/  ISETP.GT.U32.AND P6, PT, R14, R7, PT ;  /* 0x000000070e00720c */ /* 0x000fe20003fc4070 */
[----:B------:R-:W-:-:S02]  /*0f80*/  VIADD R5, R29, 0x79 ;  /* 0x000000791d057836 */ /* 0x000fc40000000000 */
[----:B------:R-:W-:-:S03]  /*0f90*/  IMAD.HI.U32 R10, R15, R9, RZ ;  /* 0x000000090f0a7227 */ /* 0x000fc600078e00ff */
[----:B------:R-:W-:Y:S01]  /*0fa0*/  IABS R8, R5 ;  /* 0x0000000500087213 */ /* 0x000fe20000000000 */
[----:B------:R-:W-:Y:S02]  /*0fb0*/  IMAD.MOV R12, RZ, RZ, -R12 ;  /* 0x000000ffff0c7224 */ /* 0x000fe400078e0a0c */
[----:B------:R-:W-:Y:S01]  /*0fc0*/  @!P4 IMAD.MOV R0, RZ, RZ, -R0 ;  /* 0x000000ffff00c224 */ /* 0x000fe200078e0a00 */
[----:B------:R-:W-:Y:S01]  /*0fd0*/  ISETP.GE.AND P4, PT, R5, RZ, PT ;  /* 0x000000ff0500720c */ /* 0x000fe20003f86270 */
[----:B------:R-:W-:Y:S02]  /*0fe0*/  IMAD.MOV R10, RZ, RZ, -R10 ;  /* 0x000000ffff0a7224 */ /* 0x000fe400078e0a0a */
[----:B------:R-:W-:Y:S01]  /*0ff0*/  @!P3 IMAD.IADD R2, R2, 0x1, -R14 ;  /* 0x000000010202b824 */ /* 0x000fe200078e0a0e */
[----:B------:R0:W-:Y:S01]  /*1000*/  STL [R1+0x48], R0 ;  /* 0x0000480001007387 */ /* 0x0001e20000100800 */
[C---:B------:R-:W-:Y:S01]  /*1010*/  IMAD R6, R14.reuse, R12, R6 ;  /* 0x0000000c0e067224 */ /* 0x040fe200078e0206 */
[----:B------:R-:W-:Y:S01]  /*1020*/  @!P6 IADD3 R7, PT, PT, R7, -R14, RZ ;  /* 0x8000000e0707e210 */ /* 0x000fe20007ffe0ff */
[----:B------:R-:W-:Y:S01]  /*1030*/  IMAD R9, R14, R10, R9 ;  /* 0x0000000a0e097224 */ /* 0x000fe200078e0209 */
[----:B------:R-:W-:Y:S01]  /*1040*/  ISETP.GE.AND P6, PT, R16, RZ, PT ;  /* 0x000000ff1000720c */ /* 0x000fe20003fc6270 */
[----:B------:R-:W-:Y:S01]  /*1050*/  IMAD.HI.U32 R11, R15, R8, RZ ;  /* 0x000000080f0b7227 */ /* 0x000fe200078e00ff */
[----:B------:R-:W-:-:S02]  /*1060*/  ISETP.GT.U32.AND P3, PT, R14, R6, PT ;  /* 0x000000060e00720c */ /* 0x000fc40003f64070 */
[----:B------:R-:W-:Y:S01]  /*1070*/  IABS R16, R16 ;  /* 0x0000001000107213 */ /* 0x000fe20000000000 */
[----:B------:R-:W-:Y:S02]  /*1080*/  IMAD.MOV R11, RZ, RZ, -R11 ;  /* 0x000000ffff0b7224 */ /* 0x000fe400078e0a0b */
[----:B0-----:R-:W-:Y:S02]  /*1090*/  IMAD.MOV.U32 R0, RZ, RZ, R2 ;  /* 0x000000ffff007224 */ /* 0x001fe400078e0002 */
[C---:B------:R-:W-:Y:S02]  /*10a0*/  IMAD R8, R14.reuse, R11, R8 ;  /* 0x0000000b0e087224 */ /* 0x040fe400078e0208 */
[----:B------:R-:W-:Y:S01]  /*10b0*/  @!P1 IMAD.MOV R0, RZ, RZ, -R0 ;  /* 0x000000ffff009224 */ /* 0x000fe200078e0a00 */
[----:B------:R-:W-:Y:S01]  /*10c0*/  ISETP.GT.U32.AND P1, PT, R14, R9, PT ;  /* 0x000000090e00720c */ /* 0x000fe20003f24070 */
[C---:B------:R-:W-:Y:S02]  /*10d0*/  VIADD R12, R29.reuse, 0x77 ;  /* 0x000000771d0c7836 */ /* 0x040fe40000000000 */
[----:B------:R-:W-:Y:S01]  /*10e0*/  @!P3 IMAD.IADD R6, R6, 0x1, -R14 ;  /* 0x000000010606b824 */ /* 0x000fe200078e0a0e */
[----:B------:R0:W-:Y:S01]  /*10f0*/  STL [R1+0x44], R0 ;  /* 0x0000440001007387 */ /* 0x0001e20000100800 */
[----:B------:R-:W-:Y:S01]  /*1100*/  VIADD R4, R29, 0x76 ;  /* 0x000000761d047836 */ /* 0x000fe20000000000 */
[----:B------:R-:W-:Y:S01]  /*1110*/  IABS R13, R12 ;  /* 0x0000000c000d7213 */ /* 0x000fe20000000000 */
[----:B------:R-:W-:Y:S01]  /*1120*/  IMAD.HI.U32 R17, R15, R16, RZ ;  /* 0x000000100f117227 */ /* 0x000fe200078e00ff */
[----:B------:R-:W-:-:S02]  /*1130*/  ISETP.GT.U32.AND P3, PT, R14, R6, PT ;  /* 0x000000060e00720c */ /* 0x000fc40003f64070 */
[----:B------:R-:W-:Y:S01]  /*1140*/  IABS R5, R4 ;  /* 0x0000000400057213 */ /* 0x000fe20000000000 */
[----:B------:R-:W-:Y:S02]  /*1150*/  IMAD.MOV R17, RZ, RZ, -R17 ;  /* 0x000000ffff117224 */ /* 0x000fe400078e0a11 */
[----:B------:R-:W-:Y:S02]  /*1160*/  @!P1 IMAD.IADD R9, R9, 0x1, -R14 ;  /* 0x0000000109099824 */ /* 0x000fe400078e0a0e */
[----:B0-----:R-:W-:Y:S02]  /*1170*/  IMAD.MOV.U32 R0, RZ, RZ, R7 ;  /* 0x000000ffff007224 */ /* 0x001fe400078e0007 */
[----:B------:R-:W-:Y:S01]  /*1180*/  VIADD R11, R29, 0x75 ;  /* 0x000000751d0b7836 */ /* 0x000fe20000000000 */
[C---:B------:R-:W-:Y:S01]  /*1190*/  ISETP.GT.U32.AND P1, PT, R14.reuse, R9, PT ;  /* 0x000000090e00720c */ /* 0x040fe20003f24070 */
[----:B------:R-:W-:Y:S01]  /*11a0*/  @!P0 IMAD.MOV R0, RZ, RZ, -R0 ;  /* 0x000000ffff008224 */ /* 0x000fe200078e0a00 */
[----:B------:R-:W-:Y:S01]  /*11b0*/  ISETP.GT.U32.AND P0, PT, R14, R8, PT ;  /* 0x000000080e00720c */ /* 0x000fe20003f04070 */
[----:B------:R-:W-:Y:S01]  /*11c0*/  @!P3 IMAD.IADD R6, R6, 0x1, -R14 ;  /* 0x000000010606b824 */ /* 0x000fe200078e0a0e */
[----:B------:R-:W-:Y:S01]  /*11d0*/  ISETP.GE.AND P3, PT, R12, RZ, PT ;  /* 0x000000ff0c00720c */ /* 0x000fe20003f66270 */
[----:B------:R-:W-:Y:S01]  /*11e0*/  IMAD.HI.U32 R10, R15, R13, RZ ;  /* 0x0000000d0f0a7227 */ /* 0x000fe200078e00ff */
[----:B------:R-:W-:Y:S01]  /*11f0*/  IABS R2, R11 ;  /* 0x0000000b00027213 */ /* 0x000fe20000000000 */
[----:B------:R0:W-:Y:S01]  /*1200*/  STL [R1+0x58], R0 ;  /* 0x0000580001007387 */ /* 0x0001e20000100800 */
[----:B------:R-:W-:Y:S01]  /*1210*/  MOV R18, R6 ;  /* 0x0000000600127202 */ /* 0x000fe20000000f00 */
[----:B------:R-:W-:-:S02]  /*1220*/  IMAD R12, R14, R17, R16 ;  /* 0x000000110e0c7224 */ /* 0x000fc400078e0210 */
[----:B------:R-:W-:-:S04]  /*1230*/  IMAD.HI.U32 R7, R15, R5, RZ ;  /* 0x000000050f077227 */ /* 0x000fc800078e00ff */
[--C-:B------:R-:W-:Y:S02]  /*1240*/  @!P0 IMAD.IADD R8, R8, 0x1, -R14.reuse ;  /* 0x0000000108088824 */ /* 0x100fe400078e0a0e */
[----:B------:R-:W-:Y:S01]  /*1250*/  @!P1 IMAD.IADD R9, R9, 0x1, -R14 ;  /* 0x0000000109099824 */ /* 0x000fe200078e0a0e */
[C---:B------:R-:W-:Y:S01]  /*1260*/  ISETP.GT.U32.AND P1, PT, R14.reuse, R12, PT ;  /* 0x0000000c0e00720c */ /* 0x040fe20003f24070 */
[----:B------:R-:W-:Y:S01]  /*1270*/  IMAD.MOV R10, RZ, RZ, -R10 ;  /* 0x000000ffff0a7224 */ /* 0x000fe200078e0a0a */
[C---:B------:R-:W-:Y:S01]  /*1280*/  ISETP.GT.U32.AND P0, PT, R14.reuse, R8, PT ;  /* 0x000000080e00720c */ /* 0x040fe20003f04070 */
[----:B0-----:R-:W-:Y:S02]  /*1290*/  IMAD.MOV.U32 R0, RZ, RZ, R9 ;  /* 0x000000ffff007224 */ /* 0x001fe400078e0009 */
[----:B------:R-:W-:Y:S02]  /*12a0*/  IMAD.MOV R7, RZ, RZ, -R7 ;  /* 0x000000ffff077224 */ /* 0x000fe400078e0a07 */
[----:B------:R-:W-:-:S02]  /*12b0*/  IMAD R13, R14, R10, R13 ;  /* 0x0000000a0e0d7224 */ /* 0x000fc400078e020d */
[----:B------:R-:W-:-:S04]  /*12c0*/  IMAD.HI.U32 R10, R15, R2, RZ ;  /* 0x000000020f0a7227 */ /* 0x000fc800078e00ff */
[----:B------:R-:W-:Y:S01]  /*12d0*/  @!P2 IMAD.MOV R18, RZ, RZ, -R18 ;  /* 0x000000ffff12a224 */ /* 0x000fe200078e0a12 */
[----:B------:R-:W-:Y:S01]  /*12e0*/  ISETP.GT.U32.AND P2, PT, R14, R13, PT ;  /* 0x0000000d0e00720c */ /* 0x000fe20003f44070 */
[----:B------:R-:W-:Y:S01]  /*12f0*/  @!P5 IMAD.MOV R0, RZ, RZ, -R0 ;  /* 0x000000ffff00d224 */ /* 0x000fe200078e0a00 */
[----:B------:R-:W-:Y:S01]  /*1300*/  ISETP.GE.AND P5, PT, R4, RZ, PT ;  /* 0x000000ff0400720c */ /* 0x000fe20003fa6270 */
[----:B------:R-:W-:Y:S01]  /*1310*/  IMAD R4, R14, R7, R5 ;  /* 0x000000070e047224 */ /* 0x000fe200078e0205 */
[----:B------:R-:W-:Y:S01]  /*1320*/  STL [R1+0x70], R18 ;  /* 0x0000701201007387 */ /* 0x000fe20000100800 */
[----:B------:R-:W-:Y:S02]  /*1330*/  @!P0 IMAD.IADD R8, R8, 0x1, -R14 ;  /* 0x0000000108088824 */ /* 0x000fe400078e0a0e */
[----:B------:R-:W-:Y:S01]  /*1340*/  IMAD.MOV R6, RZ, RZ, -R10 ;  /* 0x000000ffff067224 */ /* 0x000fe200078e0a0a */
[----:B------:R0:W-:Y:S01]  /*1350*/  STL [R1+0x74], R0 ;  /* 0x0000740001007387 */ /* 0x0001e20000100800 */
[----:B------:R-:W-:Y:S01]  /*1360*/  ISETP.GT.U32.AND P0, PT, R14, R4, PT ;  /* 0x000000040e00720c */ /* 0x000fe20003f04070 */
[----:B------:R-:W-:-:S02]  /*1370*/  @!P1 IMAD.IADD R12, R12, 0x1, -R14 ;  /* 0x000000010c0c9824 */ /* 0x000fc400078e0a0e */
[C---:B------:R-:W-:Y:S02]  /*1380*/  IMAD R2, R14.reuse, R6, R2 ;  /* 0x000000060e027224 */ /* 0x040fe400078e0202 */
[C---:B------:R-:W-:Y:S01]  /*1390*/  VIADD R5, R29.reuse, 0x74 ;  /* 0x000000741d057836 */ /* 0x040fe20000000000 */
[C---:B------:R-:W-:Y:S01]  /*13a0*/  ISETP.GT.U32.AND P1, PT, R14.reuse, R12, PT ;  /* 0x0000000c0e00720c */ /* 0x040fe20003f24070 */
[----:B------:R-:W-:Y:S01]  /*13b0*/  VIADD R6, R29, 0x73 ;  /* 0x000000731d067836 */ /* 0x000fe20000000000 */
[----:B0-----:R-:W-:Y:S01]  /*13c0*/  MOV R0, R8 ;  /* 0x0000000800007202 */ /* 0x001fe20000000f00 */
[----:B------:R-:W-:Y:S01]  /*13d0*/  @!P2 IMAD.IADD R13, R13, 0x1, -R14 ;  /* 0x000000010d0da824 */ /* 0x000fe200078e0a0e */
[----:B------:R-:W-:Y:S01]  /*13e0*/  IABS R10, R5 ;  /* 0x00000005000a7213 */ /* 0x000fe20000000000 */
[----:B------:R-:W-:Y:S01]  /*13f0*/  VIADD R7, R29, 0x72 ;  /* 0x000000721d077836 */ /* 0x000fe20000000000 */
[----:B------:R-:W-:Y:S01]  /*1400*/  IABS R9, R6 ;  /* 0x0000000600097213 */ /* 0x000fe20000000000 */
[----:B------:R-:W-:Y:S01]  /*1410*/  @!P4 IMAD.MOV R0, RZ, RZ, -R0 ;  /* 0x000000ffff00c224 */ /* 0x000fe200078e0a00 */
[----:B------:R-:W-:Y:S01]  /*1420*/  ISETP.GT.U32.AND P4, PT, R14, R2, PT ;  /* 0x000000020e00720c */ /* 0x000fe20003f84070 */
[--C-:B------:R-:W-:Y:S01]  /*1430*/  @!P0 IMAD.IADD R4, R4, 0x1, -R14.reuse ;  /* 0x0000000104048824 */ /* 0x100fe200078e0a0e */
[C---:B------:R-:W-:Y:S01]  /*1440*/  ISETP.GT.U32.AND P2, PT, R14.reuse, R13, PT ;  /* 0x0000000d0e00720c */ /* 0x040fe20003f44070 */
[----:B------:R-:W-:Y:S01]  /*1450*/  IMAD.HI.U32 R16, R15, R10, RZ ;  /* 0x0000000a0f107227 */ /* 0x000fe200078e00ff */
[----:B------:R-:W-:Y:S01]  /*1460*/  IABS R8, R7 ;  /* 0x0000000700087213 */ /* 0x000fe20000000000 */
[----:B------:R0:W-:Y:S01]  /*1470*/  STL [R1+0x7c], R0 ;  /* 0x00007c0001007387 */ /* 0x0001e20000100800 */
[----:B------:R-:W-:Y:S01]  /*1480*/  ISETP.GT.U32.AND P0, PT, R14, R4, PT ;  /* 0x000000040e00720c */ /* 0x000fe20003f04070 */
[----:B------:R-:W-:Y:S01]  /*1490*/  @!P1 IMAD.IADD R12, R12, 0x1, -R14 ;  /* 0x000000010c0c9824 */ /* 0x000fe200078e0a0e */
[----:B------:R-:W-:Y:S01]  /*14a0*/  ISETP.GE.AND P1, PT, R11, RZ, PT ;  /* 0x000000ff0b00720c */ /* 0x000fe20003f26270 */
[----:B------:R-:W-:-:S04]  /*14b0*/  IMAD.HI.U32 R11, R15, R9, RZ ;  /* 0x000000090f0b7227 */ /* 0x000fc800078e00ff */
[----:B------:R-:W-:Y:S01]  /*14c0*/  @!P4 IMAD.IADD R2, R2, 0x1, -R14 ;  /* 0x000000010202c824 */ /* 0x000fe200078e0a0e */
[----:B------:R-:W-:Y:S01]  /*14d0*/  IADD3 R11, PT, PT, -R11, RZ, RZ ;  /* 0x000000ff0b0b7210 */ /* 0x000fe20007ffe1ff */
[----:B------:R-:W-:Y:S02]  /*14e0*/  IMAD.MOV R16, RZ, RZ, -R16 ;  /* 0x000000ffff107224 */ /* 0x000fe400078e0a10 */
[----:B------:R-:W-:Y:S01]  /*14f0*/  @!P2 IMAD.IADD R13, R13, 0x1, -R14 ;  /* 0x000000010d0da824 */ /* 0x000fe200078e0a0e */
[C---:B------:R-:W-:Y:S01]  /*1500*/  ISETP.GT.U32.AND P4, PT, R14.reuse, R2, PT ;  /* 0x000000020e00720c */ /* 0x040fe20003f84070 */
[----:B------:R-:W-:Y:S02]  /*1510*/  IMAD R10, R14, R16, R10 ;  /* 0x000000100e0a7224 */ /* 0x000fe400078e020a */
[----:B------:R-:W-:Y:S01]  /*1520*/  @!P0 IMAD.IADD R4, R4, 0x1, -R14 ;  /* 0x0000000104048824 */ /* 0x000fe200078e0a0e */
[----:B------:R-:W-:Y:S01]  /*1530*/  ISETP.GE.AND P0, PT, R7, RZ, PT ;  /* 0x000000ff0700720c */ /* 0x000fe20003f06270 */
[C---:B------:R-:W-:Y:S01]  /*1540*/  IMAD R7, R14.reuse, R11, R9 ;  /* 0x0000000b0e077224 */ /* 0x040fe200078e0209 */
[----:B------:R-:W-:Y:S01]  /*1550*/  ISETP.GT.U32.AND P2, PT, R14, R10, PT ;  /* 0x0000000a0e00720c */ /* 0x000fe20003f44070 */
[----:B------:R-:W-:-:S02]  /*1560*/  IMAD.MOV.U32 R17, RZ, RZ, R12 ;  /* 0x000000ffff117224 */ /* 0x000fc400078e000c */
[----:B0-----:R-:W-:Y:S02]  /*1570*/  IMAD.MOV.U32 R0, RZ, RZ, R13 ;  /* 0x000000ffff007224 */ /* 0x001fe400078e000d */
[----:B------:R-:W-:Y:S01]  /*1580*/  @!P6 IMAD.MOV R17, RZ, RZ, -R17 ;  /* 0x000000ffff11e224 */ /* 0x000fe200078e0a11 */
[----:B------:R-:W-:Y:S01]  /*1590*/  ISETP.GE.AND P6, PT, R5, RZ, PT ;  /* 0x000000ff0500720c */ /* 0x000fe20003fc6270 */
[----:B------:R-:W-:Y:S01]  /*15a0*/  @!P4 IMAD.IADD R2, R2, 0x1, -R14 ;  /* 0x000000010202c824 */ /* 0x000fe200078e0a0e */
[----:B------:R-:W-:Y:S01]  /*15b0*/  ISETP.GT.U32.AND P4, PT, R14, R7, PT ;  /* 0x000000070e00720c */ /* 0x000fe20003f84070 */
[----:B------:R-:W-:Y:S01]  /*15c0*/  VIADD R5, R29, 0x71 ;  /* 0x000000711d057836 */ /* 0x000fe20000000000 */
[----:B------:R-:W-:Y:S01]  /*15d0*/  STL [R1+0x80], R17 ;  /* 0x0000801101007387 */ /* 0x000fe20000100800 */
[----:B------:R-:W-:-:S03]  /*15e0*/  IMAD.HI.U32 R12, R15, R8, RZ ;  /* 0x000000080f0c7227 */ /* 0x000fc600078e00ff */
[----:B------:R-:W-:Y:S01]  /*15f0*/  IABS R9, R5 ;  /* 0x0000000500097213 */ /* 0x000fe20000000000 */
[----:B------:R-:W-:Y:S02]  /*1600*/  @!P2 IMAD.IADD R10, R10, 0x1, -R14 ;  /* 0x000000010a0aa824 */ /* 0x000fe400078e0a0e */
[----:B------:R-:W-:Y:S02]  /*1610*/  IMAD.MOV.U32 R13, RZ, RZ, R4 ;  /* 0x000000ffff0d7224 */ /* 0x000fe400078e0004 */
[----:B------:R-:W-:Y:S01]  /*1620*/  VIADD R4, R29, 0x70 ;  /* 0x000000701d047836 */ /* 0x000fe20000000000 */
[----:B------:R-:W-:Y:S01]  /*1630*/  ISETP.GT.U32.AND P2, PT, R14, R10, PT ;  /* 0x0000000a0e00720c */ /* 0x000fe20003f44070 */
[----:B------:R-:W-:Y:S02]  /*1640*/  @!P4 IMAD.IADD R7, R7, 0x1, -R14 ;  /* 0x000000010707c824 */ /* 0x000fe400078e0a0e */
[----:B------:R-:W-:Y:S01]  /*1650*/  @!P3 IMAD.MOV R0, RZ, RZ, -R0 ;  /* 0x000000ffff00b224 */ /* 0x000fe200078e0a00 */
[----:B------:R-:W-:Y:S01]  /*1660*/  ISETP.GE.AND P3, PT, R6, RZ, PT ;  /* 0x000000ff0600720c */ /* 0x000fe20003f66270 */
[----:B------:R-:W-:Y:S01]  /*1670*/  IMAD.MOV R12, RZ, RZ, -R12 ;  /* 0x000000ffff0c7224 */ /* 0x000fe200078e0a0c */
[C---:B------:R-:W-:Y:S01]  /*1680*/  ISETP.GT.U32.AND P4, PT, R14.reuse, R7, PT ;  /* 0x000000070e00720c */ /* 0x040fe20003f84070 */
[----:B------:R-:W-:Y:S01]  /*1690*/  IMAD.HI.U32 R6, R15, R9, RZ ;  /* 0x000000090f067227 */ /* 0x000fe200078e00ff */
[----:B------:R-:W-:Y:S01]  /*16a0*/  IABS R22, R4 ;  /* 0x0000000400167213 */ /* 0x000fe20000000000 */
[----:B------:R0:W-:Y:S02]  /*16b0*/  STL [R1+0x84], R0 ;  /* 0x0000840001007387 */ /* 0x0001e40000100800 */
[----:B------:R-:W-:-:S02]  /*16c0*/  IMAD R8, R14, R12, R8 ;  /* 0x0000000c0e087224 */ /* 0x000fc400078e0208 */
[----:B------:R-:W-:Y:S01]  /*16d0*/  IMAD.MOV R6, RZ, RZ, -R6 ;  /* 0x000000ffff067224 */ /* 0x000fe200078e0a06 */
[----:B------:R-:W-:Y:S01]  /*16e0*/  @!P2 IADD3 R10, PT, PT, R10, -R14, RZ ;  /* 0x8000000e0a0aa210 */ /* 0x000fe20007ffe0ff */
[----:B------:R-:W-:Y:S01]  /*16f0*/  @!P5 IMAD.MOV R13, RZ, RZ, -R13 ;  /* 0x000000ffff0dd224 */ /* 0x000fe200078e0a0d */
[C---:B------:R-:W-:Y:S01]  /*1700*/  ISETP.GT.U32.AND P2, PT, R14.reuse, R8, PT ;  /* 0x000000080e00720c */ /* 0x040fe20003f44070 */
[----:B------:R-:W-:Y:S01]  /*1710*/  IMAD R9, R14, R6, R9 ;  /* 0x000000060e097224 */ /* 0x000fe200078e0209 */
[----:B------:R-:W-:Y:S01]  /*1720*/  ISETP.GE.AND P5, PT, R5, RZ, PT ;  /* 0x000000ff0500720c */ /* 0x000fe20003fa6270 */
[----:B0-----:R-:W-:Y:S01]  /*1730*/  IMAD.MOV.U32 R0, RZ, RZ, R2 ;  /* 0x000000ffff007224 */ /* 0x001fe200078e0002 */
[----:B------:R0:W-:Y:S01]  /*1740*/  STL [R1+0x88], R13 ;  /* 0x0000880d01007387 */ /* 0x0001e20000100800 */
[----:B------:R-:W-:-:S04]  /*1750*/  IMAD.HI.U32 R2, R15, R22, RZ ;  /* 0x000000160f027227 */ /* 0x000fc800078e00ff */
[----:B------:R-:W-:Y:S02]  /*1760*/  IMAD.MOV R2, RZ, RZ, -R2 ;  /* 0x000000ffff027224 */ /* 0x000fe400078e0a02 */
[----:B------:R-:W-:Y:S01]  /*1770*/  @!P4 IMAD.IADD R7, R7, 0x1, -R14 ;  /* 0x000000010707c824 */ /* 0x000fe200078e0a0e */
[C---:B------:R-:W-:Y:S01]  /*1780*/  ISETP.GT.U32.AND P4, PT, R14.reuse, R9, PT ;  /* 0x000000090e00720c */ /* 0x040fe20003f84070 */
[----:B------:R-:W-:Y:S01]  /*1790*/  IMAD R22, R14, R2, R22 ;  /* 0x000000020e167224 */ /* 0x000fe200078e0216 */
[----:B0-----:R-:W-:Y:S01]  /*17a0*/  IABS R13, R20 ;  /* 0x00000014000d7213 */ /* 0x001fe20000000000 */
[----:B------:R-:W-:Y:S02]  /*17b0*/  IMAD.MOV.U32 R12, RZ, RZ, R10 ;  /* 0x000000ffff0c7224 */ /* 0x000fe400078e000a */
[----:B------:R-:W-:Y:S01]  /*17c0*/  @!P1 IMAD.MOV R0, RZ, RZ, -R0 ;  /* 0x000000ffff009224 */ /* 0x000fe200078e0a00 */
[----:B------:R-:W-:Y:S01]  /*17d0*/  ISETP.GE.AND P1, PT, R4, RZ, PT ;  /* 0x000000ff0400720c */ /* 0x000fe20003f26270 */
[----:B------:R-:W-:Y:S01]  /*17e0*/  @!P6 IMAD.MOV R12, RZ, RZ, -R12 ;  /* 0x000000ffff0ce224 */ /* 0x000fe200078e0a0c */
[----:B------:R-:W-:Y:S01]  /*17f0*/  ISETP.GT.U32.AND P6, PT, R14, R22, PT ;  /* 0x000000160e00720c */ /* 0x000fe20003fc4070 */
[----:B------:R-:W-:Y:S01]  /*1800*/  @!P2 IMAD.IADD R8, R8, 0x1, -R14 ;  /* 0x000000010808a824 */ /* 0x000fe200078e0a0e */
[----:B------:R0:W-:Y:S01]  /*1810*/  STL [R1+0x1b4], R0 ;  /* 0x0001b40001007387 */ /* 0x0001e20000100800 */
[----:B------:R-:W-:-:S02]  /*1820*/  VIADD R4, R29, 0x6f ;  /* 0x0000006f1d047836 */ /* 0x000fc40000000000 */
[----:B------:R-:W-:Y:S01]  /*1830*/  VIADD R5, R29, 0x6e ;  /* 0x0000006e1d057836 */ /* 0x000fe20000000000 */
[C---:B------:R-:W-:Y:S01]  /*1840*/  ISETP.GT.U32.AND P2, PT, R14.reuse, R8, PT ;  /* 0x000000080e00720c */ /* 0x040fe20003f44070 */
[----:B------:R-:W-:Y:S01]  /*1850*/  @!P4 IMAD.IADD R9, R9, 0x1, -R14 ;  /* 0x000000010909c824 */ /* 0x000fe200078e0a0e */
[----:B------:R-:W-:Y:S01]  /*1860*/  IABS R11, R4 ;  /* 0x00000004000b7213 */ /* 0x000fe20000000000 */
[C---:B------:R-:W-:Y:S01]  /*1870*/  IMAD.HI.U32 R24, R15.reuse, R13, RZ ;  /* 0x0000000d0f187227 */ /* 0x040fe200078e00ff */
[----:B------:R-:W-:Y:S01]  /*1880*/  IABS R16, R5 ;  /* 0x0000000500107213 */ /* 0x000fe20000000000 */
[----:B------:R-:W-:Y:S01]  /*1890*/  STL [R1+0x1bc], R12 ;  /* 0x0001bc0c01007387 */ /* 0x000fe20000100800 */
[----:B------:R-:W-:Y:S01]  /*18a0*/  ISETP.GT.U32.AND P4, PT, R14, R9, PT ;  /* 0x000000090e00720c */ /* 0x000fe20003f84070 */
[----:B------:R-:W-:-:S04]  /*18b0*/  IMAD.HI.U32 R6, R15, R11, RZ ;  /* 0x0000000b0f067227 */ /* 0x000fc800078e00ff */
[----:B------:R-:W-:Y:S02]  /*18c0*/  @!P6 IMAD.IADD R22, R22, 0x1, -R14 ;  /* 0x000000011616e824 */ /* 0x000fe400078e0a0e */
[----:B------:R-:W-:-:S03]  /*18d0*/  IMAD.HI.U32 R2, R15, R16, RZ ;  /* 0x000000100f027227 */ /* 0x000fc600078e00ff */
[----:B------:R-:W-:Y:S01]  /*18e0*/  ISETP.GT.U32.AND P6, PT, R14, R22, PT ;  /* 0x000000160e00720c */ /* 0x000fe20003fc4070 */
[----:B------:R-:W-:Y:S01]  /*18f0*/  IMAD.MOV R6, RZ, RZ, -R6 ;  /* 0x000000ffff067224 */ /* 0x000fe200078e0a06 */
[----:B------:R-:W-:Y:S01]  /*1900*/  IADD3 R2, PT, PT, -R2, RZ, RZ ;  /* 0x000000ff02027210 */ /* 0x000fe20007ffe1ff */
[----:B------:R-:W-:Y:S01]  /*1910*/  @!P2 IMAD.IADD R8, R8, 0x1, -R14 ;  /* 0x000000010808a824 */ /* 0x000fe200078e0a0e */
[----:B------:R-:W-:Y:S01]  /*1920*/  ISETP.GE.AND P2, PT, R5, RZ, PT ;  /* 0x000000ff0500720c */ /* 0x000fe20003f46270 */
[C---:B------:R-:W-:Y:S01]  /*1930*/  IMAD R11, R14.reuse, R6, R11 ;  /* 0x000000060e0b7224 */ /* 0x040fe200078e020b */
[----:B------:R-:W-:Y:S01]  /*1940*/  IABS R5, R19 ;  /* 0x0000001300057213 */ /* 0x000fe20000000000 */
[----:B0-----:R-:W-:Y:S01]  /*1950*/  IMAD.MOV.U32 R0, RZ, RZ, R7 ;  /* 0x000000ffff007224 */ /* 0x001fe200078e0007 */
[----:B------:R-:W-:Y:S01]  /*1960*/  @!P4 IADD3 R9, PT, PT, R9, -R14, RZ ;  /* 0x8000000e0909c210 */ /* 0x000fe20007ffe0ff */
[C---:B------:R-:W-:Y:S01]  /*1970*/  IMAD R16, R14.reuse, R2, R16 ;  /* 0x000000020e107224 */ /* 0x040fe200078e0210 */
[----:B------:R-:W-:Y:S01]  /*1980*/  ISETP.GT.U32.AND P4, PT, R14, R11, PT ;  /* 0x0000000b0e00720c */ /* 0x000fe20003f84070 */
[----:B------:R-:W-:-:S04]  /*1990*/  IMAD.HI.U32 R7, R15, R5, RZ ;  /* 0x000000050f077227 */ /* 0x000fc800078e00ff */
[----:B------:R-:W-:Y:S01]  /*19a0*/  @!P3 IMAD.MOV R0, RZ, RZ, -R0 ;  /* 0x000000ffff00b224 */ /* 0x000fe200078e0a00 */
[----:B------:R-:W-:Y:S01]  /*19b0*/  ISETP.GE.AND P3, PT, R4, RZ, PT ;  /* 0x000000ff0400720c */ /* 0x000fe20003f66270 */
[----:B------:R-:W-:Y:S02]  /*19c0*/  IMAD.MOV R7, RZ, RZ, -R7 ;  /* 0x000000ffff077224 */ /* 0x000fe400078e0a07 */
[----:B------:R-:W-:Y:S01]  /*19d0*/  @!P6 IMAD.IADD R22, R22, 0x1, -R14 ;  /* 0x000000011616e824 */ /* 0x000fe200078e0a0e */
[C---:B------:R-:W-:Y:S01]  /*19e0*/  ISETP.GT.U32.AND P6, PT, R14.reuse, R16, PT ;  /* 0x000000100e00720c */ /* 0x040fe20003fc4070 */
[----:B------:R0:W-:Y:S01]  /*19f0*/  STL [R1+0x1c0], R0 ;  /* 0x0001c00001007387 */ /* 0x0001e20000100800 */
[----:B------:R-:W-:Y:S02]  /*1a00*/  IMAD R5, R14, R7, R5 ;  /* 0x000000070e057224 */ /* 0x000fe400078e0205 */
[----:B------:R-:W-:Y:S02]  /*1a10*/  IMAD.MOV R24, RZ, RZ, -R24 ;  /* 0x000000ffff187224 */ /* 0x000fe400078e0a18 */
[----:B------:R-:W-:-:S02]  /*1a20*/  VIADD R4, R29, 0x6b ;  /* 0x0000006b1d047836 */ /* 0x000fc40000000000 */
[----:B------:R-:W-:Y:S02]  /*1a30*/  VIADD R18, R29, 0x6a ;  /* 0x0000006a1d127836 */ /* 0x000fe40000000000 */
[----:B------:R-:W-:Y:S01]  /*1a40*/  @!P4 IMAD.IADD R11, R11, 0x1, -R14 ;  /* 0x000000010b0bc824 */ /* 0x000fe200078e0a0e */
[C---:B------:R-:W-:Y:S01]  /*1a50*/  ISETP.GT.U32.AND P4, PT, R14.reuse, R5, PT ;  /* 0x000000050e00720c */ /* 0x040fe20003f84070 */
[----:B0-----:R-:W-:Y:S01]  /*1a60*/  IMAD.MOV.U32 R0, RZ, RZ, R8 ;  /* 0x000000ffff007224 */ /* 0x001fe200078e0008 */
[----:B------:R-:W-:Y:S01]  /*1a70*/  IABS R17, R4 ;  /* 0x0000000400117213 */ /* 0x000fe20000000000 */
[C---:B------:R-:W-:Y:S01]  /*1a80*/  IMAD R13, R14.reuse, R24, R13 ;  /* 0x000000180e0d7224 */ /* 0x040fe200078e020d */
[----:B------:R-:W-:Y:S01]  /*1a90*/  IABS R6, R18 ;  /* 0x0000001200067213 */ /* 0x000fe20000000000 */
[----:B------:R-:W-:Y:S01]  /*1aa0*/  @!P0 IMAD.MOV R0, RZ, RZ, -R0 ;  /* 0x000000ffff008224 */ /* 0x000fe200078e0a00 */
[----:B------:R-:W-:Y:S01]  /*1ab0*/  ISETP.GT.U32.AND P0, PT, R14, R11, PT ;  /* 0x0000000b0e00720c */ /* 0x000fe20003f04070 */
[----:B------:R-:W-:Y:S01]  /*1ac0*/  @!P6 IMAD.IADD R16, R16, 0x1, -R14 ;  /* 0x000000011010e824 */ /* 0x000fe200078e0a0e */
[----:B------:R-:W-:Y:S01]  /*1ad0*/  ISETP.GT.U32.AND P6, PT, R14, R13, PT ;  /* 0x0000000d0e00720c */ /* 0x000fe20003fc4070 */
[----:B------:R-:W-:Y:S01]  /*1ae0*/  IMAD.HI.U32 R23, R15, R17, RZ ;  /* 0x000000110f177227 */ /* 0x000fe200078e00ff */
[----:B------:R0:W-:Y:S01]  /*1af0*/  STL [R1+0x78], R0 ;  /* 0x0000780001007387 */ /* 0x0001e20000100800 */
[----:B------:R-:W-:-:S02]  /*1b00*/  IADD3 R8, PT, PT, R29, 0x67, RZ ;  /* 0x000000671d087810 */ /* 0x000fc40007ffe0ff */
[----:B------:R-:W-:Y:S02]  /*1b10*/  VIADD R10, R29, 0x69 ;  /* 0x000000691d0a7836 */ /* 0x000fe40000000000 */
[----:B------:R-:W-:-:S03]  /*1b20*/  IMAD.HI.U32 R7, R15, R6, RZ ;  /* 0x000000060f077227 */ /* 0x000fc600078e00ff */
[----:B------:R-:W-:Y:S01]  /*1b30*/  IABS R2, R10 ;  /* 0x0000000a00027213 */ /* 0x000fe20000000000 */
[----:B------:R-:W-:Y:S02]  /*1b40*/  IMAD.MOV R23, RZ, RZ, -R23 ;  /* 0x000000ffff177224 */ /* 0x000fe400078e0a17 */
[----:B0-----:R-:W-:Y:S01]  /*1b50*/  IMAD.MOV.U32 R0, RZ, RZ, R9 ;  /* 0x000000ffff007224 */ /* 0x001fe200078e0009 */
[----:B------:R-:W-:Y:S01]  /*1b60*/  IABS R9, R8 ;  /* 0x0000000800097213 */ /* 0x000fe20000000000 */
[----:B------:R-:W-:Y:S02]  /*1b70*/  IMAD.MOV R24, RZ, RZ, -R7 ;  /* 0x000000ffff187224 */ /* 0x000fe400078e0a07 */
[----:B------:R-:W-:Y:S02]  /*1b80*/  @!P5 IMAD.MOV R0, RZ, RZ, -R0 ;  /* 0x000000ffff00d224 */ /* 0x000fe400078e0a00 */
[----:B------:R-:W-:Y:S01]  /*1b90*/  @!P4 IMAD.IADD R5, R5, 0x1, -R14 ;  /* 0x000000010505c824 */ /* 0x000fe200078e0a0e */
[C---:B------:R-:W-:Y:S01]  /*1ba0*/  ISETP.GT.U32.AND P4, PT, R14.reuse, R16, PT ;  /* 0x000000100e00720c */ /* 0x040fe20003f84070 */
[C---:B------:R-:W-:Y:S01]  /*1bb0*/  IMAD R7, R14.reuse, R23, R17 ;  /* 0x000000170e077224 */ /* 0x040fe200078e0211 */
[----:B------:R0:W-:Y:S01]  /*1bc0*/  STL [R1+0x8c], R0 ;  /* 0x00008c0001007387 */ /* 0x0001e20000100800 */
[C---:B------:R-:W-:Y:S01]  /*1bd0*/  IMAD R6, R14.reuse, R24, R6 ;  /* 0x000000180e067224 */ /* 0x040fe200078e0206 */
[----:B------:R-:W-:Y:S01]  /*1be0*/  ISETP.GT.U32.AND P5, PT, R14, R5, PT ;  /* 0x000000050e00720c */ /* 0x000fe20003fa4070 */
[----:B------:R-:W-:-:S04]  /*1bf0*/  IMAD.HI.U32 R12, R15, R2, RZ ;  /* 0x000000020f0c7227 */ /* 0x000fc800078e00ff */
[--C-:B------:R-:W-:Y:S02]  /*1c00*/  @!P6 IMAD.IADD R13, R13, 0x1, -R14.reuse ;  /* 0x000000010d0de824 */ /* 0x100fe400078e0a0e */
[----:B------:R-:W-:Y:S01]  /*1c10*/  @!P0 IMAD.IADD R11, R11, 0x1, -R14 ;  /* 0x000000010b0b8824 */ /* 0x000fe200078e0a0e */
[C---:B------:R-:W-:Y:S01]  /*1c20*/  ISETP.GT.U32.AND P0, PT, R14.reuse, R6, PT ;  /* 0x000000060e00720c */ /* 0x040fe20003f04070 */
[----:B0-----:R-:W-:Y:S01]  /*1c30*/  IMAD.MOV.U32 R0, RZ, RZ, R22 ;  /* 0x000000ffff007224 */ /* 0x001fe200078e0016 */
[C---:B------:R-:W-:Y:S01]  /*1c40*/  ISETP.GT.U32.AND P6, PT, R14.reuse, R13, PT ;  /* 0x0000000d0e00720c */ /* 0x040fe20003fc4070 */
[----:B------:R-:W-:Y:S02]  /*1c50*/  IMAD.MOV R17, RZ, RZ, -R12 ;  /* 0x000000ffff117224 */ /* 0x000fe400078e0a0c */
[----:B------:R-:W-:Y:S01]  /*1c60*/  @!P1 IMAD.MOV R0, RZ, RZ, -R0 ;  /* 0x000000ffff009224 */ /* 0x000fe200078e0a00 */
[C---:B------:R-:W-:Y:S01]  /*1c70*/  ISETP.GT.U32.AND P1, PT, R14.reuse, R7, PT ;  /* 0x000000070e00720c */ /* 0x040fe20003f24070 */
[----:B------:R-:W-:-:S02]  /*1c80*/  IMAD R2, R14, R17, R2 ;  /* 0x000000110e027224 */ /* 0x000fc400078e0202 */
[----:B------:R-:W-:Y:S01]  /*1c90*/  VIADD R12, R29, 0x68 ;  /* 0x000000681d0c7836 */ /* 0x000fe20000000000 */
[----:B------:R0:W-:Y:S01]  /*1ca0*/  STL [R1+0x90], R0 ;  /* 0x0000900001007387 */ /* 0x0001e20000100800 */
[--C-:B------:R-:W-:Y:S01]  /*1cb0*/  @!P4 IMAD.IADD R16, R16, 0x1, -R14.reuse ;  /* 0x000000011010c824 */ /* 0x100fe200078e0a0e */
[----:B------:R-:W-:Y:S01]  /*1cc0*/  ISETP.GE.AND P4, PT, R19, RZ, PT ;  /* 0x000000ff1300720c */ /* 0x000fe20003f86270 */
[--C-:B------:R-:W-:Y:S01]  /*1cd0*/  @!P5 IMAD.IADD R5, R5, 0x1, -R14.reuse ;  /* 0x000000010505d824 */ /* 0x100fe200078e0a0e */
[----:B------:R-:W-:Y:S01]  /*1ce0*/  ISETP.GT.U32.AND P5, PT, R14, R2, PT ;  /* 0x000000020e00720c */ /* 0x000fe20003fa4070 */
[----:B------:R-:W-:Y:S01]  /*1cf0*/  IMAD.MOV.U32 R23, RZ, RZ, R11 ;  /* 0x000000ffff177224 */ /* 0x000fe200078e000b */
[----:B------:R-:W-:Y:S01]  /*1d00*/  IABS R17, R12 ;  /* 0x0000000c00117213 */ /* 0x000fe20000000000 */
[--C-:B------:R-:W-:Y:S01]  /*1d10*/  @!P0 IMAD.IADD R6, R6, 0x1, -R14.reuse ;  /* 0x0000000106068824 */ /* 0x100fe200078e0a0e */
[----:B------:R-:W-:Y:S01]  /*1d20*/  @!P6 IADD3 R13, PT, PT, R13, -R14, RZ ;  /* 0x8000000e0d0de210 */ /* 0x000fe20007ffe0ff */
[----:B------:R-:W-:Y:S01]  /*1d30*/  @!P1 IMAD.IADD R7, R7, 0x1, -R14 ;  /* 0x0000000107079824 */ /* 0x000fe200078e0a0e */
[----:B------:R-:W-:Y:S01]  /*1d40*/  ISETP.GE.AND P6, PT, R20, RZ, PT ;  /* 0x000000ff1400720c */ /* 0x000fe20003fc6270 */
[----:B0-----:R-:W-:Y:S01]  /*1d50*/  IMAD.MOV.U32 R0, RZ, RZ, R16 ;  /* 0x000000ffff007224 */ /* 0x001fe200078e0010 */
[----:B------:R-:W-:Y:S01]  /*1d60*/  MOV R16, R5 ;  /* 0x0000000500107202 */ /* 0x000fe20000000f00 */
[----:B------:R-:W-:Y:S01]  /*1d70*/  @!P3 IMAD.MOV R23, RZ, RZ, -R23 ;  /* 0x000000ffff17b224 */ /* 0x000fe200078e0a17 */
[C---:B------:R-:W-:Y:S01]  /*1d80*/  ISETP.GT.U32.AND P3, PT, R14.reuse, R7, PT ;  /* 0x000000070e00720c */ /* 0x040fe20003f64070 */
[----:B------:R-:W-:Y:S01]  /*1d90*/  @!P2 IMAD.MOV R0, RZ, RZ, -R0 ;  /* 0x000000ffff00a224 */ /* 0x000fe200078e0a00 */
[----:B------:R-:W-:Y:S01]  /*1da0*/  ISETP.GT.U32.AND P2, PT, R14, R6, PT ;  /* 0x000000060e00720c */ /* 0x000fe20003f44070 */
[----:B------:R-:W-:Y:S01]  /*1db0*/  IMAD.HI.U32 R22, R15, R17, RZ ;  /* 0x000000110f167227 */ /* 0x000fe200078e00ff */
[----:B------:R-:W-:Y:S01]  /*1dc0*/  STL [R1+0x94], R23 ;  /* 0x0000941701007387 */ /* 0x000fe20000100800 */
[----:B------:R-:W-:-:S02]  /*1dd0*/  ISETP.GE.AND P1, PT, R4, RZ, PT ;  /* 0x000000ff0400720c */ /* 0x000fc40003f26270 */
[----:B------:R-:W-:Y:S01]  /*1de0*/  IMAD.HI.U32 R19, R15, R9, RZ ;  /* 0x000000090f137227 */ /* 0x000fe200078e00ff */
[----:B------:R0:W-:Y:S01]  /*1df0*/  STL [R1+0x98], R0 ;  /* 0x0000980001007387 */ /* 0x0001e20000100800 */
[----:B------:R-:W-:Y:S02]  /*1e00*/  ISETP.GE.AND P0, PT, R18, RZ, PT ;  /* 0x000000ff1200720c */ /* 0x000fe40003f06270 */
[----:B------:R-:W-:Y:S02]  /*1e10*/  IMAD.MOV R22, RZ, RZ, -R22 ;  /* 0x000000ffff167224 */ /* 0x000fe400078e0a16 */
[----:B------:R-:W-:Y:S02]  /*1e20*/  @!P5 IMAD.IADD R2, R2, 0x1, -R14 ;  /* 0x000000010202d824 */ /* 0x000fe400078e0a0e */
[----:B------:R-:W-:Y:S02]  /*1e30*/  IMAD.MOV R19, RZ, RZ, -R19 ;  /* 0x000000ffff137224 */ /* 0x000fe400078e0a13 */
[C---:B------:R-:W-:Y:S01]  /*1e40*/  IMAD R4, R14.reuse, R22, R17 ;  /* 0x000000160e047224 */ /* 0x040fe200078e0211 */
[----:B------:R-:W-:Y:S01]  /*1e50*/  ISETP.GT.U32.AND P5, PT, R14, R2, PT ;  /* 0x000000020e00720c */ /* 0x000fe20003fa4070 */
[----:B0-----:R-:W-:-:S02]  /*1e60*/  IMAD.MOV.U32 R0, RZ, RZ, R13 ;  /* 0x000000ffff007224 */ /* 0x001fc400078e000d */
[----:B------:R-:W-:Y:S01]  /*1e70*/  @!P4 IMAD.MOV R16, RZ, RZ, -R16 ;  /* 0x000000ffff10c224 */ /* 0x000fe200078e0a10 */
[C---:B------:R-:W-:Y:S01]  /*1e80*/  ISETP.GT.U32.AND P4, PT, R14.reuse, R4, PT ;  /* 0x000000040e00720c */ /* 0x040fe20003f84070 */
[----:B------:R-:W-:Y:S02]  /*1e90*/  VIADD R11, R29, 0x66 ;  /* 0x000000661d0b7836 */ /* 0x000fe40000000000 */
[----:B------:R-:W-:Y:S01]  /*1ea0*/  @!P6 IMAD.MOV R0, RZ, RZ, -R0 ;  /* 0x000000ffff00e224 */ /* 0x000fe200078e0a00 */
[----:B------:R0:W-:Y:S01]  /*1eb0*/  STL [R1+0xa0], R16 ;  /* 0x0000a01001007387 */ /* 0x0001e20000100800 */
[----:B------:R-:W-:Y:S01]  /*1ec0*/  IMAD R9, R14, R19, R9 ;  /* 0x000000130e097224 */ /* 0x000fe200078e0209 */
[----:B------:R-:W-:Y:S01]  /*1ed0*/  ISETP.GE.AND P6, PT, R10, RZ, PT ;  /* 0x000000ff0a00720c */ /* 0x000fe20003fc6270 */
[--C-:B------:R-:W-:Y:S01]  /*1ee0*/  @!P3 IMAD.IADD R7, R7, 0x1, -R14.reuse ;  /* 0x000000010707b824 */ /* 0x100fe200078e0a0e */
[----:B------:R1:W-:Y:S01]  /*1ef0*/  STL [R1+0xa8], R0 ;  /* 0x0000a80001007387 */ /* 0x0003e20000100800 */
[--C-:B------:R-:W-:Y:S01]  /*1f00*/  @!P2 IMAD.IADD R6, R6, 0x1, -R14.reuse ;  /* 0x000000010606a824 */ /* 0x100fe200078e0a0e */
[----:B------:R-:W-:Y:S01]  /*1f10*/  ISETP.GT.U32.AND P3, PT, R14, R9, PT ;  /* 0x000000090e00720c */ /* 0x000fe20003f64070 */
[----:B------:R-:W-:Y:S01]  /*1f20*/  IMAD.MOV.U32 R13, RZ, RZ, R7 ;  /* 0x000000ffff0d7224 */ /* 0x000fe200078e0007 */
[----:B------:R-:W-:Y:S01]  /*1f30*/  ISETP.GE.AND P2, PT, R12, RZ, PT ;  /* 0x000000ff0c00720c */ /* 0x000fe20003f46270 */
[----:B------:R-:W-:Y:S01]  /*1f40*/  @!P5 IMAD.IADD R2, R2, 0x1, -R14 ;  /* 0x000000010202d824 */ /* 0x000fe200078e0a0e */
[----:B0-----:R-:W-:Y:S01]  /*1f50*/  IABS R16, R11 ;  /* 0x0000000b00107213 */ /* 0x001fe20000000000 */
[----:B------:R-:W-:Y:S01]  /*1f60*/  @!P1 IMAD.MOV R13, RZ, RZ, -R13 ;  /* 0x000000ffff0d9224 */ /* 0x000fe200078e0a0d */
[----:B------:R-:W-:Y:S01]  /*1f70*/  ISETP.GE.AND P5, PT, R8, RZ, PT ;  /* 0x000000ff0800720c */ /* 0x000fe20003fa6270 */
[----:B------:R-:W-:-:S02]  /*1f80*/  VIADD R5, R29, 0x65 ;  /* 0x000000651d057836 */ /* 0x000fc40000000000 */
[----:B-1----:R-:W-:Y:S01]  /*1f90*/  IMAD.MOV.U32 R0, RZ, RZ, R6 ;  /* 0x000000ffff007224 */ /* 0x002fe200078e0006 */
[----:B------:R-:W-:Y:S01]  /*1fa0*/  STL [R1+0xac], R13 ;  /* 0x0000ac0d01007387 */ /* 0x000fe20000100800 */
[----:B------:R-:W-:Y:S01]  /*1fb0*/  IMAD.HI.U32 R12, R15, R16, RZ ;  /* 0x000000100f0c7227 */ /* 0x000fe200078e00ff */
[----:B------:R-:W-:Y:S02]  /*1fc0*/  IABS R10, R5 ;  /* 0x00000005000a7213 */ /* 0x000fe40000000000 */
[----:B------:R-:W-:Y:S01]  /*1fd0*/  @!P3 IADD3 R9, PT, PT, R9, -R14, RZ ;  /* 0x8000000e0909b210 */ /* 0x000fe20007ffe0ff */
[----:B------:R-:W-:Y:S01]  /*1fe0*/  @!P0 IMAD.MOV R0, RZ, RZ, -R0 ;  /* 0x000000ffff008224 */ /* 0x000fe200078e0a00 */
[----:B------:R-:W-:Y:S01]  /*1ff0*/  ISETP.GE.AND P0, PT, R5, RZ, PT ;  /* 0x000000ff0500720c */ /* 0x000fe20003f06270 */
[----:B------:R-:W-:Y:S01]  /*2000*/  IMAD.MOV R12, RZ, RZ, -R12 ;  /* 0x000000ffff0c7224 */ /* 0x000fe200078e0a0c */
[----:B------:R-:W-:Y:S01]  /*2010*/  ISETP.GT.U32.AND P1, PT, R14, R9, PT ;  /* 0x000000090e00720c */ /* 0x000fe20003f24070 */
[----:B------:R-:W-:Y:S01]  /*2020*/  @!P4 IMAD.IADD R4, R4, 0x1, -R14 ;  /* 0x000000010404c824 */ /* 0x000fe200078e0a0e */
[----:B------:R0:W-:Y:S01]  /*2030*/  STL [R1+0xbc], R0 ;  /* 0x0000bc0001007387 */ /* 0x0001e20000100800 */
[C---:B------:R-:W-:Y:S01]  /*2040*/  IMAD R16, R14.reuse, R12, R16 ;  /* 0x0000000c0e107224 */ /* 0x040fe200078e0210 */
[----:B------:R-:W-:Y:S01]  /*2050*/  ISETP.GE.AND P4, PT, R11, RZ, PT ;  /* 0x000000ff0b00720c */ /* 0x000fe20003f86270 */
[----:B------:R-:W-:Y:S01]  /*2060*/  IMAD.HI.U32 R8, R15, R10, RZ ;  /* 0x0000000a0f087227 */ /* 0x000fe200078e00ff */
[----:B------:R-:W-:-:S03]  /*2070*/  ISETP.GT.U32.AND P3, PT, R14, R4, PT ;  /* 0x000000040e00720c */ /* 0x000fc60003f64070 */
[----:B------:R-:W-:Y:S02]  /*2080*/  IMAD.MOV R8, RZ, RZ, -R8 ;  /* 0x000000ffff087224 */ /* 0x000fe400078e0a08 */
[----:B------:R-:W-:Y:S02]  /*2090*/  VIADD R12, R29, 0x64 ;  /* 0x000000641d0c7836 */ /* 0x000fe40000000000 */
[----:B0-----:R-:W-:Y:S01]  /*20a0*/  IMAD.MOV.U32 R0, RZ, RZ, R2 ;  /* 0x000000ffff007224 */ /* 0x001fe200078e0002 */
[----:B------:R-:W-:Y:S01]  /*20b0*/  @!P1 IADD3 R9, PT, PT, R9, -R14, RZ ;  /* 0x8000000e09099210 */ /* 0x000fe20007ffe0ff */
[C---:B------:R-:W-:Y:S02]  /*20c0*/  IMAD R10, R14.reuse, R8, R10 ;  /* 0x000000080e0a7224 */ /* 0x040fe400078e020a */
[----:B------:R-:W-:Y:S01]  /*20d0*/  @!P6 IMAD.MOV R0, RZ, RZ, -R0 ;  /* 0x000000ffff00e224 */ /* 0x000fe200078e0a00 */
[----:B------:R-:W-:Y:S01]  /*20e0*/  ISETP.GT.U32.AND P6, PT, R14, R16, PT ;  /* 0x000000100e00720c */ /* 0x000fe20003fc4070 */
[----:B------:R-:W-:Y:S01]  /*20f0*/  @!P3 IMAD.IADD R4, R4, 0x1, -R14 ;  /* 0x000000010404b824 */ /* 0x000fe200078e0a0e */
[----:B------:R-:W-:Y:S01]  /*2100*/  ISETP.GE.AND P3, PT, R12, RZ, PT ;  /* 0x000000ff0c00720c */ /* 0x000fe20003f66270 */
[C---:B------:R-:W-:Y:S01]  /*2110*/  VIADD R5, R29.reuse, 0x62 ;  /* 0x000000621d057836 */ /* 0x040fe20000000000 */
[----:B------:R-:W-:Y:S01]  /*2120*/  IABS R12, R12 ;  /* 0x0000000c000c7213 */ /* 0x000fe20000000000 */
[----:B------:R0:W-:Y:S01]  /*2130*/  STL [R1+0xdc], R0 ;  /* 0x0000dc0001007387 */ /* 0x0001e20000100800 */
[----:B------:R-:W-:Y:S01]  /*2140*/  ISETP.GT.U32.AND P1, PT, R14, R10, PT ;  /* 0x0000000a0e00720c */ /* 0x000fe20003f24070 */
[----:B------:R-:W-:Y:S01]  /*2150*/  VIADD R2, R29, 0x63 ;  /* 0x000000631d027836 */ /* 0x000fe20000000000 */
[----:B------:R-:W-:Y:S01]  /*2160*/  IABS R7, R5 ;  /* 0x0000000500077213 */ /* 0x000fe20000000000 */
[----:B------:R-:W-:-:S03]  /*2170*/  IMAD.HI.U32 R6, R15, R12, RZ ;  /* 0x0000000c0f067227 */ /* 0x000fc600078e00ff */
[----:B------:R-:W-:Y:S01]  /*2180*/  IABS R8, R2 ;  /* 0x0000000200087213 */ /* 0x000fe20000000000 */
[----:B------:R-:W-:Y:S02]  /*2190*/  @!P6 IMAD.IADD R16, R16, 0x1, -R14 ;  /* 0x000000011010e824 */ /* 0x000fe400078e0a0e */
[----:B0-----:R-:W-:Y:S02]  /*21a0*/  IMAD.MOV.U32 R0, RZ, RZ, R4 ;  /* 0x000000ffff007224 */ /* 0x001fe400078e0004 */
[----:B------:R-:W-:Y:S01]  /*21b0*/  IMAD.MOV R6, RZ, RZ, -R6 ;  /* 0x000000ffff067224 */ /* 0x000fe200078e0a06 */
[----:B------:R-:W-:Y:S01]  /*21c0*/  ISETP.GT.U32.AND P6, PT, R14, R16, PT ;  /* 0x000000100e00720c */ /* 0x000fe20003fc4070 */
[----:B------:R-:W-:Y:S01]  /*21d0*/  @!P2 IMAD.MOV R0, RZ, RZ, -R0 ;  /* 0x000000ffff00a224 */ /* 0x000fe200078e0a00 */
[----:B------:R-:W-:Y:S01]  /*21e0*/  ISETP.GE.AND P2, PT, R2, RZ, PT ;  /* 0x000000ff0200720c */ /* 0x000fe20003f46270 */
[----:B------:R-:W-:Y:S02]  /*21f0*/  IMAD R12, R14, R6, R12 ;  /* 0x000000060e0c7224 */ /* 0x000fe400078e020c */
[----:B------:R-:W-:Y:S01]  /*2200*/  @!P1 IMAD.IADD R10, R10, 0x1, -R14 ;  /* 0x000000010a0a9824 */ /* 0x000fe200078e0a0e */
[----:B------:R0:W-:Y:S01]  /*2210*/  STL [R1+0xe0], R0 ;  /* 0x0000e00001007387 */ /* 0x0001e20000100800 */
[----:B------:R-:W-:-:S03]  /*2220*/  IMAD.HI.U32 R2, R15, R7, RZ ;  /* 0x000000070f027227 */ /* 0x000fc600078e00ff */
[----:B------:R-:W-:Y:S01]  /*2230*/  ISETP.GT.U32.AND P1, PT, R14, R10, PT ;  /* 0x0000000a0e00720c */ /* 0x000fe20003f24070 */
[----:B------:R-:W-:Y:S02]  /*2240*/  IMAD.HI.U32 R4, R15, R8, RZ ;  /* 0x000000080f047227 */ /* 0x000fe400078e00ff */
[----:B------:R-:W-:Y:S02]  /*2250*/  @!P6 IADD3 R16, PT, PT, R16, -R14, RZ ;  /* 0x8000000e1010e210 */ /* 0x000fe40007ffe0ff */
[----:B------:R-:W-:Y:S01]  /*2260*/  ISETP.GT.U32.AND P6, PT, R14, R12, PT ;  /* 0x0000000c0e00720c */ /* 0x000fe20003fc4070 */
[----:B0-----:R-:W-:Y:S02]  /*2270*/  IMAD.MOV.U32 R0, RZ, RZ, R9 ;  /* 0x000000ffff007224 */ /* 0x001fe400078e0009 */
[----:B------:R-:W-:Y:S02]  /*2280*/  IMAD.MOV R4, RZ, RZ, -R4 ;  /* 0x000000ffff047224 */ /* 0x000fe400078e0a04 */
[----:B------:R-:W-:Y:S01]  /*2290*/  @!P5 IMAD.MOV R0, RZ, RZ, -R0 ;  /* 0x000000ffff00d224 */ /* 0x000fe200078e0a00 */
[----:B------:R-:W-:Y:S01]  /*22a0*/  ISETP.GE.AND P5, PT, R5, RZ, PT ;  /* 0x000000ff0500720c */ /* 0x000fe20003fa6270 */
[----:B------:R-:W-:-:S02]  /*22b0*/  IMAD.MOV R5, RZ, RZ, -R2 ;  /* 0x000000ffff057224 */ /* 0x000fc400078e0a02 */
[C---:B------:R-:W-:Y:S01]  /*22c0*/  IMAD R8, R14.reuse, R4, R8 ;  /* 0x000000040e087224 */ /* 0x040fe200078e0208 */
[----:B------:R0:W-:Y:S01]  /*22d0*/  STL [R1+0xe4], R0 ;  /* 0x0000e40001007387 */ /* 0x0001e20000100800 */
[----:B------:R-:W-:Y:S02]  /*22e0*/  IMAD R7, R14, R5, R7 ;  /* 0x000000050e077224 */ /* 0x000fe400078e0207 */
[--C-:B------:R-:W-:Y:S02]  /*22f0*/  @!P6 IMAD.IADD R12, R12, 0x1, -R14.reuse ;  /* 0x000000010c0ce824 */ /* 0x100fe400078e0a0e */
[C---:B------:R-:W-:Y:S01]  /*2300*/  VIADD R11, R29.reuse, 0x60 ;  /* 0x000000601d0b7836 */ /* 0x040fe20000000000 */
[----:B------:R-:W-:Y:S01]  /*2310*/  ISETP.GT.U32.AND P6, PT, R14, R7, PT ;  /* 0x000000070e00720c */ /* 0x000fe20003fc4070 */
[C---:B------:R-:W-:Y:S02]  /*2320*/  VIADD R2, R29.reuse, 0x61 ;  /* 0x000000611d027836 */ /* 0x040fe40000000000 */
[----:B------:R-:W-:Y:S01]  /*2330*/  @!P1 IMAD.IADD R10, R10, 0x1, -R14 ;  /* 0x000000010a0a9824 */ /* 0x000fe200078e0a0e */
[C---:B------:R-:W-:Y:S01]  /*2340*/  ISETP.GT.U32.AND P1, PT, R14.reuse, R8, PT ;  /* 0x000000080e00720c */ /* 0x040fe20003f24070 */
[----:B0-----:R-:W-:Y:S01]  /*2350*/  IMAD.MOV.U32 R0, RZ, RZ, R16 ;  /* 0x000000ffff007224 */ /* 0x001fe200078e0010 */
[----:B------:R-:W-:Y:S01]  /*2360*/  IABS R17, R11 ;  /* 0x0000000b00117213 */ /* 0x000fe20000000000 */
[----:B------:R-:W-:Y:S01]  /*2370*/  VIADD R5, R29, 0x5f ;  /* 0x0000005f1d057836 */ /* 0x000fe20000000000 */
[----:B------:R-:W-:Y:S01]  /*2380*/  IABS R6, R2 ;  /* 0x0000000200067213 */ /* 0x000fe20000000000 */
[----:B------:R-:W-:Y:S01]  /*2390*/  @!P4 IMAD.MOV R0, RZ, RZ, -R0 ;  /* 0x000000ffff00c224 */ /* 0x000fe200078e0a00 */
[----:B------:R-:W-:Y:S01]  /*23a0*/  ISETP.GT.U32.AND P4, PT, R14, R12, PT ;  /* 0x0000000c0e00720c */ /* 0x000fe20003f84070 */
[----:B------:R-:W-:Y:S01]  /*23b0*/  IMAD.MOV.U32 R16, RZ, RZ, R17 ;  /* 0x000000ffff107224 */ /* 0x000fe200078e0011 */
[----:B------:R-:W-:Y:S01]  /*23c0*/  IABS R13, R5 ;  /* 0x00000005000d7213 */ /* 0x000fe20000000000 */
[----:B------:R-:W-:Y:S01]  /*23d0*/  IMAD.HI.U32 R17, R15, R6, RZ ;  /* 0x000000060f117227 */ /* 0x000fe200078e00ff */
[----:B------:R0:W-:Y:S03]  /*23e0*/  STL [R1+0xfc], R0 ;  /* 0x0000fc0001007387 */ /* 0x0001e60000100800 */
[--C-:B------:R-:W-:Y:S01]  /*23f0*/  @!P6 IMAD.IADD R7, R7, 0x1, -R14.reuse ;  /* 0x000000010707e824 */ /* 0x100fe200078e0a0e */
[----:B------:R-:W-:Y:S01]  /*2400*/  IADD3 R17, PT, PT, -R17, RZ, RZ ;  /* 0x000000ff11117210 */ /* 0x000fe20007ffe1ff */
[----:B------:R-:W-:-:S02]  /*2410*/  @!P1 IMAD.IADD R8, R8, 0x1, -R14 ;  /* 0x0000000108089824 */ /* 0x000fc400078e0a0e */
[----:B------:R-:W-:Y:S01]  /*2420*/  VIADD R4, R29, 0x5e ;  /* 0x0000005e1d047836 */ /* 0x000fe20000000000 */
[----:B------:R-:W-:Y:S01]  /*2430*/  ISETP.GT.U32.AND P6, PT, R14, R7, PT ;  /* 0x000000070e00720c */ /* 0x000fe20003fc4070 */
[----:B------:R-:W-:Y:S01]  /*2440*/  @!P4 IMAD.IADD R12, R12, 0x1, -R14 ;  /* 0x000000010c0cc824 */ /* 0x000fe200078e0a0e */
[----:B------:R-:W-:Y:S01]  /*2450*/  ISETP.GT.U32.AND P1, PT, R14, R8, PT ;  /* 0x000000080e00720c */ /* 0x000fe20003f24070 */
[----:B0-----:R-:W-:Y:S01]  /*2460*/  IMAD.MOV.U32 R0, RZ, RZ, R10 ;  /* 0x000000ffff007224 */ /* 0x001fe200078e000a */
[----:B------:R-:W-:-:S03]  /*2470*/  IABS R9, R4 ;  /* 0x0000000400097213 */ /* 0x000fc60000000000 */
[----:B------:R-:W-:Y:S01]  /*2480*/  @!P0 IMAD.MOV R0, RZ, RZ, -R0 ;  /* 0x000000ffff008224 */ /* 0x000fe200078e0a00 */
[----:B------:R-:W-:Y:S01]  /*2490*/  ISETP.GE.AND P0, PT, R2, RZ, PT ;  /* 0x000000ff0200720c */ /* 0x000fe20003f06270 */
[C---:B------:R-:W-:Y:S02]  /*24a0*/  IMAD R2, R14.reuse, R17, R6 ;  /* 0x000000110e027224 */ /* 0x040fe400078e0206 */
[C---:B------:R-:W-:Y:S01]  /*24b0*/  IMAD.HI.U32 R6, R15.reuse, R13, RZ ;  /* 0x0000000d0f067227 */ /* 0x040fe200078e00ff */
[----:B------:R0:W-:Y:S02]  /*24c0*/  STL [R1+0x100], R0 ;  /* 0x0001000001007387 */ /* 0x0001e40000100800 */
[----:B------:R-:W-:Y:S01]  /*24d0*/  ISETP.GT.U32.AND P4, PT, R14, R2, PT ;  /* 0x000000020e00720c */ /* 0x000fe20003f84070 */
[----:B------:R-:W-:-:S04]  /*24e0*/  IMAD.HI.U32 R17, R15, R16, RZ ;  /* 0x000000100f117227 */ /* 0x000fc800078e00ff */
[----:B------:R-:W-:-:S04]  /*24f0*/  IMAD.HI.U32 R10, R15, R9, RZ ;  /* 0x000000090f0a7227 */ /* 0x000fc800078e00ff */
[----:B0-----:R-:W-:Y:S02]  /*2500*/  IMAD.MOV.U32 R0, RZ, RZ, R12 ;  /* 0x000000ffff007224 */ /* 0x001fe400078e000c */
[----:B------:R-:W-:Y:S02]  /*2510*/  IMAD.MOV R6, RZ, RZ, -R6 ;  /* 0x000000ffff067224 */ /* 0x000fe400078e0a06 */
[----:B------:R-:W-:Y:S01]  /*2520*/  IMAD.MOV R17, RZ, RZ, -R17 ;  /* 0x000000ffff117224 */ /* 0x000fe200078e0a11 */
[----:B------:R-:W-:Y:S01]  /*2530*/  @!P3 IADD3 R0, PT, PT, -R0, RZ, RZ ;  /* 0x000000ff0000b210 */ /* 0x000fe20007ffe1ff */
[----:B------:R-:W-:Y:S02]  /*2540*/  IMAD.MOV R10, RZ, RZ, -R10 ;  /* 0x000000ffff0a7224 */ /* 0x000fe400078e0a0a */
[----:B------:R-:W-:Y:S02]  /*2550*/  IMAD R13, R14, R6, R13 ;  /* 0x000000060e0d7224 */ /* 0x000fe400078e020d */
[--C-:B------:R-:W-:Y:S01]  /*2560*/  @!P6 IMAD.IADD R7, R7, 0x1, -R14.reuse ;  /* 0x000000010707e824 */ /* 0x100fe200078e0a0e */
[----:B------:R0:W-:Y:S01]  /*2570*/  STL [R1+0x104], R0 ;  /* 0x0001040001007387 */ /* 0x0001e20000100800 */
[----:B------:R-:W-:Y:S01]  /*2580*/  @!P1 IMAD.IADD R8, R8, 0x1, -R14 ;  /* 0x0000000108089824 */ /* 0x000fe200078e0a0e */
[----:B------:R-:W-:Y:S01]  /*2590*/  ISETP.GE.AND P1, PT, R11, RZ, PT ;  /* 0x000000ff0b00720c */ /* 0x000fe20003f26270 */
[C---:B------:R-:W-:Y:S01]  /*25a0*/  IMAD R11, R14.reuse, R17, R16 ;  /* 0x000000110e0b7224 */ /* 0x040fe200078e0210 */
[C---:B------:R-:W-:Y:S01]  /*25b0*/  ISETP.GT.U32.AND P6, PT, R14.reuse, R13, PT ;  /* 0x0000000d0e00720c */ /* 0x040fe20003fc4070 */
[----:B------:R-:W-:-:S02]  /*25c0*/  IMAD R9, R14, R10, R9 ;  /* 0x0000000a0e097224 */ /* 0x000fc400078e0209 */
[----:B------:R-:W-:Y:S01]  /*25d0*/  @!P4 IMAD.IADD R2, R2, 0x1, -R14 ;  /* 0x000000010202c824 */ /* 0x000fe200078e0a0e */
[C---:B------:R-:W-:Y:S01]  /*25e0*/  ISETP.GT.U32.AND P4, PT, R14.reuse, R11, PT ;  /* 0x0000000b0e00720c */ /* 0x040fe20003f84070 */
[----:B------:R-:W-:Y:S01]  /*25f0*/  @!P2 IMAD.MOV R8, RZ, RZ, -R8 ;  /* 0x000000ffff08a224 */ /* 0x000fe200078e0a08 */
[----:B------:R-:W-:Y:S01]  /*2600*/  ISETP.GE.AND P2, PT, R5, RZ, PT ;  /* 0x000000ff0500720c */ /* 0x000fe20003f46270 */
[----:B0-----:R-:W-:Y:S01]  /*2610*/  IMAD.MOV.U32 R0, RZ, RZ, R7 ;  /* 0x000000ffff007224 */ /* 0x001fe200078e0007 */
[C---:B------:R-:W-:Y:S01]  /*2620*/  ISETP.GT.U32.AND P3, PT, R14.reuse, R2, PT ;  /* 0x000000020e00720c */ /* 0x040fe20003f64070 */
[C---:B------:R-:W-:Y:S01]  /*2630*/  VIADD R5, R29.reuse, 0x5c ;  /* 0x0000005c1d057836 */ /* 0x040fe20000000000 */
[----:B------:R0:W-:Y:S01]  /*2640*/  STL [R1+0x108], R8 ;  /* 0x0001080801007387 */ /* 0x0001e20000100800 */
[----:B------:R-:W-:Y:S01]  /*2650*/  @!P5 IMAD.MOV R0, RZ, RZ, -R0 ;  /* 0x000000ffff00d224 */ /* 0x000fe200078e0a00 */
[----:B------:R-:W-:Y:S01]  /*2660*/  ISETP.GT.U32.AND P5, PT, R14, R9, PT ;  /* 0x000000090e00720c */ /* 0x000fe20003fa4070 */
[----:B------:R-:W-:-:S02]  /*2670*/  VIADD R6, R29, 0x5d ;  /* 0x0000005d1d067836 */ /* 0x000fc40000000000 */
[--C-:B------:R-:W-:Y:S01]  /*2680*/  @!P6 IMAD.IADD R13, R13, 0x1, -R14.reuse ;  /* 0x000000010d0de824 */ /* 0x100fe200078e0a0e */
[----:B------:R1:W-:Y:S01]  /*2690*/  STL [R1+0x114], R0 ;  /* 0x0001140001007387 */ /* 0x0003e20000100800 */
[--C-:B------:R-:W-:Y:S01]  /*26a0*/  @!P4 IMAD.IADD R11, R11, 0x1, -R14.reuse ;  /* 0x000000010b0bc824 */ /* 0x100fe200078e0a0e */
[----:B------:R-:W-:Y:S01]  /*26b0*/  IABS R12, R6 ;  /* 0x00000006000c7213 */ /* 0x000fe20000000000 */
[----:B------:R-:W-:Y:S01]  /*26c0*/  VIADD R10, R29, 0x59 ;  /* 0x000000591d0a7836 */ /* 0x000fe20000000000 */
[----:B0-----:R-:W-:Y:S01]  /*26d0*/  IABS R8, R5 ;  /* 0x0000000500087213 */ /* 0x001fe20000000000 */
[----:B------:R-:W-:Y:S01]  /*26e0*/  @!P3 IMAD.IADD R2, R2, 0x1, -R14 ;  /* 0x000000010202b824 */ /* 0x000fe200078e0a0e */
[----:B------:R-:W-:Y:S01]  /*26f0*/  ISETP.GE.AND P4, PT, R6, RZ, PT ;  /* 0x000000ff0600720c */ /* 0x000fe20003f86270 */
[----:B------:R-:W-:Y:S01]  /*2700*/  IMAD.HI.U32 R7, R15, R12, RZ ;  /* 0x0000000c0f077227 */ /* 0x000fe200078e00ff */
[C---:B------:R-:W-:Y:S02]  /*2710*/  ISETP.GT.U32.AND P6, PT, R14.reuse, R11, PT ;  /* 0x0000000b0e00720c */ /* 0x040fe40003fc4070 */
[----:B------:R-:W-:Y:S01]  /*2720*/  @!P5 IADD3 R9, PT, PT, R9, -R14, RZ ;  /* 0x8000000e0909d210 */ /* 0x000fe20007ffe0ff */
[----:B------:R-:W-:Y:S01]  /*2730*/  IMAD.HI.U32 R6, R15, R8, RZ ;  /* 0x000000080f067227 */ /* 0x000fe200078e00ff */
[----:B------:R-:W-:-:S02]  /*2740*/  ISETP.GT.U32.AND P5, PT, R14, R13, PT ;  /* 0x0000000d0e00720c */ /* 0x000fc40003fa4070 */
[----:B------:R-:W-:Y:S01]  /*2750*/  IABS R16, R10 ;  /* 0x0000000a00107213 */ /* 0x000fe20000000000 */
[----:B------:R-:W-:Y:S01]  /*2760*/  IMAD.MOV R6, RZ, RZ, -R6 ;  /* 0x000000ffff067224 */ /* 0x000fe200078e0a06 */
[----:B------:R-:W-:Y:S01]  /*2770*/  ISETP.GE.AND P3, PT, R4, RZ, PT ;  /* 0x000000ff0400720c */ /* 0x000fe20003f66270 */
[----:B------:R-:W-:Y:S02]  /*2780*/  IMAD.MOV R7, RZ, RZ, -R7 ;  /* 0x000000ffff077224 */ /* 0x000fe400078e0a07 */
[----:B-1----:R-:W-:Y:S02]  /*2790*/  IMAD.MOV.U32 R0, RZ, RZ, R2 ;  /* 0x000000ffff007224 */ /* 0x002fe400078e0002 */
[C---:B------:R-:W-:Y:S02]  /*27a0*/  IMAD R8, R14.reuse, R6, R8 ;  /* 0x000000060e087224 */ /* 0x040fe400078e0208 */
[C---:B------:R-:W-:Y:S02]  /*27b0*/  IMAD R12, R14.reuse, R7, R12 ;  /* 0x000000070e0c7224 */ /* 0x040fe400078e020c */
[----:B------:R-:W-:Y:S01]  /*27c0*/  @!P0 IMAD.MOV R0, RZ, RZ, -R0 ;  /* 0x000000ffff008224 */ /* 0x000fe200078e0a00 */
[C---:B------:R-:W-:Y:S01]  /*27d0*/  ISETP.GT.U32.AND P0, PT, R14.reuse, R9, PT ;  /* 0x000000090e00720c */ /* 0x040fe20003f04070 */
[--C-:B------:R-:W-:Y:S01]  /*27e0*/  @!P5 IMAD.IADD R13, R13, 0x1, -R14.reuse ;  /* 0x000000010d0dd824 */ /* 0x100fe200078e0a0e */
[C---:B------:R-:W-:Y:S01]  /*27f0*/  ISETP.GT.U32.AND P5, PT, R14.reuse, R8, PT ;  /* 0x000000080e00720c */ /* 0x040fe20003fa4070 */
[----:B------:R-:W-:Y:S01]  /*2800*/  @!P6 IMAD.IADD R11, R11, 0x1, -R14 ;  /* 0x000000010b0be824 */ /* 0x000fe200078e0a0e */
[----:B------:R-:W-:Y:S01]  /*2810*/  ISETP.GT.U32.AND P6, PT, R14, R12, PT ;  /* 0x0000000c0e00720c */ /* 0x000fe20003fc4070 */
[C---:B------:R-:W-:Y:S01]  /*2820*/  VIADD R2, R29.reuse, 0x5a ;  /* 0x0000005a1d027836 */ /* 0x040fe20000000000 */
[----:B------:R0:W-:Y:S01]  /*2830*/  STL [R1+0x118], R0 ;  /* 0x0001180001007387 */ /* 0x0001e20000100800 */
[----:B------:R-:W-:-:S02]  /*2840*/  VIADD R4, R29, 0x5b ;  /* 0x0000005b1d047836 */ /* 0x000fc40000000000 */
[----:B------:R-:W-:Y:S01]  /*2850*/  @!P2 IMAD.MOV R13, RZ, RZ, -R13 ;  /* 0x000000ffff0da224 */ /* 0x000fe200078e0a0d */
[----:B------:R-:W-:Y:S02]  /*2860*/  IABS R6, R2 ;  /* 0x0000000200067213 */ /* 0x000fe40000000000 */
[----:B------:R-:W-:Y:S01]  /*2870*/  IABS R7, R4 ;  /* 0x0000000400077213 */ /* 0x000fe20000000000 */
[--C-:B------:R-:W-:Y:S01]  /*2880*/  @!P0 IMAD.IADD R9, R9, 0x1, -R14.reuse ;  /* 0x0000000109098824 */ /* 0x100fe200078e0a0e */
[----:B------:R-:W-:Y:S01]  /*2890*/  ISETP.GE.AND P0, PT, R5, RZ, PT ;  /* 0x000000ff0500720c */ /* 0x000fe20003f06270 */
[----:B------:R-:W-:Y:S01]  /*28a0*/  @!P5 IMAD.IADD R8, R8, 0x1, -R14 ;  /* 0x000000010808d824 */ /* 0x000fe200078e0a0e */
[----:B0-----:R-:W-:Y:S01]  /*28b0*/  MOV R0, R11 ;  /* 0x0000000b00007202 */ /* 0x001fe20000000f00 */
[----:B------:R-:W-:Y:S02]  /*28c0*/  IMAD.MOV.U32 R5, RZ, RZ, R16 ;  /* 0x000000ffff057224 */ /* 0x000fe400078e0010 */
[----:B------:R-:W-:Y:S01]  /*28d0*/  IMAD.HI.U32 R17, R15, R6, RZ ;  /* 0x000000060f117227 */ /* 0x000fe200078e00ff */
[----:B------:R-:W-:-:S03]  /*28e0*/  ISETP.GT.U32.AND P5, PT, R14, R8, PT ;  /* 0x000000080e00720c */ /* 0x000fc60003fa4070 */
[----:B------:R-:W-:Y:S01]  /*28f0*/  @!P6 IMAD.IADD R12, R12, 0x1, -R14 ;  /* 0x000000010c0ce824 */ /* 0x000fe200078e0a0e */
[----:B------:R-:W-:Y:S01]  /*2900*/  ISETP.GE.AND P6, PT, R4, RZ, PT ;  /* 0x000000ff0400720c */ /* 0x000fe20003fc6270 */
[----:B------:R-:W-:Y:S02]  /*2910*/  @!P1 IMAD.MOV R0, RZ, RZ, -R0 ;  /* 0x000000ffff009224 */ /* 0x000fe400078e0a00 */
[----:B------:R-:W-:Y:S01]  /*2920*/  IMAD.HI.U32 R4, R15, R5, RZ ;  /* 0x000000050f047227 */ /* 0x000fe200078e00ff */
[C---:B------:R-:W-:Y:S02]  /*2930*/  ISETP.GT.U32.AND P1, PT, R14.reuse, R12, PT ;  /* 0x0000000c0e00720c */ /* 0x040fe40003f24070 */
[----:B------:R0:W-:Y:S01]  /*2940*/  STL [R1+0x11c], R0 ;  /* 0x00011c0001007387 */ /* 0x0001e20000100800 */
[----:B------:R-:W-:Y:S02]  /*2950*/  IMAD.MOV R11, RZ, RZ, -R17 ;  /* 0x000000ffff0b7224 */ /* 0x000fe400078e0a11 */
[----:B------:R-:W-:Y:S01]  /*2960*/  IMAD.MOV R4, RZ, RZ, -R4 ;  /* 0x000000ffff047224 */ /* 0x000fe200078e0a04 */
[----:B------:R1:W-:Y:S01]  /*2970*/  STL [R1+0x120], R13 ;  /* 0x0001200d01007387 */ /* 0x0003e20000100800 */
[----:B------:R-:W-:-:S02]  /*2980*/  IMAD R6, R14, R11, R6 ;  /* 0x0000000b0e067224 */ /* 0x000fc400078e0206 */
[----:B------:R-:W-:Y:S02]  /*2990*/  IMAD R5, R14, R4, R5 ;  /* 0x000000040e057224 */ /* 0x000fe400078e0205 */
[----:B------:R-:W-:Y:S02]  /*29a0*/  @!P5 IMAD.IADD R8, R8, 0x1, -R14 ;  /* 0x000000010808d824 */ /* 0x000fe400078e0a0e */
[----:B0-----:R-:W-:Y:S01]  /*29b0*/  IMAD.MOV.U32 R0, RZ, RZ, R9 ;  /* 0x000000ffff007224 */ /* 0x001fe200078e0009 */
[----:B------:R-:W-:Y:S01]  /*29c0*/  ISETP.GT.U32.AND P5, PT, R14, R5, PT ;  /* 0x000000050e00720c */ /* 0x000fe20003fa4070 */
[----:B------:R-:W-:Y:S01]  /*29d0*/  IMAD.HI.U32 R16, R15, R7, RZ ;  /* 0x000000070f107227 */ /* 0x000fe200078e00ff */
[----:B------:R-:W-:-:S03]  /*29e0*/  IADD3 R9, PT, PT, R29, 0x57, RZ ;  /* 0x000000571d097810 */ /* 0x000fc60007ffe0ff */
[----:B------:R-:W-:Y:S01]  /*29f0*/  @!P3 IMAD.MOV R0, RZ, RZ, -R0 ;  /* 0x000000ffff00b224 */ /* 0x000fe200078e0a00 */
[----:B------:R-:W-:Y:S01]  /*2a00*/  ISETP.GT.U32.AND P3, PT, R14, R6, PT ;  /* 0x000000060e00720c */ /* 0x000fe20003f64070 */
[----:B------:R-:W-:Y:S02]  /*2a10*/  IMAD.MOV R16, RZ, RZ, -R16 ;  /* 0x000000ffff107224 */ /* 0x000fe400078e0a10 */
[--C-:B------:R-:W-:Y:S01]  /*2a20*/  @!P1 IMAD.IADD R12, R12, 0x1, -R14.reuse ;  /* 0x000000010c0c9824 */ /* 0x100fe200078e0a0e */
[----:B------:R-:W-:Y:S01]  /*2a30*/  ISETP.GE.AND P1, PT, R2, RZ, PT ;  /* 0x000000ff0200720c */ /* 0x000fe20003f26270 */
[C---:B------:R-:W-:Y:S01]  /*2a40*/  IMAD R7, R14.reuse, R16, R7 ;  /* 0x000000100e077224 */ /* 0x040fe200078e0207 */
[----:B------:R-:W-:Y:S01]  /*2a50*/  IABS R2, R9 ;  /* 0x0000000900027213 */ /* 0x000fe20000000000 */
[----:B------:R-:W-:Y:S01]  /*2a60*/  @!P5 IMAD.IADD R5, R5, 0x1, -R14 ;  /* 0x000000010505d824 */ /* 0x000fe200078e0a0e */
[----:B------:R0:W-:Y:S01]  /*2a70*/  STL [R1+0x124], R0 ;  /* 0x0001240001007387 */ /* 0x0001e20000100800 */
[----:B------:R-:W-:Y:S01]  /*2a80*/  VIADD R17, R29, 0x58 ;  /* 0x000000581d117836 */ /* 0x000fe20000000000 */
[----:B------:R-:W-:Y:S01]  /*2a90*/  ISETP.GT.U32.AND P2, PT, R14, R7, PT ;  /* 0x000000070e00720c */ /* 0x000fe20003f44070 */
[----:B-1----:R-:W-:-:S03]  /*2aa0*/  IMAD.HI.U32 R13, R15, R2, RZ ;  /* 0x000000020f0d7227 */ /* 0x002fc600078e00ff */
[----:B------:R-:W-:Y:S01]  /*2ab0*/  IABS R4, R17 ;  /* 0x0000001100047213 */ /* 0x000fe20000000000 */
[----:B------:R-:W-:Y:S02]  /*2ac0*/  @!P3 IMAD.IADD R6, R6, 0x1, -R14 ;  /* 0x000000010606b824 */ /* 0x000fe400078e0a0e */
[----:B------:R-:W-:Y:S02]  /*2ad0*/  IMAD.MOV R13, RZ, RZ, -R13 ;  /* 0x000000ffff0d7224 */ /* 0x000fe400078e0a0d */
[----:B------:R-:W-:Y:S01]  /*2ae0*/  IMAD.HI.U32 R11, R15, R4, RZ ;  /* 0x000000040f0b7227 */ /* 0x000fe200078e00ff */
[----:B------:R-:W-:-:S03]  /*2af0*/  ISETP.GT.U32.AND P5, PT, R14, R6, PT ;  /* 0x000000060e00720c */ /* 0x000fc60003fa4070 */
[----:B------:R-:W-:Y:S02]  /*2b00*/  IMAD R2, R14, R13, R2 ;  /* 0x0000000d0e027224 */ /* 0x000fe400078e0202 */
[----:B------:R-:W-:Y:S01]  /*2b10*/  @!P2 IMAD.IADD R7, R7, 0x1, -R14 ;  /* 0x000000010707a824 */ /* 0x000fe200078e0a0e */
[----:B------:R-:W-:Y:S01]  /*2b20*/  ISETP.GE.AND P2, PT, R10, RZ, PT ;  /* 0x000000ff0a00720c */ /* 0x000fe20003f46270 */
[----:B0-----:R-:W-:Y:S02]  /*2b30*/  IMAD.MOV.U32 R0, RZ, RZ, R12 ;  /* 0x000000ffff007224 */ /* 0x001fe400078e000c */
[----:B------:R-:W-:Y:S01]  /*2b40*/  IMAD.MOV R11, RZ, RZ, -R11 ;  /* 0x000000ffff0b7224 */ /* 0x000fe200078e0a0b */
[C---:B------:R-:W-:Y:S01]  /*2b50*/  ISETP.GT.U32.AND P3, PT, R14.reuse, R7, PT ;  /* 0x000000070e00720c */ /* 0x040fe20003f64070 */
[----:B------:R-:W-:Y:S01]  /*2b60*/  @!P4 IMAD.MOV R0, RZ, RZ, -R0 ;  /* 0x000000ffff00c224 */ /* 0x000fe200078e0a00 */
[----:B------:R-:W-:Y:S01]  /*2b70*/  ISETP.GT.U32.AND P4, PT, R14, R5, PT ;  /* 0x000000050e00720c */ /* 0x000fe20003f84070 */
[----:B------:R-:W-:Y:S01]  /*2b80*/  @!P5 IMAD.IADD R6, R6, 0x1, -R14 ;  /* 0x000000010606d824 */ /* 0x000fe200078e0a0e */
[C---:B------:R-:W-:Y:S01]  /*2b90*/  ISETP.GT.U32.AND P5, PT, R14.reuse, R2, PT ;  /* 0x000000020e00720c */ /* 0x040fe20003fa4070 */
[----:B------:R-:W-:Y:S01]  /*2ba0*/  VIADD R10, R29, 0x56 ;  /* 0x000000561d0a7836 */ /* 0x000fe20000000000 */
[----:B------:R0:W-:Y:S01]  /*2bb0*/  STL [R1+0x138], R0 ;  /* 0x0001380001007387 */ /* 0x0001e20000100800 */
[----:B------:R-:W-:-:S02]  /*2bc0*/  IMAD R4, R14, R11, R4 ;  /* 0x0000000b0e047224 */ /* 0x000fc400078e0204 */
[C---:B------:R-:W-:Y:S01]  /*2bd0*/  VIADD R11, R29.reuse, 0x55 ;  /* 0x000000551d0b7836 */ /* 0x040fe20000000000 */
[----:B------:R-:W-:Y:S01]  /*2be0*/  IABS R12, R10 ;  /* 0x0000000a000c7213 */ /* 0x000fe20000000000 */
[----:B------:R-:W-:Y:S02]  /*2bf0*/  VIADD R13, R29, 0x54 ;  /* 0x000000541d0d7836 */ /* 0x000fe40000000000 */
[----:B------:R-:W-:Y:S01]  /*2c00*/  @!P3 IADD3 R7, PT, PT, R7, -R14, RZ ;  /* 0x8000000e0707b210 */ /* 0x000fe20007ffe0ff */
[----:B------:R-:W-:Y:S01]  /*2c10*/  @!P1 IMAD.MOV R6, RZ, RZ, -R6 ;  /* 0x000000ffff069224 */ /* 0x000fe200078e0a06 */
[----:B------:R-:W-:Y:S01]  /*2c20*/  IABS R16, R11 ;  /* 0x0000000b00107213 */ /* 0x000fe20000000000 */
[----:B------:R-:W-:Y:S01]  /*2c30*/  IMAD.HI.U32 R18, R15, R12, RZ ;  /* 0x0000000c0f127227 */ /* 0x000fe200078e00ff */
[----:B------:R-:W-:Y:S02]  /*2c40*/  ISETP.GT.U32.AND P3, PT, R14, R4, PT ;  /* 0x000000040e00720c */ /* 0x000fe40003f64070 */
[----:B------:R-:W-:Y:S01]  /*2c50*/  @!P6 IADD3 R7, PT, PT, -R7, RZ, RZ ;  /* 0x000000ff0707e210 */ /* 0x000fe20007ffe1ff */
[----:B------:R-:W-:Y:S01]  /*2c60*/  @!P5 IMAD.IADD R2, R2, 0x1, -R14 ;  /* 0x000000010202d824 */ /* 0x000fe200078e0a0e */
[----:B------:R-:W-:Y:S01]  /*2c70*/  ISETP.GE.AND P1, PT, R10, RZ, PT ;  /* 0x000000ff0a00720c */ /* 0x000fe20003f26270 */
[----:B------:R-:W-:-:S03]  /*2c80*/  IMAD.HI.U32 R19, R15, R16, RZ ;  /* 0x000000100f137227 */ /* 0x000fc600078e00ff */
[C---:B------:R-:W-:Y:S01]  /*2c90*/  ISETP.GT.U32.AND P5, PT, R14.reuse, R2, PT ;  /* 0x000000020e00720c */ /* 0x040fe20003fa4070 */
[----:B------:R-:W-:Y:S01]  /*2ca0*/  @!P4 IMAD.IADD R5, R5, 0x1, -R14 ;  /* 0x000000010505c824 */ /* 0x000fe200078e0a0e */
[----:B------:R-:W-:Y:S01]  /*2cb0*/  ISETP.GE.AND P4, PT, R17, RZ, PT ;  /* 0x000000ff1100720c */ /* 0x000fe20003f86270 */
[----:B------:R-:W-:Y:S01]  /*2cc0*/  IMAD.MOV R17, RZ, RZ, -R18 ;  /* 0x000000ffff117224 */ /* 0x000fe200078e0a12 */
[----:B------:R-:W-:Y:S01]  /*2cd0*/  IABS R18, R13 ;  /* 0x0000000d00127213 */ /* 0x000fe20000000000 */
[----:B------:R-:W-:Y:S02]  /*2ce0*/  IMAD.MOV R19, RZ, RZ, -R19 ;  /* 0x000000ffff137224 */ /* 0x000fe400078e0a13 */
[C---:B------:R-:W-:Y:S02]  /*2cf0*/  IMAD R12, R14.reuse, R17, R12 ;  /* 0x000000110e0c7224 */ /* 0x040fe400078e020c */
[----:B0-----:R-:W-:Y:S02]  /*2d00*/  IMAD.MOV.U32 R0, RZ, RZ, R8 ;  /* 0x000000ffff007224 */ /* 0x001fe400078e0008 */
[C---:B------:R-:W-:Y:S01]  /*2d10*/  IMAD R16, R14.reuse, R19, R16 ;  /* 0x000000130e107224 */ /* 0x040fe200078e0210 */
[----:B------:R-:W-:Y:S01]  /*2d20*/  ISETP.GT.U32.AND P6, PT, R14, R12, PT ;  /* 0x0000000c0e00720c */ /* 0x000fe20003fc4070 */
[----:B------:R-:W-:-:S02]  /*2d30*/  @!P0 IMAD.MOV R0, RZ, RZ, -R0 ;  /* 0x000000ffff008224 */ /* 0x000fc400078e0a00 */
[--C-:B------:R-:W-:Y:S01]  /*2d40*/  @!P5 IMAD.IADD R2, R2, 0x1, -R14.reuse ;  /* 0x000000010202d824 */ /* 0x100fe200078e0a0e */
[----:B------:R-:W-:Y:S01]  /*2d50*/  ISETP.GT.U32.AND P5, PT, R14, R16, PT ;  /* 0x000000100e00720c */ /* 0x000fe20003fa4070 */
[--C-:B------:R-:W-:Y:S01]  /*2d60*/  @!P3 IMAD.IADD R4, R4, 0x1, -R14.reuse ;  /* 0x000000010404b824 */ /* 0x100fe200078e0a0e */
[----:B------:R0:W-:Y:S01]  /*2d70*/  STL [R1+0x13c], R0 ;  /* 0x00013c0001007387 */ /* 0x0001e20000100800 */
[----:B------:R-:W-:Y:S01]  /*2d80*/  ISETP.GE.AND P3, PT, R9, RZ, PT ;  /* 0x000000ff0900720c */ /* 0x000fe20003f66270 */
[C---:B------:R-:W-:Y:S02]  /*2d90*/  VIADD R10, R29.reuse, 0x51 ;  /* 0x000000511d0a7836 */ /* 0x040fe40000000000 */
[----:B------:R-:W-:Y:S01]  /*2da0*/  STL [R1+0x140], R7 ;  /* 0x0001400701007387 */ /* 0x000fe20000100800 */
[----:B------:R-:W-:Y:S01]  /*2db0*/  ISETP.GT.U32.AND P0, PT, R14, R4, PT ;  /* 0x000000040e00720c */ /* 0x000fe20003f04070 */
[----:B------:R-:W-:Y:S02]  /*2dc0*/  VIADD R19, R29, 0x41 ;  /* 0x000000411d137836 */ /* 0x000fe40000000000 */
[----:B------:R1:W-:Y:S01]  /*2dd0*/  STL [R1+0x144], R6 ;  /* 0x0001440601007387 */ /* 0x0003e20000100800 */
[----:B------:R-:W-:-:S02]  /*2de0*/  @!P6 IMAD.IADD R12, R12, 0x1, -R14 ;  /* 0x000000010c0ce824 */ /* 0x000fc400078e0a0e */
[----:B0-----:R-:W-:Y:S02]  /*2df0*/  IMAD.MOV.U32 R0, RZ, RZ, R5 ;  /* 0x000000ffff007224 */ /* 0x001fe400078e0005 */
[----:B------:R-:W-:Y:S01]  /*2e00*/  VIADD R5, R29, 0x53 ;  /* 0x000000531d057836 */ /* 0x000fe20000000000 */
[----:B------:R-:W-:Y:S01]  /*2e10*/  ISETP.GT.U32.AND P6, PT, R14, R12, PT ;  /* 0x0000000c0e00720c */ /* 0x000fe20003fc4070 */
[----:B------:R-:W-:Y:S01]  /*2e20*/  @!P2 IMAD.MOV R0, RZ, RZ, -R0 ;  /* 0x000000ffff00a224 */ /* 0x000fe200078e0a00 */
[----:B------:R-:W-:Y:S01]  /*2e30*/  ISETP.GE.AND P2, PT, R11, RZ, PT ;  /* 0x000000ff0b00720c */ /* 0x000fe20003f46270 */
[----:B------:R-:W-:Y:S01]  /*2e40*/  @!P5 IMAD.IADD R16, R16, 0x1, -R14 ;  /* 0x000000011010d824 */ /* 0x000fe200078e0a0e */
[----:B------:R-:W-:Y:S01]  /*2e50*/  IABS R8, R5 ;  /* 0x0000000500087213 */ /* 0x000fe20000000000 */
[----:B-1----:R-:W-:Y:S01]  /*2e60*/  IMAD.HI.U32 R6, R15, R18, RZ ;  /* 0x000000120f067227 */ /* 0x002fe200078e00ff */
[----:B------:R0:W-:Y:S02]  /*2e70*/  STL [R1+0x14c], R0 ;  /* 0x00014c0001007387 */ /* 0x0001e40000100800 */
[----:B------:R-:W-:Y:S01]  /*2e80*/  ISETP.GT.U32.AND P5, PT, R14, R16, PT ;  /* 0x000000100e00720c */ /* 0x000fe20003fa4070 */
[----:B------:R-:W-:-:S02]  /*2e90*/  IMAD.MOV R6, RZ, RZ, -R6 ;  /* 0x000000ffff067224 */ /* 0x000fc400078e0a06 */
[----:B------:R-:W-:Y:S01]  /*2ea0*/  @!P0 IMAD.IADD R4, R4, 0x1, -R14 ;  /* 0x0000000104048824 */ /* 0x000fe200078e0a0e */
[----:B------:R-:W-:Y:S01]  /*2eb0*/  ISETP.GE.AND P0, PT, R13, RZ, PT ;  /* 0x000000ff0d00720c */ /* 0x000fe20003f06270 */
[----:B------:R-:W-:Y:S02]  /*2ec0*/  IMAD R6, R14, R6, R18 ;  /* 0x000000060e067224 */ /* 0x000fe400078e0212 */
[----:B------:R-:W-:Y:S01]  /*2ed0*/  IMAD.MOV.U32 R7, RZ, RZ, R4 ;  /* 0x000000ffff077224 */ /* 0x000fe200078e0004 */
[----:B------:R-:W-:Y:S01]  /*2ee0*/  IADD3 R4, PT, PT, R29, 0x52, RZ ;  /* 0x000000521d047810 */ /* 0x000fe20007ffe0ff */
[----:B0-----:R-:W-:Y:S02]  /*2ef0*/  IMAD.MOV.U32 R0, RZ, RZ, R2 ;  /* 0x000000ffff007224 */ /* 0x001fe400078e0002 */
[----:B------:R-:W-:-:S04]  /*2f00*/  IMAD.HI.U32 R2, R15, R8, RZ ;  /* 0x000000080f027227 */ /* 0x000fc800078e00ff */
[----:B------:R-:W-:Y:S01]  /*2f10*/  @!P3 IMAD.MOV R0, RZ, RZ, -R0 ;  /* 0x000000ffff00b224 */ /* 0x000fe200078e0a00 */
[C---:B------:R-:W-:Y:S01]  /*2f20*/  ISETP.GT.U32.AND P3, PT, R14.reuse, R6, PT ;  /* 0x000000060e00720c */ /* 0x040fe20003f64070 */
[----:B------:R-:W-:Y:S02]  /*2f30*/  IMAD.MOV R2, RZ, RZ, -R2 ;  /* 0x000000ffff027224 */ /* 0x000fe400078e0a02 */
[----:B------:R-:W-:Y:S01]  /*2f40*/  @!P4 IMAD.MOV R7, RZ, RZ, -R7 ;  /* 0x000000ffff07c224 */ /* 0x000fe200078e0a07 */
[----:B------:R-:W-:Y:S01]  /*2f50*/  ISETP.GE.AND P4, PT, R5, RZ, PT ;  /* 0x000000ff0500720c */ /* 0x000fe20003f86270 */
[----:B------:R-:W-:Y:S01]  /*2f60*/  IMAD R8, R14, R2, R8 ;  /* 0x000000020e087224 */ /* 0x000fe200078e0208 */
[----:B------:R-:W-:Y:S01]  /*2f70*/  IABS R5, R4 ;  /* 0x0000000400057213 */ /* 0x000fe20000000000 */
[--C-:B------:R-:W-:Y:S01]  /*2f80*/  @!P6 IMAD.IADD R12, R12, 0x1, -R14.reuse ;  /* 0x000000010c0ce824 */ /* 0x100fe200078e0a0e */
[----:B------:R0:W-:Y:S01]  /*2f90*/  STL [R1+0x158], R7 ;  /* 0x0001580701007387 */ /* 0x0001e20000100800 */
[----:B------:R-:W-:Y:S01]  /*2fa0*/  @!P5 IMAD.IADD R16, R16, 0x1, -R14 ;  /* 0x000000011010d824 */ /* 0x000fe200078e0a0e */
[----:B------:R-:W-:Y:S01]  /*2fb0*/  ISETP.GT.U32.AND P5, PT, R14, R8, PT ;  /* 0x000000080e00720c */ /* 0x000fe20003fa4070 */
[----:B------:R-:W-:Y:S01]  /*2fc0*/  IMAD.HI.U32 R9, R15, R5, RZ ;  /* 0x000000050f097227 */ /* 0x000fe200078e00ff */
[----:B------:R1:W-:Y:S01]  /*2fd0*/  STL [R1+0x15c], R0 ;  /* 0x00015c0001007387 */ /* 0x0003e20000100800 */
[----:B------:R-:W-:-:S02]  /*2fe0*/  ISETP.GE.AND P6, PT, R4, RZ, PT ;  /* 0x000000ff0400720c */ /* 0x000fc40003fc6270 */
[----:B------:R-:W-:Y:S01]  /*2ff0*/  @!P3 IMAD.IADD R6, R6, 0x1, -R14 ;  /* 0x000000010606b824 */ /* 0x000fe200078e0a0e */
[----:B------:R-:W-:Y:S01]  /*3000*/  IADD3 R9, PT, PT, -R9, RZ, RZ ;  /* 0x000000ff09097210 */ /* 0x000fe20007ffe1ff */
[----:B------:R-:W-:Y:S01]  /*3010*/  VIADD R4, R29, 0x50 ;  /* 0x000000501d047836 */ /* 0x000fe20000000000 */
[----:B0-----:R-:W-:Y:S02]  /*3020*/  IABS R7, R10 ;  /* 0x0000000a00077213 */ /* 0x001fe40000000000 */
[C---:B------:R-:W-:Y:S01]  /*3030*/  ISETP.GT.U32.AND P3, PT, R14.reuse, R6, PT ;  /* 0x000000060e00720c */ /* 0x040fe20003f64070 */
[----:B------:R-:W-:Y:S01]  /*3040*/  IMAD R5, R14, R9, R5 ;  /* 0x000000090e057224 */ /* 0x000fe200078e0205 */
[----:B------:R-:W-:Y:S01]  /*3050*/  IABS R2, R4 ;  /* 0x0000000400027213 */ /* 0x000fe20000000000 */
[----:B-1----:R-:W-:Y:S02]  /*3060*/  IMAD.MOV.U32 R0, RZ, RZ, R12 ;  /* 0x000000ffff007224 */ /* 0x002fe400078e000c */
[----:B------:R-:W-:-:S04]  /*3070*/  IMAD.HI.U32 R11, R15, R7, RZ ;  /* 0x000000070f0b7227 */ /* 0x000fc800078e00ff */
[----:B------:R-:W-:Y:S01]  /*3080*/  @!P1 IMAD.MOV R0, RZ, RZ, -R0 ;  /* 0x000000ffff009224 */ /* 0x000fe200078e0a00 */
[----:B------:R-:W-:Y:S01]  /*3090*/  ISETP.GE.AND P1, PT, R10, RZ, PT ;  /* 0x000000ff0a00720c */ /* 0x000fe20003f26270 */
[--C-:B------:R-:W-:Y:S02]  /*30a0*/  @!P5 IMAD.IADD R8, R8, 0x1, -R14.reuse ;  /* 0x000000010808d824 */ /* 0x100fe400078e0a0e */
[----:B------:R-:W-:Y:S01]  /*30b0*/  IMAD.MOV R11, RZ, RZ, -R11 ;  /* 0x000000ffff0b7224 */ /* 0x000fe200078e0a0b */
[----:B------:R0:W-:Y:S01]  /*30c0*/  STL [R1+0x160], R0 ;  /* 0x0001600001007387 */ /* 0x0001e20000100800 */
[----:B------:R-:W-:Y:S01]  /*30d0*/  @!P3 IMAD.IADD R6, R6, 0x1, -R14 ;  /* 0x000000010606b824 */ /* 0x000fe200078e0a0e */
[C---:B------:R-:W-:Y:S02]  /*30e0*/  ISETP.GT.U32.AND P5, PT, R14.reuse, R8, PT ;  /* 0x000000080e00720c */ /* 0x040fe40003fa4070 */
[----:B------:R-:W-:Y:S01]  /*30f0*/  ISETP.GT.U32.AND P3, PT, R14, R5, PT ;  /* 0x000000050e00720c */ /* 0x000fe20003f64070 */
[----:B0-----:R-:W-:-:S04]  /*3100*/  IMAD.MOV.U32 R0, RZ, RZ, R16 ;  /* 0x000000ffff007224 */ /* 0x001fc800078e0010 */
[----:B------:R-:W-:Y:S01]  /*3110*/  @!P2 IMAD.MOV R0, RZ, RZ, -R0 ;  /* 0x000000ffff00a224 */ /* 0x000fe200078e0a00 */
[----:B------:R-:W-:Y:S01]  /*3120*/  ISETP.GE.AND P2, PT, R4, RZ, PT ;  /* 0x000000ff0400720c */ /* 0x000fe20003f46270 */
[----:B------:R-:W-:Y:S02]  /*3130*/  IMAD R4, R14, R11, R7 ;  /* 0x0000000b0e047224 */ /* 0x000fe400078e0207 */
[----:B------:R-:W-:Y:S01]  /*3140*/  IMAD.HI.U32 R7, R15, R2, RZ ;  /* 0x000000020f077227 */ /* 0x000fe200078e00ff */
[----:B------:R0:W-:Y:S03]  /*3150*/  STL [R1+0x168], R0 ;  /* 0x0001680001007387 */ /* 0x0001e60000100800 */
[--C-:B------:R-:W-:Y:S02]  /*3160*/  @!P5 IMAD.IADD R8, R8, 0x1, -R14.reuse ;  /* 0x000000010808d824 */ /* 0x100fe400078e0a0e */
[----:B------:R-:W-:-:S02]  /*3170*/  @!P3 IMAD.IADD R5, R5, 0x1, -R14 ;  /* 0x000000010505b824 */ /* 0x000fc400078e0a0e */
[C---:B------:R-:W-:Y:S02]  /*3180*/  VIADD R11, R29.reuse, 0x4f ;  /* 0x0000004f1d0b7836 */ /* 0x040fe40000000000 */
[----:B0-----:R-:W-:Y:S01]  /*3190*/  IMAD.MOV.U32 R0, RZ, RZ, R6 ;  /* 0x000000ffff007224 */ /* 0x001fe200078e0006 */
[C---:B------:R-:W-:Y:S01]  /*31a0*/  ISETP.GT.U32.AND P3, PT, R14.reuse, R5, PT ;  /* 0x000000050e00720c */ /* 0x040fe20003f64070 */
[----:B------:R-:W-:Y:S01]  /*31b0*/  IMAD.MOV R6, RZ, RZ, -R7 ;  /* 0x000000ffff067224 */ /* 0x000fe200078e0a07 */
[----:B------:R-:W-:Y:S01]  /*31c0*/  IABS R10, R11 ;  /* 0x0000000b000a7213 */ /* 0x000fe20000000000 */
[----:B------:R-:W-:Y:S01]  /*31d0*/  @!P0 IMAD.MOV R0, RZ, RZ, -R0 ;  /* 0x000000ffff008224 */ /* 0x000fe200078e0a00 */
[C---:B------:R-:W-:Y:S01]  /*31e0*/  ISETP.GT.U32.AND P0, PT, R14.reuse, R4, PT ;  /* 0x000000040e00720c */ /* 0x040fe20003f04070 */
[C---:B------:R-:W-:Y:S01]  /*31f0*/  IMAD R6, R14.reuse, R6, R2 ;  /* 0x000000060e067224 */ /* 0x040fe200078e0202 */
[C---:B------:R-:W-:Y:S01]  /*3200*/  IADD3 R2, PT, PT, R29.reuse, 0x4d, RZ ;  /* 0x0000004d1d027810 */ /* 0x040fe20007ffe0ff */
[----:B------:R-:W-:Y:S01]  /*3210*/  VIADD R7, R29, 0x4e ;  /* 0x0000004e1d077836 */ /* 0x000fe20000000000 */
[----:B------:R0:W-:Y:S01]  /*3220*/  STL [R1+0x170], R0 ;  /* 0x0001700001007387 */ /* 0x0001e20000100800 */
[----:B------:R-:W-:Y:S01]  /*3230*/  IMAD.HI.U32 R9, R15, R10, RZ ;  /* 0x0000000a0f097227 */ /* 0x000fe200078e00ff */
[----:B------:R-:W-:-:S02]  /*3240*/  ISETP.GT.U32.AND P5, PT, R14, R6, PT ;  /* 0x000000060e00720c */ /* 0x000fc40003fa4070 */
[----:B------:R-:W-:Y:S01]  /*3250*/  IABS R13, R7 ;  /* 0x00000007000d7213 */ /* 0x000fe20000000000 */
[--C-:B------:R-:W-:Y:S01]  /*3260*/  @!P3 IMAD.IADD R5, R5, 0x1, -R14.reuse ;  /* 0x000000010505b824 */ /* 0x100fe200078e0a0e */
[----:B------:R-:W-:Y:S01]  /*3270*/  IABS R12, R2 ;  /* 0x00000002000c7213 */ /* 0x000fe20000000000 */
[----:B------:R-:W-:Y:S01]  /*3280*/  IMAD.MOV R9, RZ, RZ, -R9 ;  /* 0x000000ffff097224 */ /* 0x000fe200078e0a09 */
[----:B------:R-:W-:Y:S01]  /*3290*/  ISETP.GE.AND P3, PT, R7, RZ, PT ;  /* 0x000000ff0700720c */ /* 0x000fe20003f66270 */
[----:B------:R-:W-:Y:S02]  /*32a0*/  @!P0 IMAD.IADD R4, R4, 0x1, -R14 ;  /* 0x0000000104048824 */ /* 0x000fe400078e0a0e */
[----:B0-----:R-:W-:Y:S02]  /*32b0*/  IMAD.MOV.U32 R0, RZ, RZ, R8 ;  /* 0x000000ffff007224 */ /* 0x001fe400078e0008 */
[----:B------:R-:W-:Y:S01]  /*32c0*/  IMAD.HI.U32 R8, R15, R13, RZ ;  /* 0x0000000d0f087227 */ /* 0x000fe200078e00ff */
[----:B------:R-:W-:-:S03]  /*32d0*/  ISETP.GT.U32.AND P0, PT, R14, R4, PT ;  /* 0x000000040e00720c */ /* 0x000fc60003f04070 */
[----:B------:R-:W-:Y:S02]  /*32e0*/  @!P5 IMAD.IADD R6, R6, 0x1, -R14 ;  /* 0x000000010606d824 */ /* 0x000fe400078e0a0e */
[----:B------:R-:W-:Y:S01]  /*32f0*/  @!P4 IMAD.MOV R0, RZ, RZ, -R0 ;  /* 0x000000ffff00c224 */ /* 0x000fe200078e0a00 */
[----:B------:R-:W-:Y:S01]  /*3300*/  ISETP.GE.AND P4, PT, R11, RZ, PT ;  /* 0x000000ff0b00720c */ /* 0x000fe20003f86270 */
[----:B------:R-:W-:Y:S01]  /*3310*/  IMAD.HI.U32 R11, R15, R12, RZ ;  /* 0x0000000c0f0b7227 */ /* 0x000fe200078e00ff */
[----:B------:R-:W-:Y:S02]  /*3320*/  ISETP.GT.U32.AND P5, PT, R14, R6, PT ;  /* 0x000000060e00720c */ /* 0x000fe40003fa4070 */
[----:B------:R0:W-:Y:S01]  /*3330*/  STL [R1+0x174], R0 ;  /* 0x0001740001007387 */ /* 0x0001e20000100800 */
[----:B------:R-:W-:Y:S02]  /*3340*/  IMAD.MOV R8, RZ, RZ, -R8 ;  /* 0x000000ffff087224 */ /* 0x000fe400078e0a08 */
[----:B------:R-:W-:Y:S01]  /*3350*/  IMAD.MOV R7, RZ, RZ, -R11 ;  /* 0x000000ffff077224 */ /* 0x000fe200078e0a0b */
[----:B------:R-:W-:Y:S01]  /*3360*/  @!P0 IADD3 R4, PT, PT, R4, -R14, RZ ;  /* 0x8000000e04048210 */ /* 0x000fe20007ffe0ff */
[----:B------:R-:W-:-:S02]  /*3370*/  IMAD R13, R14, R8, R13 ;  /* 0x000000080e0d7224 */ /* 0x000fc400078e020d */
[----:B------:R-:W-:Y:S02]  /*3380*/  IMAD.MOV.U32 R16, RZ, RZ, R5 ;  /* 0x000000ffff107224 */ /* 0x000fe400078e0005 */
[C---:B------:R-:W-:Y:S02]  /*3390*/  IMAD R10, R14.reuse, R9, R10 ;  /* 0x000000090e0a7224 */ /* 0x040fe400078e020a */
[C---:B------:R-:W-:Y:S02]  /*33a0*/  IMAD R12, R14.reuse, R7, R12 ;  /* 0x000000070e0c7224 */ /* 0x040fe400078e020c */
[----:B------:R-:W-:Y:S01]  /*33b0*/  @!P6 IMAD.MOV R16, RZ, RZ, -R16 ;  /* 0x000000ffff10e224 */ /* 0x000fe200078e0a10 */
[----:B------:R-:W-:Y:S01]  /*33c0*/  ISETP.GT.U32.AND P6, PT, R14, R13, PT ;  /* 0x0000000d0e00720c */ /* 0x000fe20003fc4070 */
[----:B------:R-:W-:Y:S01]  /*33d0*/  @!P5 IMAD.IADD R6, R6, 0x1, -R14 ;  /* 0x000000010606d824 */ /* 0x000fe200078e0a0e */
[C---:B------:R-:W-:Y:S01]  /*33e0*/  ISETP.GT.U32.AND P0, PT, R14.reuse, R10, PT ;  /* 0x0000000a0e00720c */ /* 0x040fe20003f04070 */
[----:B0-----:R-:W-:Y:S01]  /*33f0*/  IMAD.MOV.U32 R0, RZ, RZ, R4 ;  /* 0x000000ffff007224 */ /* 0x001fe200078e0004 */
[----:B------:R-:W-:Y:S01]  /*3400*/  ISETP.GT.U32.AND P5, PT, R14, R12, PT ;  /* 0x0000000c0e00720c */ /* 0x000fe20003fa4070 */
[C---:B------:R-:W-:Y:S01]  /*3410*/  VIADD R11, R29.reuse, 0x4b ;  /* 0x0000004b1d0b7836 */ /* 0x040fe20000000000 */
[----:B------:R-:W-:Y:S01]  /*3420*/  STL [R1+0x178], R16 ;  /* 0x0001781001007387 */ /* 0x000fe20000100800 */
[----:B------:R-:W-:-:S02]  /*3430*/  VIADD R4, R29, 0x4c ;  /* 0x0000004c1d047836 */ /* 0x000fc40000000000 */
[----:B------:R-:W-:Y:S01]  /*3440*/  @!P1 IMAD.MOV R0, RZ, RZ, -R0 ;  /* 0x000000ffff009224 */ /* 0x000fe200078e0a00 */
[----:B------:R-:W-:Y:S01]  /*3450*/  ISETP.GE.AND P1, PT, R2, RZ, PT ;  /* 0x000000ff0200720c */ /* 0x000fe20003f26270 */
[----:B------:R-:W-:Y:S01]  /*3460*/  VIADD R5, R29, 0x4a ;  /* 0x0000004a1d057836 */ /* 0x000fe20000000000 */
[----:B------:R-:W-:Y:S01]  /*3470*/  IABS R2, R11 ;  /* 0x0000000b00027213 */ /* 0x000fe20000000000 */
[--C-:B------:R-:W-:Y:S01]  /*3480*/  @!P6 IMAD.IADD R13, R13, 0x1, -R14.reuse ;  /* 0x000000010d0de824 */ /* 0x100fe200078e0a0e */
[----:B------:R-:W-:Y:S01]  /*3490*/  IABS R7, R4 ;  /* 0x0000000400077213 */ /* 0x000fe20000000000 */
[--C-:B------:R-:W-:Y:S01]  /*34a0*/  @!P0 IMAD.IADD R10, R10, 0x1, -R14.reuse ;  /* 0x000000010a0a8824 */ /* 0x100fe200078e0a0e */
[----:B------:R0:W-:Y:S01]  /*34b0*/  STL [R1+0x180], R0 ;  /* 0x0001800001007387 */ /* 0x0001e20000100800 */
[----:B------:R-:W-:Y:S01]  /*34c0*/  @!P5 IMAD.IADD R12, R12, 0x1, -R14 ;  /* 0x000000010c0cd824 */ /* 0x000fe200078e0a0e */
[----:B------:R-:W-:Y:S02]  /*34d0*/  ISETP.GT.U32.AND P5, PT, R14, R13, PT ;  /* 0x0000000d0e00720c */ /* 0x000fe40003fa4070 */
[----:B------:R-:W-:Y:S01]  /*34e0*/  ISETP.GE.AND P0, PT, R4, RZ, PT ;  /* 0x000000ff0400720c */ /* 0x000fe20003f06270 */
[----:B------:R-:W-:Y:S01]  /*34f0*/  IMAD.HI.U32 R4, R15, R7, RZ ;  /* 0x000000070f047227 */ /* 0x000fe200078e00ff */
[----:B------:R-:W-:-:S02]  /*3500*/  ISETP.GT.U32.AND P6, PT, R14, R10, PT ;  /* 0x0000000a0e00720c */ /* 0x000fc40003fc4070 */
[----:B------:R-:W-:Y:S01]  /*3510*/  IABS R9, R5 ;  /* 0x0000000500097213 */ /* 0x000fe20000000000 */
[----:B------:R-:W-:Y:S01]  /*3520*/  IMAD.MOV R4, RZ, RZ, -R4 ;  /* 0x000000ffff047224 */ /* 0x000fe200078e0a04 */
[----:B0-----:R-:W-:Y:S01]  /*3530*/  MOV R0, R6 ;  /* 0x0000000600007202 */ /* 0x001fe20000000f00 */
[----:B------:R-:W-:-:S04]  /*3540*/  IMAD.HI.U32 R6, R15, R2, RZ ;  /* 0x000000020f067227 */ /* 0x000fc800078e00ff */
[----:B------:R-:W-:Y:S02]  /*3550*/  IMAD.MOV R6, RZ, RZ, -R6 ;  /* 0x000000ffff067224 */ /* 0x000fe400078e0a06 */
[----:B------:R-:W-:Y:S01]  /*3560*/  @!P2 IMAD.MOV R0, RZ, RZ, -R0 ;  /* 0x000000ffff00a224 */ /* 0x000fe200078e0a00 */
[C---:B------:R-:W-:Y:S01]  /*3570*/  ISETP.GT.U32.AND P2, PT, R14.reuse, R12, PT ;  /* 0x0000000c0e00720c */ /* 0x040fe20003f44070 */
[C---:B------:R-:W-:Y:S02]  /*3580*/  IMAD R2, R14.reuse, R6, R2 ;  /* 0x000000060e027224 */ /* 0x040fe400078e0202 */
[C---:B------:R-:W-:Y:S01]  /*3590*/  IMAD R7, R14.reuse, R4, R7 ;  /* 0x000000040e077224 */ /* 0x040fe200078e0207 */
[----:B------:R0:W-:Y:S01]  /*35a0*/  STL [R1+0x184], R0 ;  /* 0x0001840001007387 */ /* 0x0001e20000100800 */
[--C-:B------:R-:W-:Y:S01]  /*35b0*/  @!P5 IMAD.IADD R13, R13, 0x1, -R14.reuse ;  /* 0x000000010d0dd824 */ /* 0x100fe200078e0a0e */
[----:B------:R-:W-:Y:S01]  /*35c0*/  ISETP.GT.U32.AND P5, PT, R14, R2, PT ;  /* 0x000000020e00720c */ /* 0x000fe20003fa4070 */
[----:B------:R-:W-:Y:S01]  /*35d0*/  @!P6 IMAD.IADD R10, R10, 0x1, -R14 ;  /* 0x000000010a0ae824 */ /* 0x000fe200078e0a0e */
[----:B------:R-:W-:Y:S01]  /*35e0*/  ISETP.GT.U32.AND P6, PT, R14, R7, PT ;  /* 0x000000070e00720c */ /* 0x000fe20003fc4070 */
[----:B------:R-:W-:-:S02]  /*35f0*/  VIADD R4, R29, 0x49 ;  /* 0x000000491d047836 */ /* 0x000fc40000000000 */
[----:B------:R-:W-:Y:S02]  /*3600*/  VIADD R6, R29, 0x48 ;  /* 0x000000481d067836 */ /* 0x000fe40000000000 */
[----:B------:R-:W-:Y:S01]  /*3610*/  @!P2 IMAD.IADD R12, R12, 0x1, -R14 ;  /* 0x000000010c0ca824 */ /* 0x000fe200078e0a0e */
[----:B------:R-:W-:Y:S01]  /*3620*/  IABS R16, R4 ;  /* 0x0000000400107213 */ /* 0x000fe20000000000 */
[----:B0-----:R-:W-:Y:S01]  /*3630*/  IMAD.MOV.U32 R0, RZ, RZ, R10 ;  /* 0x000000ffff007224 */ /* 0x001fe200078e000a */
[----:B------:R-:W-:Y:S01]  /*3640*/  ISETP.GE.AND P2, PT, R11, RZ, PT ;  /* 0x000000ff0b00720c */ /* 0x000fe20003f46270 */
[----:B------:R-:W-:Y:S01]  /*3650*/  IMAD.HI.U32 R8, R15, R9, RZ ;  /* 0x000000090f087227 */ /* 0x000fe200078e00ff */
[----:B------:R-:W-:Y:S02]  /*3660*/  IABS R11, R6 ;  /* 0x00000006000b7213 */ /* 0x000fe40000000000 */
[----:B------:R-:W-:Y:S01]  /*3670*/  MOV R10, R16 ;  /* 0x00000010000a7202 */ /* 0x000fe20000000f00 */
[----:B------:R-:W-:-:S02]  /*3680*/  @!P5 IMAD.IADD R2, R2, 0x1, -R14 ;  /* 0x000000010202d824 */ /* 0x000fc400078e0a0e */
[----:B------:R-:W-:Y:S01]  /*3690*/  @!P6 IMAD.IADD R7, R7, 0x1, -R14 ;  /* 0x000000010707e824 */ /* 0x000fe200078e0a0e */
[----:B------:R-:W-:Y:S01]  /*36a0*/  ISETP.GE.AND P6, PT, R5, RZ, PT ;  /* 0x000000ff0500720c */ /* 0x000fe20003fc6270 */
[----:B------:R-:W-:Y:S01]  /*36b0*/  IMAD.MOV.U32 R5, RZ, RZ, R11 ;  /* 0x000000ffff057224 */ /* 0x000fe200078e000b */
[----:B------:R-:W-:Y:S01]  /*36c0*/  ISETP.GT.U32.AND P5, PT, R14, R2, PT ;  /* 0x000000020e00720c */ /* 0x000fe20003fa4070 */
[----:B------:R-:W-:Y:S02]  /*36d0*/  IMAD.MOV R8, RZ, RZ, -R8 ;  /* 0x000000ffff087224 */ /* 0x000fe400078e0a08 */
[----:B------:R-:W-:-:S04]  /*36e0*/  IMAD.HI.U32 R11, R15, R10, RZ ;  /* 0x0000000a0f0b7227 */ /* 0x000fc800078e00ff */
[C---:B------:R-:W-:Y:S02]  /*36f0*/  IMAD R9, R14.reuse, R8, R9 ;  /* 0x000000080e097224 */ /* 0x040fe400078e0209 */
[----:B------:R-:W-:Y:S02]  /*3700*/  IMAD.MOV R11, RZ, RZ, -R11 ;  /* 0x000000ffff0b7224 */ /* 0x000fe400078e0a0b */
[----:B------:R-:W-:Y:S01]  /*3710*/  @!P4 IMAD.MOV R0, RZ, RZ, -R0 ;  /* 0x000000ffff00c224 */ /* 0x000fe200078e0a00 */
[C---:B------:R-:W-:Y:S01]  /*3720*/  ISETP.GT.U32.AND P4, PT, R14.reuse, R7, PT ;  /* 0x000000070e00720c */ /* 0x040fe20003f84070 */
[----:B------:R-:W-:Y:S01]  /*3730*/  @!P3 IMAD.MOV R13, RZ, RZ, -R13 ;  /* 0x000000ffff0db224 */ /* 0x000fe200078e0a0d */
[C---:B------:R-:W-:Y:S01]  /*3740*/  ISETP.GT.U32.AND P3, PT, R14.reuse, R9, PT ;  /* 0x000000090e00720c */ /* 0x040fe20003f64070 */
[----:B------:R-:W-:Y:S01]  /*3750*/  IMAD R10, R14, R11, R10 ;  /* 0x0000000b0e0a7224 */ /* 0x000fe200078e020a */
[----:B------:R0:W-:Y:S01]  /*3760*/  STL [R1+0x18c], R0 ;  /* 0x00018c0001007387 */ /* 0x0001e20000100800 */
[----:B------:R-:W-:-:S02]  /*3770*/  @!P5 IMAD.IADD R2, R2, 0x1, -R14 ;  /* 0x000000010202d824 */ /* 0x000fc400078e0a0e */
[----:B------:R-:W-:Y:S01]  /*3780*/  IMAD.HI.U32 R8, R15, R5, RZ ;  /* 0x000000050f087227 */ /* 0x000fe200078e00ff */
[----:B------:R-:W-:Y:S01]  /*3790*/  ISETP.GT.U32.AND P5, PT, R14, R10, PT ;  /* 0x0000000a0e00720c */ /* 0x000fe20003fa4070 */
[----:B------:R-:W-:Y:S02]  /*37a0*/  STL [R1+0x194], R13 ;  /* 0x0001940d01007387 */ /* 0x000fe40000100800 */
[----:B------:R-:W-:Y:S02]  /*37b0*/  VIADD R11, R29, 0x47 ;  /* 0x000000471d0b7836 */ /* 0x000fe40000000000 */
[----:B------:R-:W-:Y:S01]  /*37c0*/  @!P4 IADD3 R7, PT, PT, R7, -R14, RZ ;  /* 0x8000000e0707c210 */ /* 0x000fe20007ffe0ff */
[----:B0-----:R-:W-:Y:S01]  /*37d0*/  IMAD.MOV.U32 R0, RZ, RZ, R12 ;  /* 0x000000ffff007224 */ /* 0x001fe200078e000c */
[----:B------:R-:W-:Y:S01]  /*37e0*/  ISETP.GE.AND P4, PT, R6, RZ, PT ;  /* 0x000000ff0600720c */ /* 0x000fe20003f86270 */
[----:B------:R-:W-:Y:S01]  /*37f0*/  IMAD.MOV R8, RZ, RZ, -R8 ;  /* 0x000000ffff087224 */ /* 0x000fe200078e0a08 */
[----:B------:R-:W-:Y:S01]  /*3800*/  IABS R6, R11 ;  /* 0x0000000b00067213 */ /* 0x000fe20000000000 */
[----:B------:R-:W-:Y:S01]  /*3810*/  @!P1 IMAD.MOV R0, RZ, RZ, -R0 ;  /* 0x000000ffff009224 */ /* 0x000fe200078e0a00 */
[----:B------:R-:W-:Y:S01]  /*3820*/  ISETP.GE.AND P1, PT, R4, RZ, PT ;  /* 0x000000ff0400720c */ /* 0x000fe20003f26270 */
[----:B------:R-:W-:-:S02]  /*3830*/  @!P3 IMAD.IADD R9, R9, 0x1, -R14 ;  /* 0x000000010909b824 */ /* 0x000fc400078e0a0e */
[C---:B------:R-:W-:Y:S01]  /*3840*/  IMAD R5, R14.reuse, R8, R5 ;  /* 0x000000080e057224 */ /* 0x040fe200078e0205 */
[----:B------:R0:W-:Y:S01]  /*3850*/  STL [R1+0x1a4], R0 ;  /* 0x0001a40001007387 */ /* 0x0001e20000100800 */
[C---:B------:R-:W-:Y:S01]  /*3860*/  VIADD R4, R29.reuse, 0x46 ;  /* 0x000000461d047836 */ /* 0x040fe20000000000 */
[----:B------:R-:W-:Y:S01]  /*3870*/  ISETP.GT.U32.AND P3, PT, R14, R9, PT ;  /* 0x000000090e00720c */ /* 0x000fe20003f64070 */
[----:B------:R-:W-:Y:S02]  /*3880*/  @!P5 IMAD.IADD R10, R10, 0x1, -R14 ;  /* 0x000000010a0ad824 */ /* 0x000fe400078e0a0e */
[C---:B------:R-:W-:Y:S01]  /*3890*/  VIADD R8, R29.reuse, 0x45 ;  /* 0x000000451d087836 */ /* 0x040fe20000000000 */
[----:B------:R-:W-:Y:S01]  /*38a0*/  IABS R12, R4 ;  /* 0x00000004000c7213 */ /* 0x000fe20000000000 */
[----:B------:R-:W-:Y:S01]  /*38b0*/  VIADD R16, R29, 0x43 ;  /* 0x000000431d107836 */ /* 0x000fe20000000000 */
[----:B------:R-:W-:Y:S01]  /*38c0*/  ISETP.GT.U32.AND P5, PT, R14, R10, PT ;  /* 0x0000000a0e00720c */ /* 0x000fe20003fa4070 */
[----:B0-----:R-:W-:-:S02]  /*38d0*/  IMAD.MOV.U32 R0, RZ, RZ, R7 ;  /* 0x000000ffff007224 */ /* 0x001fc400078e0007 */
[----:B------:R-:W-:-:S04]  /*38e0*/  IMAD.HI.U32 R7, R15, R6, RZ ;  /* 0x000000060f077227 */ /* 0x000fc800078e00ff */
[----:B------:R-:W-:Y:S01]  /*38f0*/  @!P0 IMAD.MOV R0, RZ, RZ, -R0 ;  /* 0x000000ffff008224 */ /* 0x000fe200078e0a00 */
[----:B------:R-:W-:Y:S01]  /*3900*/  ISETP.GT.U32.AND P0, PT, R14, R5, PT ;  /* 0x000000050e00720c */ /* 0x000fe20003f04070 */
[--C-:B------:R-:W-:Y:S01]  /*3910*/  @!P3 IMAD.IADD R9, R9, 0x1, -R14.reuse ;  /* 0x000000010909b824 */ /* 0x100fe200078e0a0e */
[----:B------:R-:W-:Y:S02]  /*3920*/  IADD3 R7, PT, PT, -R7, RZ, RZ ;  /* 0x000000ff07077210 */ /* 0x000fe40007ffe1ff */
[----:B------:R0:W-:Y:S01]  /*3930*/  STL [R1+0x1a8], R0 ;  /* 0x0001a80001007387 */ /* 0x0001e20000100800 */
[----:B------:R-:W-:Y:S01]  /*3940*/  @!P5 IMAD.IADD R10, R10, 0x1, -R14 ;  /* 0x000000010a0ad824 */ /* 0x000fe200078e0a0e */
[----:B------:R-:W-:Y:S01]  /*3950*/  ISETP.GE.AND P3, PT, R4, RZ, PT ;  /* 0x000000ff0400720c */ /* 0x000fe20003f66270 */
[----:B------:R-:W-:Y:S02]  /*3960*/  IMAD R6, R14, R7, R6 ;  /* 0x000000070e067224 */ /* 0x000fe400078e0206 */
[----:B------:R-:W-:-:S03]  /*3970*/  IMAD.MOV.U32 R13, RZ, RZ, R9 ;  /* 0x000000ffff0d7224 */ /* 0x000fc600078e0009 */
[C---:B------:R-:W-:Y:S01]  /*3980*/  ISETP.GT.U32.AND P5, PT, R14.reuse, R6, PT ;  /* 0x000000060e00720c */ /* 0x040fe20003fa4070 */
[----:B------:R-:W-:Y:S02]  /*3990*/  @!P0 IMAD.IADD R5, R5, 0x1, -R14 ;  /* 0x0000000105058824 */ /* 0x000fe400078e0a0e */
[----:B0-----:R-:W-:Y:S02]  /*39a0*/  IMAD.MOV.U32 R0, RZ, RZ, R2 ;  /* 0x000000ffff007224 */ /* 0x001fe400078e0002 */
[----:B------:R-:W-:Y:S01]  /*39b0*/  IMAD.HI.U32 R2, R15, R12, RZ ;  /* 0x0000000c0f027227 */ /* 0x000fe200078e00ff */
[----:B------:R-:W-:-:S03]  /*39c0*/  ISETP.GT.U32.AND P0, PT, R14, R5, PT ;  /* 0x000000050e00720c */ /* 0x000fc60003f04070 */
[----:B------:R-:W-:Y:S02]  /*39d0*/  IMAD.MOV R2, RZ, RZ, -R2 ;  /* 0x000000ffff027224 */ /* 0x000fe400078e0a02 */
[----:B------:R-:W-:Y:S01]  /*39e0*/  @!P2 IMAD.MOV R0, RZ, RZ, -R0 ;  /* 0x000000ffff00a224 */ /* 0x000fe200078e0a00 */
[----:B------:R-:W-:Y:S01]  /*39f0*/  ISETP.GE.AND P2, PT, R11, RZ, PT ;  /* 0x000000ff0b00720c */ /* 0x000fe20003f46270 */
[C---:B------:R-:W-:Y:S01]  /*3a00*/  IMAD R12, R14.reuse, R2, R12 ;  /* 0x000000020e0c7224 */ /* 0x040fe200078e020c */
[----:B------:R-:W-:Y:S01]  /*3a10*/  IABS R11, R8 ;  /* 0x00000008000b7213 */ /* 0x000fe20000000000 */
[----:B------:R-:W-:Y:S01]  /*3a20*/  @!P6 IMAD.MOV R13, RZ, RZ, -R13 ;  /* 0x000000ffff0de224 */ /* 0x000fe200078e0a0d */
[----:B------:R0:W-:Y:S01]  /*3a30*/  STL [R1+0x1b0], R0 ;  /* 0x0001b00001007387 */ /* 0x0001e20000100800 */
[----:B------:R-:W-:Y:S01]  /*3a40*/  VIADD R2, R29, 0x44 ;  /* 0x000000441d027836 */ /* 0x000fe20000000000 */
[----:B------:R-:W-:Y:S01]  /*3a50*/  ISETP.GT.U32.AND P6, PT, R14, R12, PT ;  /* 0x0000000c0e00720c */ /* 0x000fe20003fc4070 */
[----:B------:R-:W-:Y:S01]  /*3a60*/  IMAD.MOV.U32 R4, RZ, RZ, R11 ;  /* 0x000000ffff047224 */ /* 0x000fe200078e000b */
[----:B------:R-:W-:Y:S01]  /*3a70*/  IABS R11, R19 ;  /* 0x00000013000b7213 */ /* 0x000fe20000000000 */
[--C-:B------:R-:W-:Y:S01]  /*3a80*/  @!P5 IMAD.IADD R6, R6, 0x1, -R14.reuse ;  /* 0x000000010606d824 */ /* 0x100fe200078e0a0e */
[----:B------:R-:W-:Y:S01]  /*3a90*/  IABS R9, R2 ;  /* 0x0000000200097213 */ /* 0x000fe20000000000 */
[----:B------:R-:W-:Y:S01]  /*3aa0*/  IMAD.HI.U32 R7, R15, R4, RZ ;  /* 0x000000040f077227 */ /* 0x000fe200078e00ff */
[----:B------:R-:W-:Y:S02]  /*3ab0*/  STL [R1+0x1ac], R13 ;  /* 0x0001ac0d01007387 */ /* 0x000fe40000100800 */
[----:B------:R-:W-:Y:S01]  /*3ac0*/  ISETP.GT.U32.AND P5, PT, R14, R6, PT ;  /* 0x000000060e00720c */ /* 0x000fe20003fa4070 */
[----:B------:R-:W-:Y:S01]  /*3ad0*/  @!P0 IMAD.IADD R5, R5, 0x1, -R14 ;  /* 0x0000000105058824 */ /* 0x000fe200078e0a0e */
[----:B------:R-:W-:Y:S01]  /*3ae0*/  ISETP.GE.AND P0, PT, R2, RZ, PT ;  /* 0x000000ff0200720c */ /* 0x000fe20003f06270 */
[----:B------:R-:W-:-:S02]  /*3af0*/  IMAD.MOV R7, RZ, RZ, -R7 ;  /* 0x000000ffff077224 */ /* 0x000fc400078e0a07 */
[----:B------:R-:W-:Y:S02]  /*3b00*/  @!P6 IMAD.IADD R12, R12, 0x1, -R14 ;  /* 0x000000010c0ce824 */ /* 0x000fe400078e0a0e */
[----:B------:R-:W-:Y:S01]  /*3b10*/  IMAD.MOV.U32 R2, RZ, RZ, R9 ;  /* 0x000000ffff027224 */ /* 0x000fe200078e0009 */
[----:B------:R-:W-:Y:S01]  /*3b20*/  IABS R9, R16 ;  /* 0x0000001000097213 */ /* 0x000fe20000000000 */
[----:B0-----:R-:W-:Y:S01]  /*3b30*/  IMAD.MOV.U32 R0, RZ, RZ, R10 ;  /* 0x000000ffff007224 */ /* 0x001fe200078e000a */
[C---:B------:R-:W-:Y:S01]  /*3b40*/  ISETP.GT.U32.AND P6, PT, R14.reuse, R12, PT ;  /* 0x0000000c0e00720c */ /* 0x040fe20003fc4070 */
[----:B------:R-:W-:Y:S02]  /*3b50*/  IMAD R4, R14, R7, R4 ;  /* 0x000000070e047224 */ /* 0x000fe400078e0204 */
[----:B------:R-:W-:Y:S01]  /*3b60*/  IMAD.HI.U32 R7, R15, R2, RZ ;  /* 0x000000020f077227 */ /* 0x000fe200078e00ff */
[----:B------:R-:W-:Y:S02]  /*3b70*/  @!P1 IADD3 R0, PT, PT, -R0, RZ, RZ ;  /* 0x000000ff00009210 */ /* 0x000fe40007ffe1ff */
[----:B------:R-:W-:Y:S01]  /*3b80*/  ISETP.GE.AND P1, PT, R8, RZ, PT ;  /* 0x000000ff0800720c */ /* 0x000fe20003f26270 */
[----:B------:R-:W-:-:S02]  /*3b90*/  VIADD R8, R29, 0x42 ;  /* 0x000000421d087836 */ /* 0x000fc40000000000 */
[----:B------:R-:W-:Y:S01]  /*3ba0*/  IMAD.MOV R7, RZ, RZ, -R7 ;  /* 0x000000ffff077224 */ /* 0x000fe200078e0a07 */
[----:B------:R0:W-:Y:S01]  /*3bb0*/  STL [R1+0x1b8], R0 ;  /* 0x0001b80001007387 */ /* 0x0001e20000100800 */
[----:B------:R-:W-:Y:S01]  /*3bc0*/  IMAD.HI.U32 R10, R15, R9, RZ ;  /* 0x000000090f0a7227 */ /* 0x000fe200078e00ff */
[----:B------:R-:W-:-:S03]  /*3bd0*/  IABS R17, R8 ;  /* 0x0000000800117213 */ /* 0x000fc60000000000 */
[----:B------:R-:W-:Y:S01]  /*3be0*/  IMAD R2, R14, R7, R2 ;  /* 0x000000070e027224 */ /* 0x000fe200078e0202 */
[----:B------:R-:W-:Y:S01]  /*3bf0*/  IADD3 R10, PT, PT, -R10, RZ, RZ ;  /* 0x000000ff0a0a7210 */ /* 0x000fe20007ffe1ff */
[--C-:B------:R-:W-:Y:S01]  /*3c00*/  @!P5 IMAD.IADD R6, R6, 0x1, -R14.reuse ;  /* 0x000000010606d824 */ /* 0x100fe200078e0a0e */
[----:B------:R-:W-:Y:S01]  /*3c10*/  ISETP.GT.U32.AND P5, PT, R14, R4, PT ;  /* 0x000000040e00720c */ /* 0x000fe20003fa4070 */
[----:B------:R-:W-:Y:S01]  /*3c20*/  @!P6 IMAD.IADD R12, R12, 0x1, -R14 ;  /* 0x000000010c0ce824 */ /* 0x000fe200078e0a0e */
[----:B------:R-:W-:Y:S01]  /*3c30*/  ISETP.GT.U32.AND P6, PT, R14, R2, PT ;  /* 0x000000020e00720c */ /* 0x000fe20003fc4070 */
[----:B------:R-:W-:-:S04]  /*3c40*/  IMAD.HI.U32 R7, R15, R17, RZ ;  /* 0x000000110f077227 */ /* 0x000fc800078e00ff */
[----:B------:R-:W-:Y:S02]  /*3c50*/  IMAD.MOV R7, RZ, RZ, -R7 ;  /* 0x000000ffff077224 */ /* 0x000fe400078e0a07 */
[C---:B------:R-:W-:Y:S02]  /*3c60*/  IMAD R9, R14.reuse, R10, R9 ;  /* 0x0000000a0e097224 */ /* 0x040fe400078e0209 */
[----:B------:R-:W-:Y:S02]  /*3c70*/  IMAD R17, R14, R7, R17 ;  /* 0x000000070e117224 */ /* 0x000fe400078e0211 */
[--C-:B------:R-:W-:Y:S01]  /*3c80*/  @!P5 IMAD.IADD R4, R4, 0x1, -R14.reuse ;  /* 0x000000010404d824 */ /* 0x100fe200078e0a0e */
[----:B------:R-:W-:Y:S01]  /*3c90*/  ISETP.GT.U32.AND P5, PT, R14, R9, PT ;  /* 0x000000090e00720c */ /* 0x000fe20003fa4070 */
[----:B------:R-:W-:Y:S01]  /*3ca0*/  @!P6 IMAD.IADD R2, R2, 0x1, -R14 ;  /* 0x000000010202e824 */ /* 0x000fe200078e0a0e */
[----:B------:R-:W-:Y:S01]  /*3cb0*/  ISETP.GT.U32.AND P6, PT, R14, R17, PT ;  /* 0x000000110e00720c */ /* 0x000fe20003fc4070 */
[----:B0-----:R-:W-:-:S02]  /*3cc0*/  IMAD.MOV.U32 R0, RZ, RZ, R5 ;  /* 0x000000ffff007224 */ /* 0x001fc400078e0005 */
[----:B------:R-:W-:Y:S02]  /*3cd0*/  VIADD R7, R29, 0x3f ;  /* 0x0000003f1d077836 */ /* 0x000fe40000000000 */
[----:B------:R-:W-:Y:S01]  /*3ce0*/  IMAD.HI.U32 R20, R15, R11, RZ ;  /* 0x0000000b0f147227 */ /* 0x000fe200078e00ff */
[----:B------:R-:W-:Y:S02]  /*3cf0*/  @!P4 IADD3 R0, PT, PT, -R0, RZ, RZ ;  /* 0x000000ff0000c210 */ /* 0x000fe40007ffe1ff */
[----:B------:R-:W-:Y:S01]  /*3d00*/  IABS R22, R7 ;  /* 0x0000000700167213 */ /* 0x000fe20000000000 */
[----:B------:R-:W-:Y:S01]  /*3d10*/  IMAD.MOV R20, RZ, RZ, -R20 ;  /* 0x000000ffff147224 */ /* 0x000fe200078e0a14 */
[C---:B------:R-:W-:Y:S01]  /*3d20*/  ISETP.GT.U32.AND P4, PT, R14.reuse, R4, PT ;  /* 0x000000040e00720c */ /* 0x040fe20003f84070 */
[--C-:B------:R-:W-:Y:S01]  /*3d30*/  @!P5 IMAD.IADD R9, R9, 0x1, -R14.reuse ;  /* 0x000000010909d824 */ /* 0x100fe200078e0a0e */
[----:B------:R0:W-:Y:S01]  /*3d40*/  STL [R1+0x1a0], R0 ;  /* 0x0001a00001007387 */ /* 0x0001e20000100800 */
[----:B------:R-:W-:Y:S01]  /*3d50*/  @!P6 IMAD.IADD R17, R17, 0x1, -R14 ;  /* 0x000000011111e824 */ /* 0x000fe200078e0a0e */
[C---:B------:R-:W-:Y:S01]  /*3d60*/  ISETP.GT.U32.AND P5, PT, R14.reuse, R2, PT ;  /* 0x000000020e00720c */ /* 0x040fe20003fa4070 */
[C---:B------:R-:W-:Y:S01]  /*3d70*/  IMAD R11, R14.reuse, R20, R11 ;  /* 0x000000140e0b7224 */ /* 0x040fe200078e020b */
[----:B------:R-:W-:Y:S01]  /*3d80*/  ISETP.GT.U32.AND P6, PT, R14, R9, PT ;  /* 0x000000090e00720c */ /* 0x000fe20003fc4070 */
[----:B------:R-:W-:-:S04]  /*3d90*/  IMAD.HI.U32 R20, R15, R22, RZ ;  /* 0x000000160f147227 */ /* 0x000fc800078e00ff */
[----:B------:R-:W-:Y:S02]  /*3da0*/  VIADD R13, R29, 0x40 ;  /* 0x000000401d0d7836 */ /* 0x000fe40000000000 */
[----:B0-----:R-:W-:Y:S02]  /*3db0*/  IMAD.MOV.U32 R0, RZ, RZ, R6 ;  /* 0x000000ffff007224 */ /* 0x001fe400078e0006 */
[----:B------:R-:W-:Y:S01]  /*3dc0*/  IMAD.MOV R20, RZ, RZ, -R20 ;  /* 0x000000ffff147224 */ /* 0x000fe200078e0a14 */
[----:B------:R-:W-:Y:S01]  /*3dd0*/  IABS R18, R13 ;  /* 0x0000000d00127213 */ /* 0x000fe20000000000 */
[----:B------:R-:W-:Y:S01]  /*3de0*/  @!P2 IMAD.MOV R0, RZ, RZ, -R0 ;  /* 0x000000ffff00a224 */ /* 0x000fe200078e0a00 */
[C---:B------:R-:W-:Y:S01]  /*3df0*/  ISETP.GT.U32.AND P2, PT, R14.reuse, R17, PT ;  /* 0x000000110e00720c */ /* 0x040fe20003f44070 */
[C---:B------:R-:W-:Y:S02]  /*3e00*/  IMAD R22, R14.reuse, R20, R22 ;  /* 0x000000140e167224 */ /* 0x040fe400078e0216 */
[----:B------:R-:W-:Y:S01]  /*3e10*/  IMAD.HI.U32 R23, R15, R18, RZ ;  /* 0x000000120f177227 */ /* 0x000fe200078e00ff */
[----:B------:R0:W-:Y:S03]  /*3e20*/  STL [R1+0x19c], R0 ;  /* 0x00019c0001007387 */ /* 0x0001e60000100800 */
[----:B------:R-:W-:Y:S01]  /*3e30*/  @!P6 IMAD.IADD R9, R9, 0x1, -R14 ;  /* 0x000000010909e824 */ /* 0x000fe200078e0a0e */
[----:B------:R-:W-:Y:S01]  /*3e40*/  ISETP.GT.U32.AND P6, PT, R14, R22, PT ;  /* 0x000000160e00720c */ /* 0x000fe20003fc4070 */
[----:B------:R-:W-:-:S02]  /*3e50*/  VIADD R10, R29, 0x3e ;  /* 0x0000003e1d0a7836 */ /* 0x000fc40000000000 */
[----:B------:R-:W-:Y:S02]  /*3e60*/  IMAD.MOV R23, RZ, RZ, -R23 ;  /* 0x000000ffff177224 */ /* 0x000fe400078e0a17 */
[----:B------:R-:W-:Y:S01]  /*3e70*/  @!P4 IMAD.IADD R4, R4, 0x1, -R14 ;  /* 0x000000010404c824 */ /* 0x000fe200078e0a0e */
[----:B------:R-:W-:Y:S01]  /*3e80*/  IABS R5, R10 ;  /* 0x0000000a00057213 */ /* 0x000fe20000000000 */
[----:B0-----:R-:W-:Y:S01]  /*3e90*/  IMAD.MOV.U32 R0, RZ, RZ, R12 ;  /* 0x000000ffff007224 */ /* 0x001fe200078e000c */
[----:B------:R-:W-:Y:S01]  /*3ea0*/  @!P2 IADD3 R17, PT, PT, R17, -R14, RZ ;  /* 0x8000000e1111a210 */ /* 0x000fe20007ffe0ff */
[----:B------:R-:W-:Y:S01]  /*3eb0*/  @!P5 IMAD.IADD R2, R2, 0x1, -R14 ;  /* 0x000000010202d824 */ /* 0x000fe200078e0a0e */
[----:B------:R-:W-:Y:S01]  /*3ec0*/  ISETP.GE.AND P2, PT, R8, RZ, PT ;  /* 0x000000ff0800720c */ /* 0x000fe20003f46270 */
[----:B------:R-:W-:Y:S01]  /*3ed0*/  @!P3 IMAD.MOV R0, RZ, RZ, -R0 ;  /* 0x000000ffff00b224 */ /* 0x000fe200078e0a00 */
[C---:B------:R-:W-:Y:S01]  /*3ee0*/  ISETP.GT.U32.AND P3, PT, R14.reuse, R11, PT ;  /* 0x0000000b0e00720c */ /* 0x040fe20003f64070 */
[----:B------:R-:W-:Y:S01]  /*3ef0*/  IMAD R18, R14, R23, R18 ;  /* 0x000000170e127224 */ /* 0x000fe200078e0212 */
[----:B------:R-:W-:Y:S01]  /*3f00*/  ISETP.GE.AND P5, PT, R16, RZ, PT ;  /* 0x000000ff1000720c */ /* 0x000fe20003fa6270 */
[----:B------:R-:W-:Y:S01]  /*3f10*/  IMAD.MOV.U32 R20, RZ, RZ, R4 ;  /* 0x000000ffff147224 */ /* 0x000fe200078e0004 */
[----:B------:R0:W-:Y:S01]  /*3f20*/  STL [R1+0x198], R0 ;  /* 0x0001980001007387 */ /* 0x0001e20000100800 */
[----:B------:R-:W-:Y:S01]  /*3f30*/  VIADD R6, R29, 0x3d ;  /* 0x0000003d1d067836 */ /* 0x000fe20000000000 */
[----:B------:R-:W-:Y:S01]  /*3f40*/  ISETP.GT.U32.AND P4, PT, R14, R18, PT ;  /* 0x000000120e00720c */ /* 0x000fe20003f84070 */
[----:B------:R-:W-:-:S03]  /*3f50*/  IMAD.HI.U32 R12, R15, R5, RZ ;  /* 0x000000050f0c7227 */ /* 0x000fc600078e00ff */
[----:B------:R-:W-:Y:S01]  /*3f60*/  IABS R8, R6 ;  /* 0x0000000600087213 */ /* 0x000fe20000000000 */
[----:B------:R-:W-:Y:S02]  /*3f70*/  @!P1 IMAD.MOV R20, RZ, RZ, -R20 ;  /* 0x000000ffff149224 */ /* 0x000fe400078e0a14 */
[----:B------:R-:W-:Y:S02]  /*3f80*/  @!P6 IMAD.IADD R22, R22, 0x1, -R14 ;  /* 0x000000011616e824 */ /* 0x000fe400078e0a0e */
[----:B0-----:R-:W-:Y:S01]  /*3f90*/  IMAD.MOV.U32 R0, RZ, RZ, R2 ;  /* 0x000000ffff007224 */ /* 0x001fe200078e0002 */
[----:B------:R-:W-:Y:S01]  /*3fa0*/  STL [R1+0x190], R20 ;  /* 0x0001901401007387 */ /* 0x000fe20000100800 */
[----:B------:R-:W-:Y:S01]  /*3fb0*/  @!P3 IMAD.IADD R11, R11, 0x1, -R14 ;  /* 0x000000010b0bb824 */ /* 0x000fe200078e0a0e */
[C---:B------:R-:W-:Y:S01]  /*3fc0*/  ISETP.GT.U32.AND P6, PT, R14.reuse, R22, PT ;  /* 0x000000160e00720c */ /* 0x040fe20003fc4070 */
[----:B------:R-:W-:Y:S01]  /*3fd0*/  @!P0 IMAD.MOV R0, RZ, RZ, -R0 ;  /* 0x000000ffff008224 */ /* 0x000fe200078e0a00 */
[----:B------:R-:W-:Y:S01]  /*3fe0*/  ISETP.GE.AND P3, PT, R19, RZ, PT ;  /* 0x000000ff1300720c */ /* 0x000fe20003f66270 */
[----:B------:R-:W-:Y:S01]  /*3ff0*/  IMAD.MOV R12, RZ, RZ, -R12 ;  /* 0x000000ffff0c7224 */ /* 0x000fe200078e0a0c */
[C---:B------:R-:W-:Y:S01]  /*4000*/  ISETP.GT.U32.AND P1, PT, R14.reuse, R11, PT ;  /* 0x0000000b0e00720c */ /* 0x040fe20003f24070 */
[----:B------:R-:W-:Y:S01]  /*4010*/  IMAD.HI.U32 R4, R15, R8, RZ ;  /* 0x000000080f047227 */ /* 0x000fe200078e00ff */
[----:B------:R0:W-:Y:S03]  /*4020*/  STL [R1+0x188], R0 ;  /* 0x0001880001007387 */ /* 0x0001e60000100800 */
[----:B------:R-:W-:-:S02]  /*4030*/  IMAD R5, R14, R12, R5 ;  /* 0x0000000c0e057224 */ /* 0x000fc400078e0205 */
[----:B------:R-:W-:Y:S02]  /*4040*/  IMAD.MOV.U32 R2, RZ, RZ, R9 ;  /* 0x000000ffff027224 */ /* 0x000fe400078e0009 */
[----:B------:R-:W-:Y:S02]  /*4050*/  IMAD.MOV R4, RZ, RZ, -R4 ;  /* 0x000000ffff047224 */ /* 0x000fe400078e0a04 */
[----:B------:R-:W-:Y:S01]  /*4060*/  @!P4 IMAD.IADD R18, R18, 0x1, -R14 ;  /* 0x000000011212c824 */ /* 0x000fe200078e0a0e */
[----:B0-----:R-:W-:Y:S01]  /*4070*/  MOV R0, R17 ;  /* 0x0000001100007202 */ /* 0x001fe20000000f00 */
[----:B------:R-:W-:Y:S01]  /*4080*/  @!P5 IMAD.MOV R2, RZ, RZ, -R2 ;  /* 0x000000ffff02d224 */ /* 0x000fe200078e0a02 */
[----:B------:R-:W-:Y:S01]  /*4090*/  ISETP.GE.AND P5, PT, R7, RZ, PT ;  /* 0x000000ff0700720c */ /* 0x000fe20003fa6270 */
[C---:B------:R-:W-:Y:S01]  /*40a0*/  IMAD R7, R14.reuse, R4, R8 ;  /* 0x000000040e077224 */ /* 0x040fe200078e0208 */
[----:B------:R-:W-:Y:S01]  /*40b0*/  ISETP.GE.AND P4, PT, R13, RZ, PT ;  /* 0x000000ff0d00720c */ /* 0x000fe20003f86270 */
[----:B------:R-:W-:Y:S01]  /*40c0*/  @!P2 IMAD.MOV R0, RZ, RZ, -R0 ;  /* 0x000000ffff00a224 */ /* 0x000fe200078e0a00 */
[C---:B------:R-:W-:Y:S01]  /*40d0*/  ISETP.GT.U32.AND P2, PT, R14.reuse, R5, PT ;  /* 0x000000050e00720c */ /* 0x040fe20003f44070 */
[----:B------:R-:W-:Y:S01]  /*40e0*/  VIADD R13, R29, 0x3c ;  /* 0x0000003c1d0d7836 */ /* 0x000fe20000000000 */
[----:B------:R-:W-:Y:S01]  /*40f0*/  ISETP.GT.U32.AND P0, PT, R14, R18, PT ;  /* 0x000000120e00720c */ /* 0x000fe20003f04070 */
[--C-:B------:R-:W-:Y:S01]  /*4100*/  @!P6 IMAD.IADD R22, R22, 0x1, -R14.reuse ;  /* 0x000000011616e824 */ /* 0x100fe200078e0a0e */
[----:B------:R-:W-:Y:S01]  /*4110*/  ISETP.GT.U32.AND P6, PT, R14, R7, PT ;  /* 0x000000070e00720c */ /* 0x000fe20003fc4070 */
[----:B------:R-:W-:Y:S01]  /*4120*/  @!P1 IMAD.IADD R11, R11, 0x1, -R14 ;  /* 0x000000010b0b9824 */ /* 0x000fe200078e0a0e */
[----:B------:R0:W-:Y:S01]  /*4130*/  STL [R1+0x17c], R2 ;  /* 0x00017c0201007387 */ /* 0x0001e20000100800 */
[C---:B------:R-:W-:Y:S01]  /*4140*/  VIADD R12, R29.reuse, 0x3b ;  /* 0x0000003b1d0c7836 */ /* 0x040fe20000000000 */
[----:B------:R-:W-:Y:S01]  /*4150*/  ISETP.GE.AND P1, PT, R10, RZ, PT ;  /* 0x000000ff0a00720c */ /* 0x000fe20003f26270 */
[C---:B------:R-:W-:Y:S01]  /*4160*/  VIADD R8, R29.reuse, 0x38 ;  /* 0x000000381d087836 */ /* 0x040fe20000000000 */
[----:B------:R1:W-:Y:S01]  /*4170*/  STL [R1+0x16c], R0 ;  /* 0x00016c0001007387 */ /* 0x0003e20000100800 */
[----:B------:R-:W-:-:S02]  /*4180*/  VIADD R10, R29, 0x39 ;  /* 0x000000391d0a7836 */ /* 0x000fc40000000000 */
[--C-:B------:R-:W-:Y:S01]  /*4190*/  @!P2 IMAD.IADD R5, R5, 0x1, -R14.reuse ;  /* 0x000000010505a824 */ /* 0x100fe200078e0a0e */
[----:B------:R-:W-:Y:S01]  /*41a0*/  ISETP.GE.AND P2, PT, R13, RZ, PT ;  /* 0x000000ff0d00720c */ /* 0x000fe20003f46270 */
[--C-:B------:R-:W-:Y:S01]  /*41b0*/  @!P0 IMAD.IADD R18, R18, 0x1, -R14.reuse ;  /* 0x0000000112128824 */ /* 0x100fe200078e0a0e */
[----:B0-----:R-:W-:Y:S01]  /*41c0*/  IABS R2, R13 ;  /* 0x0000000d00027213 */ /* 0x001fe20000000000 */
[----:B------:R-:W-:Y:S01]  /*41d0*/  @!P6 IMAD.IADD R7, R7, 0x1, -R14 ;  /* 0x000000010707e824 */ /* 0x000fe200078e0a0e */
[----:B------:R-:W-:Y:S01]  /*41e0*/  ISETP.GE.AND P0, PT, R6, RZ, PT ;  /* 0x000000ff0600720c */ /* 0x000fe20003f06270 */
[----:B------:R-:W-:Y:S01]  /*41f0*/  VIADD R13, R29, 0x3a ;  /* 0x0000003a1d0d7836 */ /* 0x000fe20000000000 */
[----:B------:R-:W-:Y:S01]  /*4200*/  IABS R9, R10 ;  /* 0x0000000a00097213 */ /* 0x000fe20000000000 */
[----:B-1----:R-:W-:Y:S01]  /*4210*/  IMAD.MOV.U32 R0, RZ, RZ, R11 ;  /* 0x000000ffff007224 */ /* 0x002fe200078e000b */
[----:B------:R-:W-:Y:S01]  /*4220*/  ISETP.GT.U32.AND P6, PT, R14, R7, PT ;  /* 0x000000070e00720c */ /* 0x000fe20003fc4070 */
[----:B------:R-:W-:Y:S01]  /*4230*/  IMAD.HI.U32 R4, R15, R2, RZ ;  /* 0x000000020f047227 */ /* 0x000fe200078e00ff */
[----:B------:R-:W-:-:S02]  /*4240*/  IABS R16, R13 ;  /* 0x0000000d00107213 */ /* 0x000fc40000000000 */
[----:B------:R-:W-:Y:S01]  /*4250*/  @!P3 IADD3 R0, PT, PT, -R0, RZ, RZ ;  /* 0x000000ff0000b210 */ /* 0x000fe20007ffe1ff */
[----:B------:R-:W-:Y:S01]  /*4260*/  IMAD.MOV R6, RZ, RZ, -R4 ;  /* 0x000000ffff067224 */ /* 0x000fe200078e0a04 */
[C---:B------:R-:W-:Y:S01]  /*4270*/  ISETP.GT.U32.AND P3, PT, R14.reuse, R5, PT ;  /* 0x000000050e00720c */ /* 0x040fe20003f64070 */
[C---:B------:R-:W-:Y:S01]  /*4280*/  IMAD.HI.U32 R20, R15.reuse, R16, RZ ;  /* 0x000000100f147227 */ /* 0x040fe200078e00ff */
[----:B------:R-:W-:Y:S01]  /*4290*/  IABS R4, R12 ;  /* 0x0000000c00047213 */ /* 0x000fe20000000000 */
[----:B------:R0:W-:Y:S01]  /*42a0*/  STL [R1+0x164], R0 ;  /* 0x0001640001007387 */ /* 0x0001e20000100800 */
[----:B------:R-:W-:Y:S01]  /*42b0*/  IABS R11, R8 ;  /* 0x00000008000b7213 */ /* 0x000fe20000000000 */
[----:B------:R-:W-:Y:S02]  /*42c0*/  IMAD R6, R14, R6, R2 ;  /* 0x000000060e067224 */ /* 0x000fe400078e0202 */
[----:B------:R-:W-:-:S04]  /*42d0*/  IMAD.HI.U32 R2, R15, R4, RZ ;  /* 0x000000040f027227 */ /* 0x000fc800078e00ff */
[----:B------:R-:W-:Y:S02]  /*42e0*/  IMAD.MOV R2, RZ, RZ, -R2 ;  /* 0x000000ffff027224 */ /* 0x000fe400078e0a02 */
[----:B------:R-:W-:Y:S01]  /*42f0*/  @!P3 IMAD.IADD R5, R5, 0x1, -R14 ;  /* 0x000000010505b824 */ /* 0x000fe200078e0a0e */
[C---:B------:R-:W-:Y:S01]  /*4300*/  ISETP.GT.U32.AND P3, PT, R14.reuse, R6, PT ;  /* 0x000000060e00720c */ /* 0x040fe20003f64070 */
[C---:B------:R-:W-:Y:S02]  /*4310*/  IMAD R4, R14.reuse, R2, R4 ;  /* 0x000000020e047224 */ /* 0x040fe400078e0204 */
[----:B------:R-:W-:Y:S02]  /*4320*/  @!P6 IMAD.IADD R7, R7, 0x1, -R14 ;  /* 0x000000010707e824 */ /* 0x000fe400078e0a0e */
[----:B------:R-:W-:Y:S01]  /*4330*/  IMAD.HI.U32 R17, R15, R11, RZ ;  /* 0x0000000b0f117227 */ /* 0x000fe200078e00ff */
[----:B------:R-:W-:-:S03]  /*4340*/  ISETP.GT.U32.AND P6, PT, R14, R4, PT ;  /* 0x000000040e00720c */ /* 0x000fc60003fc4070 */
[----:B0-----:R-:W-:Y:S01]  /*4350*/  IMAD.MOV.U32 R0, RZ, RZ, R22 ;  /* 0x000000ffff007224 */ /* 0x001fe200078e0016 */
[----:B------:R-:W-:Y:S01]  /*4360*/  IADD3 R17, PT, PT, -R17, RZ, RZ ;  /* 0x000000ff11117210 */ /* 0x000fe20007ffe1ff */
[----:B------:R-:W-:-:S04]  /*4370*/  IMAD.HI.U32 R19, R15, R9, RZ ;  /* 0x000000090f137227 */ /* 0x000fc800078e00ff */
[----:B------:R-:W-:Y:S01]  /*4380*/  @!P3 IMAD.IADD R6, R6, 0x1, -R14 ;  /* 0x000000010606b824 */ /* 0x000fe200078e0a0e */
[----:B------:R-:W-:Y:S01]  /*4390*/  ISETP.GE.AND P3, PT, R12, RZ, PT ;  /* 0x000000ff0c00720c */ /* 0x000fe20003f66270 */
[----:B------:R-:W-:Y:S02]  /*43a0*/  IMAD.MOV R20, RZ, RZ, -R20 ;  /* 0x000000ffff147224 */ /* 0x000fe400078e0a14 */
[----:B------:R-:W-:Y:S01]  /*43b0*/  @!P4 IMAD.MOV R18, RZ, RZ, -R18 ;  /* 0x000000ffff12c224 */ /* 0x000fe200078e0a12 */
[----:B------:R-:W-:Y:S01]  /*43c0*/  ISETP.GT.U32.AND P4, PT, R14, R6, PT ;  /* 0x000000060e00720c */ /* 0x000fe20003f84070 */
[----:B------:R-:W-:Y:S02]  /*43d0*/  @!P5 IMAD.MOV R0, RZ, RZ, -R0 ;  /* 0x000000ffff00d224 */ /* 0x000fe400078e0a00 */
[----:B------:R-:W-:Y:S01]  /*43e0*/  @!P6 IMAD.IADD R4, R4, 0x1, -R14 ;  /* 0x000000010404e824 */ /* 0x000fe200078e0a0e */
[----:B------:R-:W-:Y:S01]  /*43f0*/  STL [R1+0x154], R18 ;  /* 0x0001541201007387 */ /* 0x000fe20000100800 */
[----:B------:R-:W-:-:S02]  /*4400*/  IMAD.MOV R19, RZ, RZ, -R19 ;  /* 0x000000ffff137224 */ /* 0x000fc400078e0a13 */
[C---:B------:R-:W-:Y:S01]  /*4410*/  IMAD R12, R14.reuse, R20, R16 ;  /* 0x000000140e0c7224 */ /* 0x040fe200078e0210 */
[----:B------:R0:W-:Y:S01]  /*4420*/  STL [R1+0x150], R0 ;  /* 0x0001500001007387 */ /* 0x0001e20000100800 */
[C---:B------:R-:W-:Y:S01]  /*4430*/  IMAD R11, R14.reuse, R17, R11 ;  /* 0x000000110e0b7224 */ /* 0x040fe200078e020b */
[C---:B------:R-:W-:Y:S01]  /*4440*/  ISETP.GT.U32.AND P5, PT, R14.reuse, R4, PT ;  /* 0x000000040e00720c */ /* 0x040fe20003fa4070 */
[----:B------:R-:W-:Y:S01]  /*4450*/  IMAD.MOV.U32 R17, RZ, RZ, R5 ;  /* 0x000000ffff117224 */ /* 0x000fe200078e0005 */
[C---:B------:R-:W-:Y:S01]  /*4460*/  ISETP.GT.U32.AND P6, PT, R14.reuse, R12, PT ;  /* 0x0000000c0e00720c */ /* 0x040fe20003fc4070 */
[----:B------:R-:W-:Y:S02]  /*4470*/  VIADD R2, R29, 0x37 ;  /* 0x000000371d027836 */ /* 0x000fe40000000000 */
[C---:B------:R-:W-:Y:S02]  /*4480*/  IMAD R9, R14.reuse, R19, R9 ;  /* 0x000000130e097224 */ /* 0x040fe400078e0209 */
[----:B------:R-:W-:Y:S01]  /*4490*/  @!P1 IMAD.MOV R17, RZ, RZ, -R17 ;  /* 0x000000ffff119224 */ /* 0x000fe200078e0a11 */
[----:B------:R-:W-:Y:S01]  /*44a0*/  IABS R16, R2 ;  /* 0x0000000200107213 */ /* 0x000fe20000000000 */
[----:B0-----:R-:W-:Y:S01]  /*44b0*/  IMAD.MOV.U32 R0, RZ, RZ, R7 ;  /* 0x000000ffff007224 */ /* 0x001fe200078e0007 */
[----:B------:R-:W-:Y:S01]  /*44c0*/  ISETP.GT.U32.AND P1, PT, R14, R9, PT ;  /* 0x000000090e00720c */ /* 0x000fe20003f24070 */
[----:B------:R-:W-:Y:S01]  /*44d0*/  @!P4 IMAD.IADD R6, R6, 0x1, -R14 ;  /* 0x000000010606c824 */ /* 0x000fe200078e0a0e */
[----:B------:R-:W-:Y:S01]  /*44e0*/  STL [R1+0x148], R17 ;  /* 0x0001481101007387 */ /* 0x000fe20000100800 */
[----:B------:R-:W-:Y:S01]  /*44f0*/  @!P0 IMAD.MOV R0, RZ, RZ, -R0 ;  /* 0x000000ffff008224 */ /* 0x000fe200078e0a00 */
[----:B------:R-:W-:Y:S01]  /*4500*/  ISETP.GT.U32.AND P4, PT, R14, R11, PT ;  /* 0x0000000b0e00720c */ /* 0x000fe20003f84070 */
[----:B------:R-:W-:Y:S01]  /*4510*/  IMAD.HI.U32 R5, R15, R16, RZ ;  /* 0x000000100f057227 */ /* 0x000fe200078e00ff */
[----:B------:R-:W-:-:S02]  /*4520*/  ISETP.GE.AND P0, PT, R13, RZ, PT ;  /* 0x000000ff0d00720c */ /* 0x000fc40003f06270 */
[----:B------:R0:W-:Y:S01]  /*4530*/  STL [R1+0x134], R0 ;  /* 0x0001340001007387 */ /* 0x0001e20000100800 */
[----:B------:R-:W-:Y:S01]  /*4540*/  VIADD R7, R29, 0x36 ;  /* 0x000000361d077836 */ /* 0x000fe20000000000 */
[----:B------:R-:W-:Y:S01]  /*4550*/  IADD3 R5, PT, PT, -R5, RZ, RZ ;  /* 0x000000ff05057210 */ /* 0x000fe20007ffe1ff */
[--C-:B------:R-:W-:Y:S01]  /*4560*/  @!P5 IMAD.IADD R4, R4, 0x1, -R14.reuse ;  /* 0x000000010404d824 */ /* 0x100fe200078e0a0e */
[----:B------:R-:W-:Y:S01]  /*4570*/  ISETP.GE.AND P5, PT, R10, RZ, PT ;  /* 0x000000ff0a00720c */ /* 0x000fe20003fa6270 */
[--C-:B------:R-:W-:Y:S01]  /*4580*/  @!P6 IMAD.IADD R12, R12, 0x1, -R14.reuse ;  /* 0x000000010c0ce824 */ /* 0x100fe200078e0a0e */
[----:B------:R-:W-:Y:S01]  /*4590*/  IABS R10, R7 ;  /* 0x00000007000a7213 */ /* 0x000fe20000000000 */
[----:B------:R-:W-:Y:S01]  /*45a0*/  @!P1 IMAD.IADD R9, R9, 0x1, -R14 ;  /* 0x0000000109099824 */ /* 0x000fe200078e0a0e */
[----:B------:R-:W-:Y:S01]  /*45b0*/  ISETP.GE.AND P6, PT, R8, RZ, PT ;  /* 0x000000ff0800720c */ /* 0x000fe20003fc6270 */
[C---:B------:R-:W-:Y:S01]  /*45c0*/  IMAD R5, R14.reuse, R5, R16 ;  /* 0x000000050e057224 */ /* 0x040fe200078e0210 */
[----:B------:R-:W-:Y:S01]  /*45d0*/  ISETP.GT.U32.AND P1, PT, R14, R12, PT ;  /* 0x0000000c0e00720c */ /* 0x000fe20003f24070 */
[----:B0-----:R-:W-:-:S02]  /*45e0*/  IMAD.MOV.U32 R0, RZ, RZ, R6 ;  /* 0x000000ffff007224 */ /* 0x001fc400078e0006 */
[----:B------:R-:W-:Y:S02]  /*45f0*/  IMAD.MOV.U32 R8, RZ, RZ, R10 ;  /* 0x000000ffff087224 */ /* 0x000fe400078e000a */
[----:B------:R-:W-:Y:S01]  /*4600*/  @!P2 IMAD.MOV R0, RZ, RZ, -R0 ;  /* 0x000000ffff00a224 */ /* 0x000fe200078e0a00 */
[C---:B------:R-:W-:Y:S01]  /*4610*/  ISETP.GT.U32.AND P2, PT, R14.reuse, R9, PT ;  /* 0x000000090e00720c */ /* 0x040fe20003f44070 */
[--C-:B------:R-:W-:Y:S02]  /*4620*/  @!P4 IMAD.IADD R11, R11, 0x1, -R14.reuse ;  /* 0x000000010b0bc824 */ /* 0x100fe400078e0a0e */
[----:B------:R-:W-:Y:S01]  /*4630*/  IMAD.HI.U32 R10, R15, R8, RZ ;  /* 0x000000080f0a7227 */ /* 0x000fe200078e00ff */
[----:B------:R0:W-:Y:S02]  /*4640*/  STL [R1+0x130], R0 ;  /* 0x0001300001007387 */ /* 0x0001e40000100800 */
[----:B------:R-:W-:Y:S01]  /*4650*/  ISETP.GT.U32.AND P4, PT, R14, R11, PT ;  /* 0x0000000b0e00720c */ /* 0x000fe20003f84070 */
[C---:B------:R-:W-:Y:S01]  /*4660*/  VIADD R6, R29.reuse, 0x35 ;  /* 0x000000351d067836 */ /* 0x040fe20000000000 */
[----:B------:R-:W-:Y:S01]  /*4670*/  IADD3 R10, PT, PT, -R10, RZ, RZ ;  /* 0x000000ff0a0a7210 */ /* 0x000fe20007ffe1ff */
[----:B------:R-:W-:Y:S01]  /*4680*/  @!P1 IMAD.IADD R12, R12, 0x1, -R14 ;  /* 0x000000010c0c9824 */ /* 0x000fe200078e0a0e */
[----:B------:R-:W-:Y:S01]  /*4690*/  ISETP.GE.AND P1, PT, R2, RZ, PT ;  /* 0x000000ff0200720c */ /* 0x000fe20003f26270 */
[----:B------:R-:W-:Y:S01]  /*46a0*/  VIADD R20, R29, 0x28 ;  /* 0x000000281d147836 */ /* 0x000fe20000000000 */
[----:B------:R-:W-:Y:S01]  /*46b0*/  IABS R16, R6 ;  /* 0x0000000600107213 */ /* 0x000fe20000000000 */
[----:B------:R-:W-:-:S02]  /*46c0*/  IMAD R2, R14, R10, R8 ;  /* 0x0000000a0e027224 */ /* 0x000fc400078e0208 */
[----:B0-----:R-:W-:Y:S02]  /*46d0*/  IMAD.MOV.U32 R0, RZ, RZ, R4 ;  /* 0x000000ffff007224 */ /* 0x001fe400078e0004 */
[----:B------:R-:W-:-:S04]  /*46e0*/  IMAD.HI.U32 R8, R15, R16, RZ ;  /* 0x000000100f087227 */ /* 0x000fc800078e00ff */
[----:B------:R-:W-:Y:S01]  /*46f0*/  @!P3 IMAD.MOV R0, RZ, RZ, -R0 ;  /* 0x000000ffff00b224 */ /* 0x000fe200078e0a00 */
[C---:B------:R-:W-:Y:S01]  /*4700*/  ISETP.GT.U32.AND P3, PT, R14.reuse, R5, PT ;  /* 0x000000050e00720c */ /* 0x040fe20003f64070 */
[----:B------:R-:W-:Y:S01]  /*4710*/  @!P2 IMAD.IADD R9, R9, 0x1, -R14 ;  /* 0x000000010909a824 */ /* 0x000fe200078e0a0e */
[----:B------:R-:W-:Y:S01]  /*4720*/  ISETP.GE.AND P2, PT, R7, RZ, PT ;  /* 0x000000ff0700720c */ /* 0x000fe20003f46270 */
[----:B------:R-:W-:Y:S01]  /*4730*/  IMAD.MOV.U32 R13, RZ, RZ, R12 ;  /* 0x000000ffff0d7224 */ /* 0x000fe200078e000c */
[----:B------:R0:W-:Y:S01]  /*4740*/  STL [R1+0x12c], R0 ;  /* 0x00012c0001007387 */ /* 0x0001e20000100800 */
[----:B------:R-:W-:Y:S02]  /*4750*/  IMAD.MOV R8, RZ, RZ, -R8 ;  /* 0x000000ffff087224 */ /* 0x000fe400078e0a08 */
[----:B------:R-:W-:Y:S01]  /*4760*/  @!P4 IMAD.IADD R11, R11, 0x1, -R14 ;  /* 0x000000010b0bc824 */ /* 0x000fe200078e0a0e */
[----:B------:R-:W-:Y:S01]  /*4770*/  ISETP.GT.U32.AND P4, PT, R14, R2, PT ;  /* 0x000000020e00720c */ /* 0x000fe20003f84070 */
[----:B------:R-:W-:-:S02]  /*4780*/  VIADD R4, R29, 0x34 ;  /* 0x000000341d047836 */ /* 0x000fc40000000000 */
[----:B------:R-:W-:Y:S02]  /*4790*/  @!P0 IMAD.MOV R13, RZ, RZ, -R13 ;  /* 0x000000ffff0d8224 */ /* 0x000fe400078e0a0d */
[----:B------:R-:W-:Y:S01]  /*47a0*/  @!P3 IMAD.IADD R5, R5, 0x1, -R14 ;  /* 0x000000010505b824 */ /* 0x000fe200078e0a0e */
[----:B------:R-:W-:Y:S01]  /*47b0*/  IABS R17, R4 ;  /* 0x0000000400117213 */ /* 0x000fe20000000000 */
[----:B0-----:R-:W-:Y:S01]  /*47c0*/  IMAD.MOV.U32 R0, RZ, RZ, R9 ;  /* 0x000000ffff007224 */ /* 0x001fe200078e0009 */
[----:B------:R-:W-:Y:S01]  /*47d0*/  STL [R1+0x128], R13 ;  /* 0x0001280d01007387 */ /* 0x000fe20000100800 */
[C---:B------:R-:W-:Y:S01]  /*47e0*/  IMAD R16, R14.reuse, R8, R16 ;  /* 0x000000080e107224 */ /* 0x040fe200078e0210 */
[----:B------:R-:W-:Y:S01]  /*47f0*/  ISETP.GT.U32.AND P0, PT, R14, R5, PT ;  /* 0x000000050e00720c */ /* 0x000fe20003f04070 */
[----:B------:R-:W-:Y:S01]  /*4800*/  @!P5 IMAD.MOV R0, RZ, RZ, -R0 ;  /* 0x000000ffff00d224 */ /* 0x000fe200078e0a00 */
[----:B------:R-:W-:Y:S01]  /*4810*/  ISETP.GE.AND P3, PT, R6, RZ, PT ;  /* 0x000000ff0600720c */ /* 0x000fe20003f66270 */
[----:B------:R-:W-:Y:S01]  /*4820*/  IMAD.HI.U32 R12, R15, R17, RZ ;  /* 0x000000110f0c7227 */ /* 0x000fe200078e00ff */
[----:B------:R-:W-:-:S02]  /*4830*/  ISETP.GT.U32.AND P5, PT, R14, R16, PT ;  /* 0x000000100e00720c */ /* 0x000fc40003fa4070 */
[----:B------:R0:W-:Y:S01]  /*4840*/  STL [R1+0x110], R0 ;  /* 0x0001100001007387 */ /* 0x0001e20000100800 */
[----:B------:R-:W-:Y:S01]  /*4850*/  @!P4 IADD3 R2, PT, PT, R2, -R14, RZ ;  /* 0x8000000e0202c210 */ /* 0x000fe20007ffe0ff */
[C---:B------:R-:W-:Y:S02]  /*4860*/  VIADD R6, R29.reuse, 0x32 ;  /* 0x000000321d067836 */ /* 0x040fe40000000000 */
[----:B------:R-:W-:Y:S01]  /*4870*/  IMAD.MOV R9, RZ, RZ, -R12 ;  /* 0x000000ffff097224 */ /* 0x000fe200078e0a0c */
[----:B------:R-:W-:Y:S01]  /*4880*/  ISETP.GT.U32.AND P4, PT, R14, R2, PT ;  /* 0x000000020e00720c */ /* 0x000fe20003f84070 */
[----:B------:R-:W-:Y:S01]  /*4890*/  VIADD R7, R29, 0x33 ;  /* 0x000000331d077836 */ /* 0x000fe20000000000 */
[----:B------:R-:W-:Y:S01]  /*48a0*/  IABS R10, R6 ;  /* 0x00000006000a7213 */ /* 0x000fe20000000000 */
[----:B------:R-:W-:Y:S02]  /*48b0*/  @!P0 IMAD.IADD R5, R5, 0x1, -R14 ;  /* 0x0000000105058824 */ /* 0x000fe400078e0a0e */
[----:B0-----:R-:W-:Y:S01]  /*48c0*/  IMAD.MOV.U32 R0, RZ, RZ, R11 ;  /* 0x000000ffff007224 */ /* 0x001fe200078e000b */
[----:B------:R-:W-:Y:S01]  /*48d0*/  @!P5 IADD3 R16, PT, PT, R16, -R14, RZ ;  /* 0x8000000e1010d210 */ /* 0x000fe20007ffe0ff */
[----:B------:R-:W-:Y:S01]  /*48e0*/  IMAD R17, R14, R9, R17 ;  /* 0x000000090e117224 */ /* 0x000fe200078e0211 */
[----:B------:R-:W-:Y:S01]  /*48f0*/  IABS R8, R7 ;  /* 0x0000000700087213 */ /* 0x000fe20000000000 */
[----:B------:R-:W-:Y:S01]  /*4900*/  @!P6 IMAD.MOV R0, RZ, RZ, -R0 ;  /* 0x000000ffff00e224 */ /* 0x000fe200078e0a00 */
[----:B------:R-:W-:Y:S01]  /*4910*/  ISETP.GE.AND P6, PT, R4, RZ, PT ;  /* 0x000000ff0400720c */ /* 0x000fe20003fc6270 */
[----:B------:R-:W-:Y:S01]  /*4920*/  IMAD.HI.U32 R4, R15, R10, RZ ;  /* 0x0000000a0f047227 */ /* 0x000fe200078e00ff */
[----:B------:R-:W-:-:S02]  /*4930*/  ISETP.GT.U32.AND P0, PT, R14, R17, PT ;  /* 0x000000110e00720c */ /* 0x000fc40003f04070 */
[----:B------:R0:W-:Y:S01]  /*4940*/  STL [R1+0x10c], R0 ;  /* 0x00010c0001007387 */ /* 0x0001e20000100800 */
[----:B------:R-:W-:Y:S01]  /*4950*/  IMAD.HI.U32 R9, R15, R8, RZ ;  /* 0x000000080f097227 */ /* 0x000fe200078e00ff */
[----:B------:R-:W-:-:S03]  /*4960*/  ISETP.GE.AND P5, PT, R6, RZ, PT ;  /* 0x000000ff0600720c */ /* 0x000fc60003fa6270 */
[----:B------:R-:W-:Y:S02]  /*4970*/  IMAD.MOV R11, RZ, RZ, -R4 ;  /* 0x000000ffff0b7224 */ /* 0x000fe400078e0a04 */
[----:B------:R-:W-:Y:S02]  /*4980*/  IMAD.MOV R9, RZ, RZ, -R9 ;  /* 0x000000ffff097224 */ /* 0x000fe400078e0a09 */
[----:B------:R-:W-:Y:S01]  /*4990*/  @!P4 IMAD.IADD R2, R2, 0x1, -R14 ;  /* 0x000000010202c824 */ /* 0x000fe200078e0a0e */
[----:B------:R-:W-:Y:S01]  /*49a0*/  ISETP.GE.AND P4, PT, R7, RZ, PT ;  /* 0x000000ff0700720c */ /* 0x000fe20003f86270 */
[----:B0-----:R-:W-:Y:S02]  /*49b0*/  IMAD.MOV.U32 R0, RZ, RZ, R5 ;  /* 0x000000ffff007224 */ /* 0x001fe400078e0005 */
[----:B------:R-:W-:Y:S02]  /*49c0*/  VIADD R4, R29, 0x31 ;  /* 0x000000311d047836 */ /* 0x000fe40000000000 */
[----:B------:R-:W-:Y:S01]  /*49d0*/  @!P1 IMAD.MOV R0, RZ, RZ, -R0 ;  /* 0x000000ffff009224 */ /* 0x000fe200078e0a00 */
[C---:B------:R-:W-:Y:S01]  /*49e0*/  ISETP.GT.U32.AND P1, PT, R14.reuse, R16, PT ;  /* 0x000000100e00720c */ /* 0x040fe20003f24070 */
[----:B------:R-:W-:-:S02]  /*49f0*/  IMAD R10, R14, R11, R10 ;  /* 0x0000000b0e0a7224 */ /* 0x000fc400078e020a */
[C---:B------:R-:W-:Y:S01]  /*4a00*/  IMAD R7, R14.reuse, R9, R8 ;  /* 0x000000090e077224 */ /* 0x040fe200078e0208 */
[----:B------:R0:W-:Y:S01]  /*4a10*/  STL [R1+0xf4], R0 ;  /* 0x0000f40001007387 */ /* 0x0001e20000100800 */
[----:B------:R-:W-:Y:S01]  /*4a20*/  IABS R8, R4 ;  /* 0x0000000400087213 */ /* 0x000fe20000000000 */
[----:B------:R-:W-:Y:S02]  /*4a30*/  @!P0 IMAD.IADD R17, R17, 0x1, -R14 ;  /* 0x0000000111118824 */ /* 0x000fe400078e0a0e */
[----:B------:R-:W-:Y:S02]  /*4a40*/  VIADD R5, R29, 0x2f ;  /* 0x0000002f1d057836 */ /* 0x000fe40000000000 */
[----:B------:R-:W-:Y:S01]  /*4a50*/  IMAD.HI.U32 R13, R15, R8, RZ ;  /* 0x000000080f0d7227 */ /* 0x000fe200078e00ff */
[----:B------:R-:W-:Y:S02]  /*4a60*/  ISETP.GT.U32.AND P0, PT, R14, R17, PT ;  /* 0x000000110e00720c */ /* 0x000fe40003f04070 */
[----:B------:R-:W-:Y:S01]  /*4a70*/  @!P1 IADD3 R16, PT, PT, R16, -R14, RZ ;  /* 0x8000000e10109210 */ /* 0x000fe20007ffe0ff */
[----:B0-----:R-:W-:Y:S01]  /*4a80*/  IMAD.MOV.U32 R0, RZ, RZ, R2 ;  /* 0x000000ffff007224 */ /* 0x001fe200078e0002 */
[C---:B------:R-:W-:Y:S01]  /*4a90*/  ISETP.GT.U32.AND P1, PT, R14.reuse, R10, PT ;  /* 0x0000000a0e00720c */ /* 0x040fe20003f24070 */
[----:B------:R-:W-:Y:S01]  /*4aa0*/  IMAD.MOV R13, RZ, RZ, -R13 ;  /* 0x000000ffff0d7224 */ /* 0x000fe200078e0a0d */
[----:B------:R-:W-:Y:S01]  /*4ab0*/  IABS R2, R5 ;  /* 0x0000000500027213 */ /* 0x000fe20000000000 */
[----:B------:R-:W-:Y:S01]  /*4ac0*/  @!P2 IMAD.MOV R0, RZ, RZ, -R0 ;  /* 0x000000ffff00a224 */ /* 0x000fe200078e0a00 */
[C---:B------:R-:W-:Y:S01]  /*4ad0*/  ISETP.GT.U32.AND P2, PT, R14.reuse, R7, PT ;  /* 0x000000070e00720c */ /* 0x040fe20003f44070 */
[----:B------:R-:W-:-:S02]  /*4ae0*/  IMAD R8, R14, R13, R8 ;  /* 0x0000000d0e087224 */ /* 0x000fc400078e0208 */
[C---:B------:R-:W-:Y:S01]  /*4af0*/  VIADD R11, R29.reuse, 0x30 ;  /* 0x000000301d0b7836 */ /* 0x040fe20000000000 */
[----:B------:R0:W-:Y:S01]  /*4b00*/  STL [R1+0xf0], R0 ;  /* 0x0000f00001007387 */ /* 0x0001e20000100800 */
[----:B------:R-:W-:Y:S02]  /*4b10*/  VIADD R6, R29, 0x2e ;  /* 0x0000002e1d067836 */ /* 0x000fe40000000000 */
[--C-:B------:R-:W-:Y:S01]  /*4b20*/  @!P0 IMAD.IADD R17, R17, 0x1, -R14.reuse ;  /* 0x0000000111118824 */ /* 0x100fe200078e0a0e */
[----:B------:R-:W-:Y:S01]  /*4b30*/  IABS R12, R11 ;  /* 0x0000000b000c7213 */ /* 0x000fe20000000000 */
[----:B------:R-:W-:Y:S01]  /*4b40*/  @!P1 IMAD.IADD R10, R10, 0x1, -R14 ;  /* 0x000000010a0a9824 */ /* 0x000fe200078e0a0e */
[----:B------:R-:W-:Y:S01]  /*4b50*/  ISETP.GE.AND P0, PT, R4, RZ, PT ;  /* 0x000000ff0400720c */ /* 0x000fe20003f06270 */
[----:B------:R-:W-:Y:S01]  /*4b60*/  IMAD.HI.U32 R4, R15, R2, RZ ;  /* 0x000000020f047227 */ /* 0x000fe200078e00ff */
[----:B------:R-:W-:-:S03]  /*4b70*/  IABS R9, R6 ;  /* 0x0000000600097213 */ /* 0x000fc60000000000 */
[----:B0-----:R-:W-:Y:S02]  /*4b80*/  IMAD.MOV.U32 R0, RZ, RZ, R16 ;  /* 0x000000ffff007224 */ /* 0x001fe400078e0010 */
[----:B------:R-:W-:Y:S01]  /*4b90*/  @!P2 IMAD.IADD R7, R7, 0x1, -R14 ;  /* 0x000000010707a824 */ /* 0x000fe200078e0a0e */
[C---:B------:R-:W-:Y:S01]  /*4ba0*/  ISETP.GT.U32.AND P2, PT, R14.reuse, R8, PT ;  /* 0x000000080e00720c */ /* 0x040fe20003f44070 */
[----:B------:R-:W-:Y:S01]  /*4bb0*/  @!P3 IMAD.MOV R0, RZ, RZ, -R0 ;  /* 0x000000ffff00b224 */ /* 0x000fe200078e0a00 */
[C---:B------:R-:W-:Y:S01]  /*4bc0*/  ISETP.GT.U32.AND P3, PT, R14.reuse, R10, PT ;  /* 0x0000000a0e00720c */ /* 0x040fe20003f64070 */
[----:B------:R-:W-:Y:S01]  /*4bd0*/  IMAD.HI.U32 R13, R15, R12, RZ ;  /* 0x0000000c0f0d7227 */ /* 0x000fe200078e00ff */
[----:B------:R-:W-:Y:S02]  /*4be0*/  ISETP.GT.U32.AND P1, PT, R14, R7, PT ;  /* 0x000000070e00720c */ /* 0x000fe40003f24070 */
[----:B------:R0:W-:Y:S01]  /*4bf0*/  STL [R1+0xec], R0 ;  /* 0x0000ec0001007387 */ /* 0x0001e20000100800 */
[----:B------:R-:W-:-:S02]  /*4c00*/  IMAD.MOV R4, RZ, RZ, -R4 ;  /* 0x000000ffff047224 */ /* 0x000fc400078e0a04 */
[----:B------:R-:W-:-:S04]  /*4c10*/  IMAD.HI.U32 R16, R15, R9, RZ ;  /* 0x000000090f107227 */ /* 0x000fc800078e00ff */
[----:B------:R-:W-:Y:S01]  /*4c20*/  IMAD.MOV R13, RZ, RZ, -R13 ;  /* 0x000000ffff0d7224 */ /* 0x000fe200078e0a0d */
[----:B------:R-:W-:Y:S01]  /*4c30*/  @!P2 IADD3 R8, PT, PT, R8, -R14, RZ ;  /* 0x8000000e0808a210 */ /* 0x000fe20007ffe0ff */
[C---:B------:R-:W-:Y:S02]  /*4c40*/  IMAD R2, R14.reuse, R4, R2 ;  /* 0x000000040e027224 */ /* 0x040fe400078e0202 */
[----:B0-----:R-:W-:Y:S01]  /*4c50*/  IMAD.MOV.U32 R0, RZ, RZ, R17 ;  /* 0x000000ffff007224 */ /* 0x001fe200078e0011 */
[----:B------:R-:W-:Y:S01]  /*4c60*/  ISETP.GT.U32.AND P2, PT, R14, R8, PT ;  /* 0x000000080e00720c */ /* 0x000fe20003f44070 */
[----:B------:R-:W-:Y:S02]  /*4c70*/  VIADD R4, R29, 0x2d ;  /* 0x0000002d1d047836 */ /* 0x000fe40000000000 */
[----:B------:R-:W-:Y:S01]  /*4c80*/  @!P6 IMAD.MOV R0, RZ, RZ, -R0 ;  /* 0x000000ffff00e224 */ /* 0x000fe200078e0a00 */
[----:B------:R-:W-:Y:S01]  /*4c90*/  ISETP.GE.AND P6, PT, R11, RZ, PT ;  /* 0x000000ff0b00720c */ /* 0x000fe20003fc6270 */
[----:B------:R-:W-:-:S02]  /*4ca0*/  IMAD.MOV R11, RZ, RZ, -R16 ;  /* 0x000000ffff0b7224 */ /* 0x000fc400078e0a10 */
[----:B------:R-:W-:Y:S01]  /*4cb0*/  IMAD R12, R14, R13, R12 ;  /* 0x0000000d0e0c7224 */ /* 0x000fe200078e020c */
[----:B------:R0:W-:Y:S01]  /*4cc0*/  STL [R1+0xe8], R0 ;  /* 0x0000e80001007387 */ /* 0x0001e20000100800 */
[--C-:B------:R-:W-:Y:S01]  /*4cd0*/  @!P3 IMAD.IADD R10, R10, 0x1, -R14.reuse ;  /* 0x000000010a0ab824 */ /* 0x100fe200078e0a0e */
[C---:B------:R-:W-:Y:S01]  /*4ce0*/  ISETP.GT.U32.AND P3, PT, R14.reuse, R2, PT ;  /* 0x000000020e00720c */ /* 0x040fe20003f64070 */
[C---:B------:R-:W-:Y:S01]  /*4cf0*/  IMAD R9, R14.reuse, R11, R9 ;  /* 0x0000000b0e097224 */ /* 0x040fe200078e0209 */
[----:B------:R-:W-:Y:S01]  /*4d00*/  IABS R11, R4 ;  /* 0x00000004000b7213 */ /* 0x000fe20000000000 */
[--C-:B------:R-:W-:Y:S01]  /*4d10*/  @!P1 IMAD.IADD R7, R7, 0x1, -R14.reuse ;  /* 0x0000000107079824 */ /* 0x100fe200078e0a0e */
[----:B------:R-:W-:Y:S01]  /*4d20*/  ISETP.GT.U32.AND P1, PT, R14, R12, PT ;  /* 0x0000000c0e00720c */ /* 0x000fe20003f24070 */
[----:B------:R-:W-:Y:S01]  /*4d30*/  @!P2 IMAD.IADD R8, R8, 0x1, -R14 ;  /* 0x000000010808a824 */ /* 0x000fe200078e0a0e */
[----:B------:R-:W-:Y:S01]  /*4d40*/  ISETP.GE.AND P2, PT, R6, RZ, PT ;  /* 0x000000ff0600720c */ /* 0x000fe20003f46270 */
[----:B------:R-:W-:-:S02]  /*4d50*/  IMAD.MOV.U32 R17, RZ, RZ, R7 ;  /* 0x000000ffff117224 */ /* 0x000fc400078e0007 */
[----:B0-----:R-:W-:Y:S02]  /*4d60*/  IMAD.MOV.U32 R0, RZ, RZ, R10 ;  /* 0x000000ffff007224 */ /* 0x001fe400078e000a */
[----:B------:R-:W-:Y:S02]  /*4d70*/  IMAD.MOV.U32 R7, RZ, RZ, R11 ;  /* 0x000000ffff077224 */ /* 0x000fe400078e000b */
[----:B------:R-:W-:Y:S01]  /*4d80*/  @!P5 IMAD.MOV R0, RZ, RZ, -R0 ;  /* 0x000000ffff00d224 */ /* 0x000fe200078e0a00 */
[----:B------:R-:W-:Y:S01]  /*4d90*/  ISETP.GT.U32.AND P5, PT, R14, R9, PT ;  /* 0x000000090e00720c */ /* 0x000fe20003fa4070 */
[----:B------:R-:W-:Y:S02]  /*4da0*/  IMAD.HI.U32 R11, R15, R7, RZ ;  /* 0x000000070f0b7227 */ /* 0x000fe400078e00ff */
[----:B------:R-:W-:Y:S02]  /*4db0*/  @!P1 IADD3 R12, PT, PT, R12, -R14, RZ ;  /* 0x8000000e0c0c9210 */ /* 0x000fe40007ffe0ff */
[----:B------:R-:W-:Y:S01]  /*4dc0*/  @!P4 IMAD.MOV R17, RZ, RZ, -R17 ;  /* 0x000000ffff11c224 */ /* 0x000fe200078e0a11 */
[----:B------:R-:W-:Y:S01]  /*4dd0*/  ISETP.GE.AND P4, PT, R5, RZ, PT ;  /* 0x000000ff0500720c */ /* 0x000fe20003f86270 */
[----:B------:R-:W-:Y:S01]  /*4de0*/  IMAD.MOV R11, RZ, RZ, -R11 ;  /* 0x000000ffff0b7224 */ /* 0x000fe200078e0a0b */
[----:B------:R-:W-:Y:S01]  /*4df0*/  ISETP.GT.U32.AND P1, PT, R14, R12, PT ;  /* 0x0000000c0e00720c */ /* 0x000fe20003f24070 */
[----:B------:R-:W-:Y:S01]  /*4e00*/  @!P3 IMAD.IADD R2, R2, 0x1, -R14 ;  /* 0x000000010202b824 */ /* 0x000fe200078e0a0e */
[----:B------:R0:W-:Y:S01]  /*4e10*/  STL [R1+0xd8], R17 ;  /* 0x0000d81101007387 */ /* 0x0001e20000100800 */
[----:B------:R-:W-:-:S02]  /*4e20*/  VIADD R5, R29, 0x2c ;  /* 0x0000002c1d057836 */ /* 0x000fc40000000000 */
[C---:B------:R-:W-:Y:S01]  /*4e30*/  IMAD R7, R14.reuse, R11, R7 ;  /* 0x0000000b0e077224 */ /* 0x040fe200078e0207 */
[----:B------:R1:W-:Y:S01]  /*4e40*/  STL [R1+0xd4], R0 ;  /* 0x0000d40001007387 */ /* 0x0003e20000100800 */
[C---:B------:R-:W-:Y:S01]  /*4e50*/  ISETP.GT.U32.AND P3, PT, R14.reuse, R2, PT ;  /* 0x000000020e00720c */ /* 0x040fe20003f64070 */
[----:B------:R-:W-:Y:S01]  /*4e60*/  @!P5 IMAD.IADD R9, R9, 0x1, -R14 ;  /* 0x000000010909d824 */ /* 0x000fe200078e0a0e */
[----:B------:R-:W-:Y:S01]  /*4e70*/  IABS R10, R5 ;  /* 0x00000005000a7213 */ /* 0x000fe20000000000 */
[C---:B------:R-:W-:Y:S02]  /*4e80*/  VIADD R6, R29.reuse, 0x2b ;  /* 0x0000002b1d067836 */ /* 0x040fe40000000000 */
[----:B0-----:R-:W-:Y:S01]  /*4e90*/  VIADD R17, R29, 0x21 ;  /* 0x000000211d117836 */ /* 0x001fe20000000000 */
[----:B------:R-:W-:Y:S01]  /*4ea0*/  ISETP.GT.U32.AND P5, PT, R14, R9, PT ;  /* 0x000000090e00720c */ /* 0x000fe20003fa4070 */
[----:B------:R-:W-:Y:S01]  /*4eb0*/  IMAD.HI.U32 R13, R15, R10, RZ ;  /* 0x0000000a0f0d7227 */ /* 0x000fe200078e00ff */
[----:B------:R-:W-:-:S03]  /*4ec0*/  IABS R11, R6 ;  /* 0x00000006000b7213 */ /* 0x000fc60000000000 */
[----:B-1----:R-:W-:Y:S02]  /*4ed0*/  IMAD.MOV.U32 R0, RZ, RZ, R8 ;  /* 0x000000ffff007224 */ /* 0x002fe400078e0008 */
[----:B------:R-:W-:Y:S02]  /*4ee0*/  IMAD.MOV R13, RZ, RZ, -R13 ;  /* 0x000000ffff0d7224 */ /* 0x000fe400078e0a0d */
[----:B------:R-:W-:Y:S01]  /*4ef0*/  @!P0 IMAD.MOV R0, RZ, RZ, -R0 ;  /* 0x000000ffff008224 */ /* 0x000fe200078e0a00 */
[----:B------:R-:W-:Y:S01]  /*4f00*/  ISETP.GT.U32.AND P0, PT, R14, R7, PT ;  /* 0x000000070e00720c */ /* 0x000fe20003f04070 */
[--C-:B------:R-:W-:Y:S01]  /*4f10*/  @!P1 IMAD.IADD R12, R12, 0x1, -R14.reuse ;  /* 0x000000010c0c9824 */ /* 0x100fe200078e0a0e */
[----:B------:R-:W-:Y:S01]  /*4f20*/  ISETP.GE.AND P1, PT, R4, RZ, PT ;  /* 0x000000ff0400720c */ /* 0x000fe20003f26270 */
[----:B------:R-:W-:Y:S01]  /*4f30*/  IMAD.HI.U32 R8, R15, R11, RZ ;  /* 0x0000000b0f087227 */ /* 0x000fe200078e00ff */
[----:B------:R0:W-:Y:S03]  /*4f40*/  STL [R1+0xd0], R0 ;  /* 0x0000d00001007387 */ /* 0x0001e60000100800 */
[----:B------:R-:W-:Y:S01]  /*4f50*/  @!P3 IMAD.IADD R2, R2, 0x1, -R14 ;  /* 0x000000010202b824 */ /* 0x000fe200078e0a0e */
[----:B------:R-:W-:Y:S01]  /*4f60*/  ISETP.GE.AND P3, PT, R5, RZ, PT ;  /* 0x000000ff0500720c */ /* 0x000fe20003f66270 */
[----:B------:R-:W-:Y:S01]  /*4f70*/  IMAD R5, R14, R13, R10 ;  /* 0x0000000d0e057224 */ /* 0x000fe200078e020a */
[----:B------:R-:W-:Y:S01]  /*4f80*/  IADD3 R8, PT, PT, -R8, RZ, RZ ;  /* 0x000000ff08087210 */ /* 0x000fe20007ffe1ff */
[----:B------:R-:W-:-:S02]  /*4f90*/  VIADD R4, R29, 0x2a ;  /* 0x0000002a1d047836 */ /* 0x000fc40000000000 */
[----:B------:R-:W-:Y:S02]  /*4fa0*/  @!P0 IMAD.IADD R7, R7, 0x1, -R14 ;  /* 0x0000000107078824 */ /* 0x000fe400078e0a0e */
[----:B0-----:R-:W-:Y:S01]  /*4fb0*/  IMAD.MOV.U32 R0, RZ, RZ, R12 ;  /* 0x000000ffff007224 */ /* 0x001fe200078e000c */
[----:B------:R-:W-:Y:S01]  /*4fc0*/  IABS R10, R4 ;  /* 0x00000004000a7213 */ /* 0x000fe20000000000 */
[----:B------:R-:W-:Y:S01]  /*4fd0*/  @!P5 IMAD.IADD R9, R9, 0x1, -R14 ;  /* 0x000000010909d824 */ /* 0x000fe200078e0a0e */
[C---:B------:R-:W-:Y:S01]  /*4fe0*/  ISETP.GT.U32.AND P5, PT, R14.reuse, R5, PT ;  /* 0x000000050e00720c */ /* 0x040fe20003fa4070 */
[----:B------:R-:W-:Y:S01]  /*4ff0*/  @!P6 IMAD.MOV R0, RZ, RZ, -R0 ;  /* 0x000000ffff00e224 */ /* 0x000fe200078e0a00 */
[C---:B------:R-:W-:Y:S01]  /*5000*/  ISETP.GT.U32.AND P0, PT, R14.reuse, R7, PT ;  /* 0x000000070e00720c */ /* 0x040fe20003f04070 */
[----:B------:R-:W-:Y:S01]  /*5010*/  IMAD R11, R14, R8, R11 ;  /* 0x000000080e0b7224 */ /* 0x000fe200078e020b */
[----:B------:R-:W-:Y:S01]  /*5020*/  ISETP.GE.AND P6, PT, R6, RZ, PT ;  /* 0x000000ff0600720c */ /* 0x000fe20003fc6270 */
[----:B------:R-:W-:Y:S01]  /*5030*/  IMAD.MOV.U32 R12, RZ, RZ, R2 ;  /* 0x000000ffff0c7224 */ /* 0x000fe200078e0002 */
[----:B------:R0:W-:Y:S01]  /*5040*/  STL [R1+0xcc], R0 ;  /* 0x0000cc0001007387 */ /* 0x0001e20000100800 */
[----:B------:R-:W-:-:S02]  /*5050*/  IMAD.MOV.U32 R6, RZ, RZ, R10 ;  /* 0x000000ffff067224 */ /* 0x000fc400078e000a */
[----:B------:R-:W-:Y:S01]  /*5060*/  @!P4 IMAD.MOV R12, RZ, RZ, -R12 ;  /* 0x000000ffff0cc224 */ /* 0x000fe200078e0a0c */
[----:B------:R-:W-:Y:S01]  /*5070*/  ISETP.GT.U32.AND P4, PT, R14, R11, PT ;  /* 0x0000000b0e00720c */ /* 0x000fe20003f84070 */
[----:B------:R-:W-:-:S03]  /*5080*/  IMAD.HI.U32 R8, R15, R6, RZ ;  /* 0x000000060f087227 */ /* 0x000fc600078e00ff */
[----:B------:R-:W-:Y:S01]  /*5090*/  STL [R1+0xc8], R12 ;  /* 0x0000c80c01007387 */ /* 0x000fe20000100800 */
[----:B------:R-:W-:Y:S02]  /*50a0*/  VIADD R2, R29, 0x29 ;  /* 0x000000291d027836 */ /* 0x000fe40000000000 */
[----:B0-----:R-:W-:Y:S02]  /*50b0*/  IMAD.MOV.U32 R0, RZ, RZ, R9 ;  /* 0x000000ffff007224 */ /* 0x001fe400078e0009 */
[----:B------:R-:W-:Y:S01]  /*50c0*/  @!P5 IMAD.IADD R5, R5, 0x1, -R14 ;  /* 0x000000010505d824 */ /* 0x000fe200078e0a0e */
[----:B------:R-:W-:Y:S01]  /*50d0*/  IABS R9, R2 ;  /* 0x0000000200097213 */ /* 0x000fe20000000000 */
[----:B------:R-:W-:Y:S01]  /*50e0*/  IMAD.MOV R8, RZ, RZ, -R8 ;  /* 0x000000ffff087224 */ /* 0x000fe200078e0a08 */
[----:B------:R-:W-:Y:S01]  /*50f0*/  @!P2 IADD3 R0, PT, PT, -R0, RZ, RZ ;  /* 0x000000ff0000a210 */ /* 0x000fe20007ffe1ff */
[----:B------:R-:W-:Y:S01]  /*5100*/  @!P0 IMAD.IADD R7, R7, 0x1, -R14 ;  /* 0x0000000107078824 */ /* 0x000fe200078e0a0e */
[----:B------:R-:W-:Y:S01]  /*5110*/  ISETP.GE.AND P0, PT, R2, RZ, PT ;  /* 0x000000ff0200720c */ /* 0x000fe20003f06270 */
[C---:B------:R-:W-:Y:S01]  /*5120*/  IMAD R2, R14.reuse, R8, R6 ;  /* 0x000000080e027224 */ /* 0x040fe200078e0206 */
[----:B------:R-:W-:Y:S01]  /*5130*/  ISETP.GT.U32.AND P2, PT, R14, R5, PT ;  /* 0x000000050e00720c */ /* 0x000fe20003f44070 */
[----:B------:R0:W-:Y:S01]  /*5140*/  STL [R1+0xc4], R0 ;  /* 0x0000c40001007387 */ /* 0x0001e20000100800 */
[----:B------:R-:W-:Y:S01]  /*5150*/  @!P4 IMAD.IADD R11, R11, 0x1, -R14 ;  /* 0x000000010b0bc824 */ /* 0x000fe200078e0a0e */
[----:B------:R-:W-:Y:S01]  /*5160*/  ISETP.GE.AND P5, PT, R4, RZ, PT ;  /* 0x000000ff0400720c */ /* 0x000fe20003fa6270 */
[----:B------:R-:W-:-:S02]  /*5170*/  IMAD.MOV.U32 R4, RZ, RZ, R9 ;  /* 0x000000ffff047224 */ /* 0x000fc400078e0009 */
[----:B------:R-:W-:Y:S01]  /*5180*/  VIADD R9, R29, 0x27 ;  /* 0x000000271d097836 */ /* 0x000fe20000000000 */
[----:B------:R-:W-:Y:S01]  /*5190*/  ISETP.GT.U32.AND P4, PT, R14, R11, PT ;  /* 0x0000000b0e00720c */ /* 0x000fe20003f84070 */
[----:B------:R-:W-:-:S03]  /*51a0*/  IMAD.HI.U32 R6, R15, R4, RZ ;  /* 0x000000040f067227 */ /* 0x000fc600078e00ff */
[----:B------:R-:W-:Y:S01]  /*51b0*/  IABS R8, R9 ;  /* 0x0000000900087213 */ /* 0x000fe20000000000 */
[----:B0-----:R-:W-:Y:S01]  /*51c0*/  IMAD.MOV.U32 R0, RZ, RZ, R7 ;  /* 0x000000ffff007224 */ /* 0x001fe200078e0007 */
[----:B------:R-:W-:Y:S01]  /*51d0*/  @!P2 IADD3 R5, PT, PT, R5, -R14, RZ ;  /* 0x8000000e0505a210 */ /* 0x000fe20007ffe0ff */
[----:B------:R-:W-:Y:S01]  /*51e0*/  IMAD.MOV R6, RZ, RZ, -R6 ;  /* 0x000000ffff067224 */ /* 0x000fe200078e0a06 */
[----:B------:R-:W-:Y:S01]  /*51f0*/  ISETP.GE.AND P2, PT, R20, RZ, PT ;  /* 0x000000ff1400720c */ /* 0x000fe20003f46270 */
[----:B------:R-:W-:Y:S01]  /*5200*/  @!P1 IMAD.MOV R0, RZ, RZ, -R0 ;  /* 0x000000ffff009224 */ /* 0x000fe200078e0a00 */
[C---:B------:R-:W-:Y:S01]  /*5210*/  ISETP.GT.U32.AND P1, PT, R14.reuse, R2, PT ;  /* 0x000000020e00720c */ /* 0x040fe20003f24070 */
[C---:B------:R-:W-:Y:S01]  /*5220*/  IMAD R4, R14.reuse, R6, R4 ;  /* 0x000000060e047224 */ /* 0x040fe200078e0204 */
[----:B------:R-:W-:Y:S01]  /*5230*/  IABS R20, R20 ;  /* 0x0000001400147213 */ /* 0x000fe20000000000 */
[----:B------:R-:W-:Y:S01]  /*5240*/  @!P4 IMAD.IADD R11, R11, 0x1, -R14 ;  /* 0x000000010b0bc824 */ /* 0x000fe200078e0a0e */
[----:B------:R0:W-:Y:S01]  /*5250*/  STL [R1+0xf8], R0 ;  /* 0x0000f80001007387 */ /* 0x0001e20000100800 */
[----:B------:R-:W-:Y:S01]  /*5260*/  VIADD R7, R29, 0x26 ;  /* 0x000000261d077836 */ /* 0x000fe20000000000 */
[----:B------:R-:W-:Y:S01]  /*5270*/  ISETP.GT.U32.AND P4, PT, R14, R4, PT ;  /* 0x000000040e00720c */ /* 0x000fe20003f84070 */
[----:B------:R-:W-:-:S03]  /*5280*/  IMAD.HI.U32 R12, R15, R20, RZ ;  /* 0x000000140f0c7227 */ /* 0x000fc600078e00ff */
[----:B------:R-:W-:Y:S01]  /*5290*/  IABS R10, R7 ;  /* 0x00000007000a7213 */ /* 0x000fe20000000000 */
[----:B------:R-:W-:-:S04]  /*52a0*/  IMAD.HI.U32 R6, R15, R8, RZ ;  /* 0x000000080f067227 */ /* 0x000fc800078e00ff */
[----:B0-----:R-:W-:Y:S02]  /*52b0*/  IMAD.MOV.U32 R0, RZ, RZ, R5 ;  /* 0x000000ffff007224 */ /* 0x001fe400078e0005 */
[----:B------:R-:W-:Y:S01]  /*52c0*/  @!P1 IMAD.IADD R2, R2, 0x1, -R14 ;  /* 0x0000000102029824 */ /* 0x000fe200078e0a0e */
[----:B------:R-:W-:Y:S01]  /*52d0*/  ISETP.GE.AND P1, PT, R9, RZ, PT ;  /* 0x000000ff0900720c */ /* 0x000fe20003f26270 */
[----:B------:R-:W-:Y:S02]  /*52e0*/  @!P3 IMAD.MOV R0, RZ, RZ, -R0 ;  /* 0x000000ffff00b224 */ /* 0x000fe400078e0a00 */
[----:B------:R-:W-:Y:S01]  /*52f0*/  IMAD.MOV R9, RZ, RZ, -R12 ;  /* 0x000000ffff097224 */ /* 0x000fe200078e0a0c */
[----:B------:R-:W-:Y:S01]  /*5300*/  ISETP.GT.U32.AND P3, PT, R14, R2, PT ;  /* 0x000000020e00720c */ /* 0x000fe20003f64070 */
[----:B------:R-:W-:Y:S01]  /*5310*/  @!P4 IMAD.IADD R4, R4, 0x1, -R14 ;  /* 0x000000010404c824 */ /* 0x000fe200078e0a0e */
[----:B------:R0:W-:Y:S01]  /*5320*/  STL [R1+0xc0], R0 ;  /* 0x0000c00001007387 */ /* 0x0001e20000100800 */
[----:B------:R-:W-:Y:S01]  /*5330*/  IMAD R20, R14, R9, R20 ;  /* 0x000000090e147224 */ /* 0x000fe200078e0214 */
[----:B------:R-:W-:Y:S01]  /*5340*/  ISETP.GE.AND P4, PT, R7, RZ, PT ;  /* 0x000000ff0700720c */ /* 0x000fe20003f86270 */
[----:B------:R-:W-:Y:S01]  /*5350*/  VIADD R7, R29, 0x25 ;  /* 0x000000251d077836 */ /* 0x000fe20000000000 */
[----:B------:R-:W-:Y:S01]  /*5360*/  IABS R12, R17 ;  /* 0x00000011000c7213 */ /* 0x000fe20000000000 */
[----:B------:R-:W-:-:S02]  /*5370*/  IMAD.MOV R6, RZ, RZ, -R6 ;  /* 0x000000ffff067224 */ /* 0x000fc400078e0a06 */
[----:B------:R-:W-:-:S04]  /*5380*/  IMAD.HI.U32 R5, R15, R10, RZ ;  /* 0x0000000a0f057227 */ /* 0x000fc800078e00ff */
[----:B0-----:R-:W-:Y:S01]  /*5390*/  IMAD.MOV.U32 R0, RZ, RZ, R11 ;  /* 0x000000ffff007224 */ /* 0x001fe200078e000b */
[----:B------:R-:W-:Y:S01]  /*53a0*/  @!P3 IADD3 R2, PT, PT, R2, -R14, RZ ;  /* 0x8000000e0202b210 */ /* 0x000fe20007ffe0ff */
[C---:B------:R-:W-:Y:S01]  /*53b0*/  IMAD R8, R14.reuse, R6, R8 ;  /* 0x000000060e087224 */ /* 0x040fe200078e0208 */
[C---:B------:R-:W-:Y:S01]  /*53c0*/  ISETP.GT.U32.AND P3, PT, R14.reuse, R20, PT ;  /* 0x000000140e00720c */ /* 0x040fe20003f64070 */
[----:B------:R-:W-:Y:S01]  /*53d0*/  @!P6 IMAD.MOV R0, RZ, RZ, -R0 ;  /* 0x000000ffff00e224 */ /* 0x000fe200078e0a00 */
[C---:B------:R-:W-:Y:S01]  /*53e0*/  ISETP.GT.U32.AND P6, PT, R14.reuse, R4, PT ;  /* 0x000000040e00720c */ /* 0x040fe20003fc4070 */
[----:B------:R-:W-:Y:S02]  /*53f0*/  IMAD.MOV R5, RZ, RZ, -R5 ;  /* 0x000000ffff057224 */ /* 0x000fe400078e0a05 */
[----:B------:R-:W-:Y:S01]  /*5400*/  VIADD R11, R29, 0x24 ;  /* 0x000000241d0b7836 */ /* 0x000fe20000000000 */
[----:B------:R0:W-:Y:S01]  /*5410*/  STL [R1+0xb8], R0 ;  /* 0x0000b80001007387 */ /* 0x0001e20000100800 */
[----:B------:R-:W-:-:S02]  /*5420*/  IMAD R10, R14, R5, R10 ;  /* 0x000000050e0a7224 */ /* 0x000fc400078e020a */
[C---:B------:R-:W-:Y:S02]  /*5430*/  VIADD R6, R29.reuse, 0x23 ;  /* 0x000000231d067836 */ /* 0x040fe40000000000 */
[----:B------:R-:W-:Y:S02]  /*5440*/  VIADD R19, R29, 0x1f ;  /* 0x0000001f1d137836 */ /* 0x000fe40000000000 */
[--C-:B------:R-:W-:Y:S01]  /*5450*/  @!P3 IMAD.IADD R20, R20, 0x1, -R14.reuse ;  /* 0x000000011414b824 */ /* 0x100fe200078e0a0e */
[----:B------:R-:W-:Y:S01]  /*5460*/  IABS R16, R6 ;  /* 0x0000000600107213 */ /* 0x000fe20000000000 */
[----:B------:R-:W-:Y:S01]  /*5470*/  @!P6 IMAD.IADD R4, R4, 0x1, -R14 ;  /* 0x000000010404e824 */ /* 0x000fe200078e0a0e */
[----:B------:R-:W-:Y:S01]  /*5480*/  ISETP.GE.AND P6, PT, R11, RZ, PT ;  /* 0x000000ff0b00720c */ /* 0x000fe20003fc6270 */
[----:B0-----:R-:W-:Y:S01]  /*5490*/  IMAD.MOV.U32 R0, RZ, RZ, R2 ;  /* 0x000000ffff007224 */ /* 0x001fe200078e0002 */
[----:B------:R-:W-:Y:S01]  /*54a0*/  ISETP.GT.U32.AND P3, PT, R14, R20, PT ;  /* 0x000000140e00720c */ /* 0x000fe20003f64070 */
[----:B------:R-:W-:Y:S01]  /*54b0*/  VIADD R2, R29, 0x22 ;  /* 0x000000221d027836 */ /* 0x000fe20000000000 */
[----:B------:R-:W-:Y:S01]  /*54c0*/  IABS R11, R11 ;  /* 0x0000000b000b7213 */ /* 0x000fe20000000000 */
[----:B------:R-:W-:Y:S01]  /*54d0*/  @!P5 IMAD.MOV R0, RZ, RZ, -R0 ;  /* 0x000000ffff00d224 */ /* 0x000fe200078e0a00 */
[----:B------:R-:W-:Y:S01]  /*54e0*/  ISETP.GE.AND P5, PT, R7, RZ, PT ;  /* 0x000000ff0700720c */ /* 0x000fe20003fa6270 */
[----:B------:R-:W-:Y:S01]  /*54f0*/  IMAD.HI.U32 R5, R15, R16, RZ ;  /* 0x000000100f057227 */ /* 0x000fe200078e00ff */
[----:B------:R-:W-:-:S02]  /*5500*/  IABS R7, R7 ;  /* 0x0000000700077213 */ /* 0x000fc40000000000 */
[----:B------:R0:W-:Y:S01]  /*5510*/  STL [R1+0xb4], R0 ;  /* 0x0000b40001007387 */ /* 0x0001e20000100800 */
[----:B------:R-:W-:Y:S01]  /*5520*/  IABS R13, R2 ;  /* 0x00000002000d7213 */ /* 0x000fe20000000000 */
[----:B------:R-:W-:-:S04]  /*5530*/  IMAD.HI.U32 R9, R15, R11, RZ ;  /* 0x0000000b0f097227 */ /* 0x000fc800078e00ff */
[----:B------:R-:W-:-:S04]  /*5540*/  IMAD.HI.U32 R18, R15, R7, RZ ;  /* 0x000000070f127227 */ /* 0x000fc800078e00ff */
[----:B0-----:R-:W-:Y:S02]  /*5550*/  IMAD.MOV.U32 R0, RZ, RZ, R4 ;  /* 0x000000ffff007224 */ /* 0x001fe400078e0004 */
[----:B------:R-:W-:Y:S02]  /*5560*/  IMAD.MOV R18, RZ, RZ, -R18 ;  /* 0x000000ffff127224 */ /* 0x000fe400078e0a12 */
[----:B------:R-:W-:Y:S01]  /*5570*/  @!P3 IMAD.IADD R20, R20, 0x1, -R14 ;  /* 0x000000011414b824 */ /* 0x000fe200078e0a0e */
[----:B------:R-:W-:Y:S01]  /*5580*/  @!P0 IADD3 R0, PT, PT, -R0, RZ, RZ ;  /* 0x000000ff00008210 */ /* 0x000fe20007ffe1ff */
[C---:B------:R-:W-:Y:S01]  /*5590*/  IMAD R7, R14.reuse, R18, R7 ;  /* 0x000000120e077224 */ /* 0x040fe200078e0207 */
[C---:B------:R-:W-:Y:S01]  /*55a0*/  ISETP.GT.U32.AND P0, PT, R14.reuse, R8, PT ;  /* 0x000000080e00720c */ /* 0x040fe20003f04070 */
[----:B------:R-:W-:Y:S01]  /*55b0*/  IMAD.MOV R5, RZ, RZ, -R5 ;  /* 0x000000ffff057224 */ /* 0x000fe200078e0a05 */
[----:B------:R-:W-:Y:S01]  /*55c0*/  ISETP.GT.U32.AND P3, PT, R14, R10, PT ;  /* 0x0000000a0e00720c */ /* 0x000fe20003f64070 */
[----:B------:R0:W-:Y:S01]  /*55d0*/  STL [R1+0xb0], R0 ;  /* 0x0000b00001007387 */ /* 0x0001e20000100800 */
[----:B------:R-:W-:-:S04]  /*55e0*/  IMAD.HI.U32 R4, R15, R13, RZ ;  /* 0x0000000d0f047227 */ /* 0x000fc800078e00ff */
[----:B------:R-:W-:Y:S02]  /*55f0*/  IMAD.MOV R9, RZ, RZ, -R9 ;  /* 0x000000ffff097224 */ /* 0x000fe400078e0a09 */
[----:B------:R-:W-:Y:S02]  /*5600*/  IMAD R16, R14, R5, R16 ;  /* 0x000000050e107224 */ /* 0x000fe400078e0210 */
[----:B------:R-:W-:Y:S02]  /*5610*/  IMAD.MOV R4, RZ, RZ, -R4 ;  /* 0x000000ffff047224 */ /* 0x000fe400078e0a04 */
[--C-:B------:R-:W-:Y:S01]  /*5620*/  @!P0 IMAD.IADD R8, R8, 0x1, -R14.reuse ;  /* 0x0000000108088824 */ /* 0x100fe200078e0a0e */
[----:B------:R-:W-:Y:S01]  /*5630*/  ISETP.GT.U32.AND P0, PT, R14, R7, PT ;  /* 0x000000070e00720c */ /* 0x000fe20003f04070 */
[----:B------:R-:W-:Y:S02]  /*5640*/  @!P3 IMAD.IADD R10, R10, 0x1, -R14 ;  /* 0x000000010a0ab824 */ /* 0x000fe400078e0a0e */
[----:B0-----:R-:W-:Y:S01]  /*5650*/  IMAD.MOV.U32 R0, RZ, RZ, R20 ;  /* 0x000000ffff007224 */ /* 0x001fe200078e0014 */
[C---:B------:R-:W-:Y:S01]  /*5660*/  ISETP.GT.U32.AND P3, PT, R14.reuse, R8, PT ;  /* 0x000000080e00720c */ /* 0x040fe20003f64070 */
[----:B------:R-:W-:Y:S01]  /*5670*/  IMAD R11, R14, R9, R11 ;  /* 0x000000090e0b7224 */ /* 0x000fe200078e020b */
[----:B------:R-:W-:Y:S01]  /*5680*/  IADD3 R9, PT, PT, R29, 0x1e, RZ ;  /* 0x0000001e1d097810 */ /* 0x000fe20007ffe0ff */
[----:B------:R-:W-:-:S02]  /*5690*/  @!P2 IMAD.MOV R0, RZ, RZ, -R0 ;  /* 0x000000ffff00a224 */ /* 0x000fc400078e0a00 */
[----:B------:R-:W-:-:S03]  /*56a0*/  IMAD.HI.U32 R5, R15, R12, RZ ;  /* 0x0000000c0f057227 */ /* 0x000fc600078e00ff */
[----:B------:R0:W-:Y:S01]  /*56b0*/  STL [R1+0xa4], R0 ;  /* 0x0000a40001007387 */ /* 0x0001e20000100800 */
[--C-:B------:R-:W-:Y:S01]  /*56c0*/  @!P0 IMAD.IADD R7, R7, 0x1, -R14.reuse ;  /* 0x0000000107078824 */ /* 0x100fe200078e0a0e */
[C---:B------:R-:W-:Y:S01]  /*56d0*/  ISETP.GT.U32.AND P0, PT, R14.reuse, R10, PT ;  /* 0x0000000a0e00720c */ /* 0x040fe20003f04070 */
[----:B------:R-:W-:Y:S01]  /*56e0*/  IMAD R13, R14, R4, R13 ;  /* 0x000000040e0d7224 */ /* 0x000fe200078e020d */
[----:B------:R-:W-:Y:S01]  /*56f0*/  IABS R4, R19 ;  /* 0x0000001300047213 */ /* 0x000fe20000000000 */
[----:B------:R-:W-:Y:S01]  /*5700*/  @!P3 IMAD.IADD R8, R8, 0x1, -R14 ;  /* 0x000000010808b824 */ /* 0x000fe200078e0a0e */
[C---:B------:R-:W-:Y:S01]  /*5710*/  ISETP.GT.U32.AND P2, PT, R14.reuse, R7, PT ;  /* 0x000000070e00720c */ /* 0x040fe20003f44070 */
[----:B------:R-:W-:Y:S01]  /*5720*/  IMAD.MOV R5, RZ, RZ, -R5 ;  /* 0x000000ffff057224 */ /* 0x000fe200078e0a05 */
[----:B------:R-:W-:Y:S01]  /*5730*/  ISETP.GT.U32.AND P3, PT, R14, R11, PT ;  /* 0x0000000b0e00720c */ /* 0x000fe20003f64070 */
[----:B------:R-:W-:Y:S02]  /*5740*/  VIADD R18, R29, 0x20 ;  /* 0x000000201d127836 */ /* 0x000fe40000000000 */
[----:B0-----:R-:W-:-:S02]  /*5750*/  IMAD.MOV.U32 R0, RZ, RZ, R8 ;  /* 0x000000ffff007224 */ /* 0x001fc400078e0008 */
[C---:B------:R-:W-:Y:S01]  /*5760*/  IMAD R12, R14.reuse, R5, R12 ;  /* 0x000000050e0c7224 */ /* 0x040fe200078e020c */
[----:B------:R-:W-:Y:S01]  /*5770*/  IABS R22, R18 ;  /* 0x0000001200167213 */ /* 0x000fe20000000000 */
[----:B------:R-:W-:Y:S01]  /*5780*/  @!P1 IMAD.MOV R0, RZ, RZ, -R0 ;  /* 0x000000ffff009224 */ /* 0x000fe200078e0a00 */
[----:B------:R-:W-:Y:S01]  /*5790*/  ISETP.GT.U32.AND P1, PT, R14, R16, PT ;  /* 0x000000100e00720c */ /* 0x000fe20003f24070 */
[--C-:B------:R-:W-:Y:S01]  /*57a0*/  @!P0 IMAD.IADD R10, R10, 0x1, -R14.reuse ;  /* 0x000000010a0a8824 */ /* 0x100fe200078e0a0e */
[C---:B------:R-:W-:Y:S01]  /*57b0*/  ISETP.GT.U32.AND P0, PT, R14.reuse, R13, PT ;  /* 0x0000000d0e00720c */ /* 0x040fe20003f04070 */
[--C-:B------:R-:W-:Y:S01]  /*57c0*/  @!P2 IMAD.IADD R7, R7, 0x1, -R14.reuse ;  /* 0x000000010707a824 */ /* 0x100fe200078e0a0e */
[----:B------:R-:W-:Y:S01]  /*57d0*/  ISETP.GT.U32.AND P2, PT, R14, R12, PT ;  /* 0x0000000c0e00720c */ /* 0x000fe20003f44070 */
[----:B------:R-:W-:Y:S01]  /*57e0*/  @!P3 IMAD.IADD R11, R11, 0x1, -R14 ;  /* 0x000000010b0bb824 */ /* 0x000fe200078e0a0e */
[----:B------:R-:W-:Y:S01]  /*57f0*/  IABS R5, R9 ;  /* 0x0000000900057213 */ /* 0x000fe20000000000 */
[----:B------:R0:W-:Y:S01]  /*5800*/  STL [R1+0x9c], R0 ;  /* 0x00009c0001007387 */ /* 0x0001e20000100800 */
[----:B------:R-:W-:Y:S01]  /*5810*/  IMAD.HI.U32 R23, R15, R22, RZ ;  /* 0x000000160f177227 */ /* 0x000fe200078e00ff */
[----:B------:R-:W-:-:S03]  /*5820*/  ISETP.GE.AND P3, PT, R6, RZ, PT ;  /* 0x000000ff0600720c */ /* 0x000fc60003f66270 */
[----:B------:R-:W-:-:S04]  /*5830*/  IMAD.HI.U32 R20, R15, R4, RZ ;  /* 0x000000040f147227 */ /* 0x000fc800078e00ff */
[----:B------:R-:W-:Y:S01]  /*5840*/  @!P1 IMAD.IADD R16, R16, 0x1, -R14 ;  /* 0x0000000110109824 */ /* 0x000fe200078e0a0e */
[C---:B------:R-:W-:Y:S01]  /*5850*/  ISETP.GT.U32.AND P1, PT, R14.reuse, R11, PT ;  /* 0x0000000b0e00720c */ /* 0x040fe20003f24070 */
[----:B0-----:R-:W-:Y:S02]  /*5860*/  IMAD.MOV.U32 R0, RZ, RZ, R10 ;  /* 0x000000ffff007224 */ /* 0x001fe400078e000a */
[----:B------:R-:W-:Y:S01]  /*5870*/  @!P0 IMAD.IADD R13, R13, 0x1, -R14 ;  /* 0x000000010d0d8824 */ /* 0x000fe200078e0a0e */
[----:B------:R-:W-:Y:S01]  /*5880*/  ISETP.GT.U32.AND P0, PT, R14, R16, PT ;  /* 0x000000100e00720c */ /* 0x000fe20003f04070 */
[----:B------:R-:W-:-:S04]  /*5890*/  IMAD.HI.U32 R8, R15, R5, RZ ;  /* 0x000000050f087227 */ /* 0x000fc800078e00ff */
[----:B------:R-:W-:Y:S01]  /*58a0*/  @!P2 IMAD.IADD R12, R12, 0x1, -R14 ;  /* 0x000000010c0ca824 */ /* 0x000fe200078e0a0e */
[----:B------:R-:W-:Y:S01]  /*58b0*/  ISETP.GT.U32.AND P2, PT, R14, R13, PT ;  /* 0x0000000d0e00720c */ /* 0x000fe20003f44070 */
[----:B------:R-:W-:Y:S01]  /*58c0*/  @!P4 IMAD.MOV R0, RZ, RZ, -R0 ;  /* 0x000000ffff00c224 */ /* 0x000fe200078e0a00 */
[----:B------:R-:W-:Y:S01]  /*58d0*/  IADD3 R8, PT, PT, -R8, RZ, RZ ;  /* 0x000000ff08087210 */ /* 0x000fe20007ffe1ff */
[----:B------:R-:W-:Y:S01]  /*58e0*/  IMAD.MOV R23, RZ, RZ, -R23 ;  /* 0x000000ffff177224 */ /* 0x000fe200078e0a17 */
[----:B------:R-:W-:Y:S01]  /*58f0*/  @!P1 IADD3 R11, PT, PT, R11, -R14, RZ ;  /* 0x8000000e0b0b9210 */ /* 0x000fe20007ffe0ff */
[----:B------:R-:W-:Y:S01]  /*5900*/  IMAD.MOV R20, RZ, RZ, -R20 ;  /* 0x000000ffff147224 */ /* 0x000fe200078e0a14 */
[----:B------:R0:W-:Y:S01]  /*5910*/  STL [R1+0x6c], R0 ;  /* 0x00006c0001007387 */ /* 0x0001e20000100800 */
[C---:B------:R-:W-:Y:S01]  /*5920*/  IMAD R6, R14.reuse, R23, R22 ;  /* 0x000000170e067224 */ /* 0x040fe200078e0216 */
[C---:B------:R-:W-:Y:S01]  /*5930*/  ISETP.GT.U32.AND P4, PT, R14.reuse, R12, PT ;  /* 0x0000000c0e00720c */ /* 0x040fe20003f84070 */
[----:B------:R-:W-:-:S02]  /*5940*/  IMAD R4, R14, R20, R4 ;  /* 0x000000140e047224 */ /* 0x000fc400078e0204 */
[C---:B------:R-:W-:Y:S02]  /*5950*/  IMAD R5, R14.reuse, R8, R5 ;  /* 0x000000080e057224 */ /* 0x040fe400078e0205 */
[----:B------:R-:W-:Y:S01]  /*5960*/  @!P2 IMAD.IADD R13, R13, 0x1, -R14 ;  /* 0x000000010d0da824 */ /* 0x000fe200078e0a0e */
[C---:B------:R-:W-:Y:S01]  /*5970*/  ISETP.GT.U32.AND P1, PT, R14.reuse, R4, PT ;  /* 0x000000040e00720c */ /* 0x040fe20003f24070 */
[C---:B------:R-:W-:Y:S01]  /*5980*/  VIADD R8, R29.reuse, 0x1d ;  /* 0x0000001d1d087836 */ /* 0x040fe20000000000 */
[C---:B------:R-:W-:Y:S01]  /*5990*/  ISETP.GT.U32.AND P2, PT, R14.reuse, R5, PT ;  /* 0x000000050e00720c */ /* 0x040fe20003f44070 */
[----:B0-----:R-:W-:Y:S02]  /*59a0*/  IMAD.MOV.U32 R0, RZ, RZ, R7 ;  /* 0x000000ffff007224 */ /* 0x001fe400078e0007 */
[----:B------:R-:W-:Y:S01]  /*59b0*/  VIADD R10, R29, 0x1c ;  /* 0x0000001c1d0a7836 */ /* 0x000fe20000000000 */
[----:B------:R-:W-:Y:S01]  /*59c0*/  IABS R20, R8 ;  /* 0x0000000800147213 */ /* 0x000fe20000000000 */
[----:B------:R-:W-:Y:S01]  /*59d0*/  @!P5 IMAD.MOV R0, RZ, RZ, -R0 ;  /* 0x000000ffff00d224 */ /* 0x000fe200078e0a00 */
[----:B------:R-:W-:Y:S01]  /*59e0*/  ISETP.GT.U32.AND P5, PT, R14, R6, PT ;  /* 0x000000060e00720c */ /* 0x000fe20003fa4070 */
[--C-:B------:R-:W-:Y:S01]  /*59f0*/  @!P0 IMAD.IADD R16, R16, 0x1, -R14.reuse ;  /* 0x0000000110108824 */ /* 0x100fe200078e0a0e */
[----:B------:R-:W-:Y:S01]  /*5a00*/  IABS R7, R10 ;  /* 0x0000000a00077213 */ /* 0x000fe20000000000 */
[----:B------:R-:W-:Y:S01]  /*5a10*/  IMAD.MOV.U32 R22, RZ, RZ, R11 ;  /* 0x000000ffff167224 */ /* 0x000fe200078e000b */
[----:B------:R0:W-:Y:S01]  /*5a20*/  STL [R1+0x68], R0 ;  /* 0x0000680001007387 */ /* 0x0001e20000100800 */
[----:B------:R-:W-:Y:S01]  /*5a30*/  @!P1 IMAD.IADD R4, R4, 0x1, -R14 ;  /* 0x0000000104049824 */ /* 0x000fe200078e0a0e */
[----:B------:R-:W-:Y:S01]  /*5a40*/  ISETP.GE.AND P0, PT, R2, RZ, PT ;  /* 0x000000ff0200720c */ /* 0x000fe20003f06270 */
[----:B------:R-:W-:Y:S01]  /*5a50*/  IMAD.MOV.U32 R2, RZ, RZ, R20 ;  /* 0x000000ffff027224 */ /* 0x000fe200078e0014 */
[----:B------:R-:W-:Y:S01]  /*5a60*/  @!P2 IADD3 R5, PT, PT, R5, -R14, RZ ;  /* 0x8000000e0505a210 */ /* 0x000fe20007ffe0ff */
[----:B------:R-:W-:Y:S01]  /*5a70*/  @!P4 IMAD.IADD R12, R12, 0x1, -R14 ;  /* 0x000000010c0cc824 */ /* 0x000fe200078e0a0e */
[----:B------:R-:W-:Y:S01]  /*5a80*/  ISETP.GE.AND P4, PT, R17, RZ, PT ;  /* 0x000000ff1100720c */ /* 0x000fe20003f86270 */
[----:B------:R-:W-:Y:S01]  /*5a90*/  IMAD.HI.U32 R17, R15, R2, RZ ;  /* 0x000000020f117227 */ /* 0x000fe200078e00ff */
[----:B------:R-:W-:-:S03]  /*5aa0*/  ISETP.GE.AND P1, PT, R19, RZ, PT ;  /* 0x000000ff1300720c */ /* 0x000fc60003f26270 */
[----:B------:R-:W-:Y:S01]  /*5ab0*/  @!P5 IMAD.IADD R6, R6, 0x1, -R14 ;  /* 0x000000010606d824 */ /* 0x000fe200078e0a0e */
[----:B------:R-:W-:Y:S01]  /*5ac0*/  ISETP.GE.AND P5, PT, R18, RZ, PT ;  /* 0x000000ff1200720c */ /* 0x000fe20003fa6270 */
[----:B0-----:R-:W-:Y:S02]  /*5ad0*/  IMAD.MOV.U32 R0, RZ, RZ, R16 ;  /* 0x000000ffff007224 */ /* 0x001fe400078e0010 */
[----:B------:R-:W-:Y:S01]  /*5ae0*/  IMAD.HI.U32 R18, R15, R7, RZ ;  /* 0x000000070f127227 */ /* 0x000fe200078e00ff */
[----:B------:R-:W-:-:S03]  /*5af0*/  ISETP.GT.U32.AND P2, PT, R14, R6, PT ;  /* 0x000000060e00720c */ /* 0x000fc60003f44070 */
[----:B------:R-:W-:Y:S01]  /*5b00*/  @!P3 IMAD.MOV R0, RZ, RZ, -R0 ;  /* 0x000000ffff00b224 */ /* 0x000fe200078e0a00 */
[C---:B------:R-:W-:Y:S01]  /*5b10*/  ISETP.GT.U32.AND P3, PT, R14.reuse, R4, PT ;  /* 0x000000040e00720c */ /* 0x040fe20003f64070 */
[----:B------:R-:W-:Y:S01]  /*5b20*/  @!P6 IMAD.MOV R22, RZ, RZ, -R22 ;  /* 0x000000ffff16e224 */ /* 0x000fe200078e0a16 */
[C---:B------:R-:W-:Y:S01]  /*5b30*/  ISETP.GT.U32.AND P6, PT, R14.reuse, R5, PT ;  /* 0x000000050e00720c */ /* 0x040fe20003fc4070 */
[----:B------:R-:W-:Y:S02]  /*5b40*/  IMAD.MOV R17, RZ, RZ, -R17 ;  /* 0x000000ffff117224 */ /* 0x000fe400078e0a11 */
[----:B------:R-:W-:Y:S01]  /*5b50*/  IMAD.MOV R11, RZ, RZ, -R18 ;  /* 0x000000ffff0b7224 */ /* 0x000fe200078e0a12 */
[----:B------:R-:W-:Y:S01]  /*5b60*/  STL [R1+0x64], R22 ;  /* 0x0000641601007387 */ /* 0x000fe20000100800 */
[C---:B------:R-:W-:Y:S01]  /*5b70*/  IMAD R2, R14.reuse, R17, R2 ;  /* 0x000000110e027224 */ /* 0x040fe200078e0202 */
[C---:B------:R-:W-:Y:S01]  /*5b80*/  IADD3 R18, PT, PT, R29.reuse, 0x11, RZ ;  /* 0x000000111d127810 */ /* 0x040fe20007ffe0ff */
[----:B------:R-:W-:Y:S01]  /*5b90*/  IMAD R7, R14, R11, R7 ;  /* 0x0000000b0e077224 */ /* 0x000fe200078e0207 */
[----:B------:R0:W-:Y:S01]  /*5ba0*/  STL [R1+0x60], R0 ;  /* 0x0000600001007387 */ /* 0x0001e20000100800 */
[----:B------:R-:W-:-:S02]  /*5bb0*/  VIADD R11, R29, 0x1b ;  /* 0x0000001b1d0b7836 */ /* 0x000fc40000000000 */
[----:B------:R-:W-:Y:S01]  /*5bc0*/  @!P0 IMAD.MOV R13, RZ, RZ, -R13 ;  /* 0x000000ffff0d8224 */ /* 0x000fe200078e0a0d */
[----:B------:R-:W-:Y:S01]  /*5bd0*/  ISETP.GT.U32.AND P0, PT, R14, R2, PT ;  /* 0x000000020e00720c */ /* 0x000fe20003f04070 */
[--C-:B------:R-:W-:Y:S01]  /*5be0*/  @!P2 IMAD.IADD R6, R6, 0x1, -R14.reuse ;  /* 0x000000010606a824 */ /* 0x100fe200078e0a0e */
[----:B------:R-:W-:Y:S01]  /*5bf0*/  ISETP.GT.U32.AND P2, PT, R14, R7, PT ;  /* 0x000000070e00720c */ /* 0x000fe20003f44070 */
[----:B------:R-:W-:Y:S01]  /*5c00*/  @!P3 IMAD.IADD R4, R4, 0x1, -R14 ;  /* 0x000000010404b824 */ /* 0x000fe200078e0a0e */
[----:B------:R-:W-:Y:S01]  /*5c10*/  ISETP.GE.AND P3, PT, R8, RZ, PT ;  /* 0x000000ff0800720c */ /* 0x000fe20003f66270 */
[----:B------:R1:W-:Y:S01]  /*5c20*/  STL [R1+0x5c], R13 ;  /* 0x00005c0d01007387 */ /* 0x0003e20000100800 */
[----:B0-----:R-:W-:Y:S01]  /*5c30*/  IMAD.MOV.U32 R0, RZ, RZ, R12 ;  /* 0x000000ffff007224 */ /* 0x001fe200078e000c */
[----:B------:R-:W-:Y:S01]  /*5c40*/  IABS R8, R11 ;  /* 0x0000000b00087213 */ /* 0x000fe20000000000 */
[----:B------:R-:W-:Y:S01]  /*5c50*/  @!P6 IMAD.IADD R5, R5, 0x1, -R14 ;  /* 0x000000010505e824 */ /* 0x000fe200078e0a0e */
[----:B------:R-:W-:Y:S01]  /*5c60*/  ISETP.GE.AND P6, PT, R10, RZ, PT ;  /* 0x000000ff0a00720c */ /* 0x000fe20003fc6270 */
[----:B------:R-:W-:Y:S01]  /*5c70*/  @!P4 IMAD.MOV R0, RZ, RZ, -R0 ;  /* 0x000000ffff00c224 */ /* 0x000fe200078e0a00 */
[----:B------:R-:W-:Y:S01]  /*5c80*/  ISETP.GE.AND P4, PT, R9, RZ, PT ;  /* 0x000000ff0900720c */ /* 0x000fe20003f86270 */
[C---:B------:R-:W-:Y:S01]  /*5c90*/  VIADD R9, R29.reuse, 0x1a ;  /* 0x0000001a1d097836 */ /* 0x040fe20000000000 */
[----:B------:R-:W-:Y:S01]  /*5ca0*/  @!P0 IADD3 R2, PT, PT, R2, -R14, RZ ;  /* 0x8000000e02028210 */ /* 0x000fe20007ffe0ff */
[----:B------:R-:W-:Y:S01]  /*5cb0*/  VIADD R10, R29, 0x18 ;  /* 0x000000181d0a7836 */ /* 0x000fe20000000000 */
[----:B------:R0:W-:Y:S01]  /*5cc0*/  STL [R1+0x54], R0 ;  /* 0x0000540001007387 */ /* 0x0001e20000100800 */
[----:B-1----:R-:W-:Y:S01]  /*5cd0*/  IMAD.MOV.U32 R13, RZ, RZ, R6 ;  /* 0x000000ffff0d7224 */ /* 0x002fe200078e0006 */
[----:B------:R-:W-:Y:S01]  /*5ce0*/  IABS R12, R9 ;  /* 0x00000009000c7213 */ /* 0x000fe20000000000 */
[----:B------:R-:W-:Y:S01]  /*5cf0*/  IMAD.HI.U32 R6, R15, R8, RZ ;  /* 0x000000080f067227 */ /* 0x000fe200078e00ff */
[----:B------:R-:W-:-:S03]  /*5d00*/  ISETP.GE.AND P0, PT, R11, RZ, PT ;  /* 0x000000ff0b00720c */ /* 0x000fc60003f06270 */
[----:B------:R-:W-:Y:S01]  /*5d10*/  @!P5 IMAD.MOV R13, RZ, RZ, -R13 ;  /* 0x000000ffff0dd224 */ /* 0x000fe200078e0a0d */
[----:B------:R-:W-:Y:S01]  /*5d20*/  ISETP.GE.AND P5, PT, R9, RZ, PT ;  /* 0x000000ff0900720c */ /* 0x000fe20003fa6270 */
[----:B------:R-:W-:Y:S02]  /*5d30*/  IMAD.MOV R6, RZ, RZ, -R6 ;  /* 0x000000ffff067224 */ /* 0x000fe400078e0a06 */
[----:B0-----:R-:W-:Y:S01]  /*5d40*/  IMAD.MOV.U32 R0, RZ, RZ, R4 ;  /* 0x000000ffff007224 */ /* 0x001fe200078e0004 */
[----:B------:R-:W-:Y:S01]  /*5d50*/  STL [R1+0x40], R13 ;  /* 0x0000400d01007387 */ /* 0x000fe20000100800 */
[C---:B------:R-:W-:Y:S02]  /*5d60*/  IMAD R4, R14.reuse, R6, R8 ;  /* 0x000000060e047224 */ /* 0x040fe400078e0208 */
[----:B------:R-:W-:Y:S02]  /*5d70*/  @!P1 IMAD.MOV R0, RZ, RZ, -R0 ;  /* 0x000000ffff009224 */ /* 0x000fe400078e0a00 */
[----:B------:R-:W-:Y:S01]  /*5d80*/  @!P2 IMAD.IADD R7, R7, 0x1, -R14 ;  /* 0x000000010707a824 */ /* 0x000fe200078e0a0e */
[C---:B------:R-:W-:Y:S01]  /*5d90*/  ISETP.GT.U32.AND P2, PT, R14.reuse, R2, PT ;  /* 0x000000020e00720c */ /* 0x040fe20003f44070 */
[C---:B------:R-:W-:Y:S01]  /*5da0*/  VIADD R8, R29.reuse, 0x19 ;  /* 0x000000191d087836 */ /* 0x040fe20000000000 */
[----:B------:R0:W-:Y:S01]  /*5db0*/  STL [R1+0x3c], R0 ;  /* 0x00003c0001007387 */ /* 0x0001e20000100800 */
[C---:B------:R-:W-:Y:S01]  /*5dc0*/  VIADD R6, R29.reuse, 0x17 ;  /* 0x000000171d067836 */ /* 0x040fe20000000000 */
[----:B------:R-:W-:Y:S01]  /*5dd0*/  ISETP.GT.U32.AND P1, PT, R14, R7, PT ;  /* 0x000000070e00720c */ /* 0x000fe20003f24070 */
[----:B------:R-:W-:-:S02]  /*5de0*/  VIADD R16, R29, 0xc ;  /* 0x0000000c1d107836 */ /* 0x000fc40000000000 */
[----:B------:R-:W-:Y:S01]  /*5df0*/  VIADD R17, R29, 0xb ;  /* 0x0000000b1d117836 */ /* 0x000fe20000000000 */
[----:B------:R-:W-:Y:S01]  /*5e00*/  IABS R20, R6 ;  /* 0x0000000600147213 */ /* 0x000fe20000000000 */
[----:B0-----:R-:W-:-:S04]  /*5e10*/  IMAD.MOV.U32 R0, RZ, RZ, R5 ;  /* 0x000000ffff007224 */ /* 0x001fc800078e0005 */
[----:B------:R-:W-:Y:S01]  /*5e20*/  @!P2 IADD3 R2, PT, PT, R2, -R14, RZ ;  /* 0x8000000e0202a210 */ /* 0x000fe20007ffe0ff */
[----:B------:R-:W-:Y:S01]  /*5e30*/  IMAD.HI.U32 R5, R15, R12, RZ ;  /* 0x0000000c0f057227 */ /* 0x000fe200078e00ff */
[----:B------:R-:W-:Y:S02]  /*5e40*/  ISETP.GE.AND P2, PT, R8, RZ, PT ;  /* 0x000000ff0800720c */ /* 0x000fe40003f46270 */
[----:B------:R-:W-:Y:S01]  /*5e50*/  IABS R8, R8 ;  /* 0x0000000800087213 */ /* 0x000fe20000000000 */
[----:B------:R-:W-:Y:S01]  /*5e60*/  @!P4 IMAD.MOV R0, RZ, RZ, -R0 ;  /* 0x000000ffff00c224 */ /* 0x000fe200078e0a00 */
[C---:B------:R-:W-:Y:S01]  /*5e70*/  ISETP.GT.U32.AND P4, PT, R14.reuse, R4, PT ;  /* 0x000000040e00720c */ /* 0x040fe20003f84070 */
[----:B------:R-:W-:Y:S02]  /*5e80*/  IMAD.MOV R5, RZ, RZ, -R5 ;  /* 0x000000ffff057224 */ /* 0x000fe400078e0a05 */
[----:B------:R-:W-:Y:S01]  /*5e90*/  IMAD.MOV.U32 R9, RZ, RZ, R2 ;  /* 0x000000ffff097224 */ /* 0x000fe200078e0002 */
[----:B------:R0:W-:Y:S01]  /*5ea0*/  STL [R1+0x38], R0 ;  /* 0x0000380001007387 */ /* 0x0001e20000100800 */
[----:B------:R-:W-:-:S02]  /*5eb0*/  IMAD R12, R14, R5, R12 ;  /* 0x000000050e0c7224 */ /* 0x000fc400078e020c */
[----:B------:R-:W-:-:S04]  /*5ec0*/  IMAD.HI.U32 R5, R15, R8, RZ ;  /* 0x000000080f057227 */ /* 0x000fc800078e00ff */
[----:B------:R-:W-:Y:S01]  /*5ed0*/  @!P3 IMAD.MOV R9, RZ, RZ, -R9 ;  /* 0x000000ffff09b224 */ /* 0x000fe200078e0a09 */
[----:B------:R-:W-:Y:S01]  /*5ee0*/  ISETP.GT.U32.AND P3, PT, R14, R12, PT ;  /* 0x0000000c0e00720c */ /* 0x000fe20003f64070 */
[--C-:B------:R-:W-:Y:S02]  /*5ef0*/  @!P4 IMAD.IADD R4, R4, 0x1, -R14.reuse ;  /* 0x000000010404c824 */ /* 0x100fe400078e0a0e */
[----:B------:R-:W-:Y:S01]  /*5f00*/  IMAD.MOV R5, RZ, RZ, -R5 ;  /* 0x000000ffff057224 */ /* 0x000fe200078e0a05 */
[----:B------:R-:W-:Y:S01]  /*5f10*/  STL [R1+0x34], R9 ;  /* 0x0000340901007387 */ /* 0x000fe20000100800 */
[----:B------:R-:W-:Y:S01]  /*5f20*/  @!P1 IMAD.IADD R7, R7, 0x1, -R14 ;  /* 0x0000000107079824 */ /* 0x000fe200078e0a0e */
[C---:B------:R-:W-:Y:S01]  /*5f30*/  ISETP.GT.U32.AND P4, PT, R14.reuse, R4, PT ;  /* 0x000000040e00720c */ /* 0x040fe20003f84070 */
[----:B------:R-:W-:Y:S01]  /*5f40*/  IMAD R8, R14, R5, R8 ;  /* 0x000000050e087224 */ /* 0x000fe200078e0208 */
[----:B------:R-:W-:Y:S01]  /*5f50*/  ISETP.GE.AND P1, PT, R10, RZ, PT ;  /* 0x000000ff0a00720c */ /* 0x000fe20003f26270 */
[----:B0-----:R-:W-:Y:S01]  /*5f60*/  IMAD.MOV.U32 R0, RZ, RZ, R7 ;  /* 0x000000ffff007224 */ /* 0x001fe200078e0007 */
[----:B------:R-:W-:Y:S01]  /*5f70*/  IABS R10, R10 ;  /* 0x0000000a000a7213 */ /* 0x000fe20000000000 */
[----:B------:R-:W-:-:S04]  /*5f80*/  IMAD.HI.U32 R7, R15, R20, RZ ;  /* 0x000000140f077227 */ /* 0x000fc800078e00ff */
[----:B------:R-:W-:Y:S02]  /*5f90*/  @!P3 IMAD.IADD R12, R12, 0x1, -R14 ;  /* 0x000000010c0cb824 */ /* 0x000fe400078e0a0e */
[----:B------:R-:W-:-:S03]  /*5fa0*/  IMAD.HI.U32 R2, R15, R10, RZ ;  /* 0x0000000a0f027227 */ /* 0x000fc600078e00ff */
[----:B------:R-:W-:Y:S01]  /*5fb0*/  ISETP.GT.U32.AND P3, PT, R14, R12, PT ;  /* 0x0000000c0e00720c */ /* 0x000fe20003f64070 */
[----:B------:R-:W-:Y:S01]  /*5fc0*/  @!P4 IMAD.IADD R4, R4, 0x1, -R14 ;  /* 0x000000010404c824 */ /* 0x000fe200078e0a0e */
[----:B------:R-:W-:Y:S01]  /*5fd0*/  ISETP.GT.U32.AND P4, PT, R14, R8, PT ;  /* 0x000000080e00720c */ /* 0x000fe20003f84070 */
[----:B------:R-:W-:Y:S01]  /*5fe0*/  @!P6 IMAD.MOV R0, RZ, RZ, -R0 ;  /* 0x000000ffff00e224 */ /* 0x000fe200078e0a00 */
[----:B------:R-:W-:Y:S01]  /*5ff0*/  ISETP.GE.AND P6, PT, R6, RZ, PT ;  /* 0x000000ff0600720c */ /* 0x000fe20003fc6270 */
[----:B------:R-:W-:Y:S01]  /*6000*/  IMAD.MOV R2, RZ, RZ, -R2 ;  /* 0x000000ffff027224 */ /* 0x000fe200078e0a02 */
[----:B------:R-:W-:Y:S01]  /*6010*/  IADD3 R6, PT, PT, R29, 0x16, RZ ;  /* 0x000000161d067810 */ /* 0x000fe20007ffe0ff */
[----:B------:R-:W-:Y:S01]  /*6020*/  IMAD.MOV R7, RZ, RZ, -R7 ;  /* 0x000000ffff077224 */ /* 0x000fe200078e0a07 */
[----:B------:R0:W-:Y:S01]  /*6030*/  STL [R1+0x18], R0 ;  /* 0x0000180001007387 */ /* 0x0001e20000100800 */
[C---:B------:R-:W-:Y:S01]  /*6040*/  IMAD R10, R14.reuse, R2, R10 ;  /* 0x000000020e0a7224 */ /* 0x040fe200078e020a */
[----:B------:R-:W-:Y:S01]  /*6050*/  IABS R2, R6 ;  /* 0x0000000600027213 */ /* 0x000fe20000000000 */
[----:B------:R-:W-:-:S02]  /*6060*/  IMAD R20, R14, R7, R20 ;  /* 0x000000070e147224 */ /* 0x000fc400078e0214 */
[C---:B------:R-:W-:Y:S02]  /*6070*/  VIADD R5, R29.reuse, 0x15 ;  /* 0x000000151d057836 */ /* 0x040fe40000000000 */
[--C-:B------:R-:W-:Y:S02]  /*6080*/  @!P4 IMAD.IADD R8, R8, 0x1, -R14.reuse ;  /* 0x000000010808c824 */ /* 0x100fe400078e0a0e */
[----:B------:R-:W-:Y:S01]  /*6090*/  @!P3 IMAD.IADD R12, R12, 0x1, -R14 ;  /* 0x000000010c0cb824 */ /* 0x000fe200078e0a0e */
[C---:B------:R-:W-:Y:S01]  /*60a0*/  ISETP.GT.U32.AND P3, PT, R14.reuse, R20, PT ;  /* 0x000000140e00720c */ /* 0x040fe20003f64070 */
[----:B0-----:R-:W-:Y:S01]  /*60b0*/  IMAD.MOV.U32 R0, RZ, RZ, R4 ;  /* 0x000000ffff007224 */ /* 0x001fe200078e0004 */
[C---:B------:R-:W-:Y:S01]  /*60c0*/  ISETP.GT.U32.AND P4, PT, R14.reuse, R8, PT ;  /* 0x000000080e00720c */ /* 0x040fe20003f84070 */
[----:B------:R-:W-:Y:S01]  /*60d0*/  VIADD R9, R29, 0x14 ;  /* 0x000000141d097836 */ /* 0x000fe20000000000 */
[----:B------:R-:W-:Y:S01]  /*60e0*/  IABS R4, R5 ;  /* 0x0000000500047213 */ /* 0x000fe20000000000 */
[----:B------:R-:W-:Y:S01]  /*60f0*/  @!P0 IMAD.MOV R0, RZ, RZ, -R0 ;  /* 0x000000ffff008224 */ /* 0x000fe200078e0a00 */
[----:B------:R-:W-:Y:S01]  /*6100*/  ISETP.GT.U32.AND P0, PT, R14, R10, PT ;  /* 0x0000000a0e00720c */ /* 0x000fe20003f04070 */
[----:B------:R-:W-:Y:S01]  /*6110*/  IMAD.HI.U32 R13, R15, R2, RZ ;  /* 0x000000020f0d7227 */ /* 0x000fe200078e00ff */
[----:B------:R-:W-:-:S02]  /*6120*/  IABS R7, R9 ;  /* 0x0000000900077213 */ /* 0x000fc40000000000 */
[----:B------:R0:W-:Y:S01]  /*6130*/  STL [R1+0x14], R0 ;  /* 0x0000140001007387 */ /* 0x0001e20000100800 */
[----:B------:R-:W-:-:S04]  /*6140*/  IMAD.HI.U32 R11, R15, R4, RZ ;  /* 0x000000040f0b7227 */ /* 0x000fc800078e00ff */
[----:B------:R-:W-:Y:S02]  /*6150*/  IMAD.MOV R11, RZ, RZ, -R11 ;  /* 0x000000ffff0b7224 */ /* 0x000fe400078e0a0b */
[--C-:B------:R-:W-:Y:S01]  /*6160*/  @!P4 IMAD.IADD R8, R8, 0x1, -R14.reuse ;  /* 0x000000010808c824 */ /* 0x100fe200078e0a0e */
[----:B------:R-:W-:Y:S01]  /*6170*/  ISETP.GE.AND P4, PT, R6, RZ, PT ;  /* 0x000000ff0600720c */ /* 0x000fe20003f86270 */
[----:B------:R-:W-:Y:S01]  /*6180*/  @!P3 IMAD.IADD R20, R20, 0x1, -R14 ;  /* 0x000000011414b824 */ /* 0x000fe200078e0a0e */
[----:B------:R-:W-:Y:S01]  /*6190*/  @!P0 IADD3 R10, PT, PT, R10, -R14, RZ ;  /* 0x8000000e0a0a8210 */ /* 0x000fe20007ffe0ff */
[----:B0-----:R-:W-:Y:S02]  /*61a0*/  IMAD.MOV.U32 R0, RZ, RZ, R12 ;  /* 0x000000ffff007224 */ /* 0x001fe400078e000c */
[C---:B------:R-:W-:Y:S01]  /*61b0*/  IMAD R4, R14.reuse, R11, R4 ;  /* 0x0000000b0e047224 */ /* 0x040fe200078e0204 */
[C---:B------:R-:W-:Y:S01]  /*61c0*/  ISETP.GT.U32.AND P0, PT, R14.reuse, R10, PT ;  /* 0x0000000a0e00720c */ /* 0x040fe20003f04070 */
[----:B------:R-:W-:Y:S01]  /*61d0*/  @!P5 IMAD.MOV R0, RZ, RZ, -R0 ;  /* 0x000000ffff00d224 */ /* 0x000fe200078e0a00 */
[----:B------:R-:W-:Y:S01]  /*61e0*/  ISETP.GT.U32.AND P3, PT, R14, R20, PT ;  /* 0x000000140e00720c */ /* 0x000fe20003f64070 */
[----:B------:R-:W-:-:S03]  /*61f0*/  IMAD.HI.U32 R6, R15, R7, RZ ;  /* 0x000000070f067227 */ /* 0x000fc600078e00ff */
[----:B------:R0:W-:Y:S01]  /*6200*/  STL [R1+0x10], R0 ;  /* 0x0000100001007387 */ /* 0x0001e20000100800 */
[----:B------:R-:W-:Y:S02]  /*6210*/  IMAD.MOV R13, RZ, RZ, -R13 ;  /* 0x000000ffff0d7224 */ /* 0x000fe400078e0a0d */
[----:B------:R-:W-:Y:S02]  /*6220*/  IMAD.MOV R6, RZ, RZ, -R6 ;  /* 0x000000ffff067224 */ /* 0x000fe400078e0a06 */
[C---:B------:R-:W-:Y:S02]  /*6230*/  IMAD R2, R14.reuse, R13, R2 ;  /* 0x0000000d0e027224 */ /* 0x040fe400078e0202 */
[----:B------:R-:W-:Y:S02]  /*6240*/  IMAD R7, R14, R6, R7 ;  /* 0x000000060e077224 */ /* 0x000fe400078e0207 */
[----:B------:R-:W-:Y:S01]  /*6250*/  @!P0 IMAD.IADD R10, R10, 0x1, -R14 ;  /* 0x000000010a0a8824 */ /* 0x000fe200078e0a0e */
[----:B------:R-:W-:Y:S01]  /*6260*/  ISETP.GT.U32.AND P5, PT, R14, R2, PT ;  /* 0x000000020e00720c */ /* 0x000fe20003fa4070 */
[----:B0-----:R-:W-:Y:S01]  /*6270*/  IMAD.MOV.U32 R0, RZ, RZ, R8 ;  /* 0x000000ffff007224 */ /* 0x001fe200078e0008 */
[----:B------:R-:W-:Y:S01]  /*6280*/  ISETP.GE.AND P0, PT, R5, RZ, PT ;  /* 0x000000ff0500720c */ /* 0x000fe20003f06270 */
[----:B------:R-:W-:-:S02]  /*6290*/  VIADD R11, R29, 0x13 ;  /* 0x000000131d0b7836 */ /* 0x000fc40000000000 */
[----:B------:R-:W-:Y:S01]  /*62a0*/  @!P2 IMAD.MOV R0, RZ, RZ, -R0 ;  /* 0x000000ffff00a224 */ /* 0x000fe200078e0a00 */
[----:B------:R-:W-:Y:S01]  /*62b0*/  ISETP.GT.U32.AND P2, PT, R14, R4, PT ;  /* 0x000000040e00720c */ /* 0x000fe20003f44070 */
[----:B------:R-:W-:Y:S01]  /*62c0*/  @!P3 IMAD.IADD R20, R20, 0x1, -R14 ;  /* 0x000000011414b824 */ /* 0x000fe200078e0a0e */
[----:B------:R-:W-:Y:S01]  /*62d0*/  ISETP.GT.U32.AND P3, PT, R14, R7, PT ;  /* 0x000000070e00720c */ /* 0x000fe20003f64070 */
[C---:B------:R-:W-:Y:S01]  /*62e0*/  VIADD R5, R29.reuse, 0x12 ;  /* 0x000000121d057836 */ /* 0x040fe20000000000 */
[----:B------:R0:W-:Y:S01]  /*62f0*/  STL [R1+0xc], R0 ;  /* 0x00000c0001007387 */ /* 0x0001e20000100800 */
[----:B------:R-:W-:Y:S01]  /*6300*/  IABS R8, R11 ;  /* 0x0000000b00087213 */ /* 0x000fe20000000000 */
[----:B------:R-:W-:Y:S01]  /*6310*/  @!P6 IMAD.MOV R20, RZ, RZ, -R20 ;  /* 0x000000ffff14e224 */ /* 0x000fe200078e0a14 */
[----:B------:R-:W-:Y:S01]  /*6320*/  @!P5 IADD3 R2, PT, PT, R2, -R14, RZ ;  /* 0x8000000e0202d210 */ /* 0x000fe20007ffe0ff */
[----:B------:R-:W-:Y:S01]  /*6330*/  VIADD R13, R29, 0xe ;  /* 0x0000000e1d0d7836 */ /* 0x000fe20000000000 */
[----:B------:R-:W-:-:S02]  /*6340*/  IABS R6, R5 ;  /* 0x0000000500067213 */ /* 0x000fc40000000000 */
[----:B------:R-:W-:Y:S02]  /*6350*/  ISETP.GE.AND P6, PT, R5, RZ, PT ;  /* 0x000000ff0500720c */ /* 0x000fe40003fc6270 */
[----:B------:R-:W-:Y:S01]  /*6360*/  @!P2 IMAD.IADD R4, R4, 0x1, -R14 ;  /* 0x000000010404a824 */ /* 0x000fe200078e0a0e */
[----:B------:R-:W-:Y:S01]  /*6370*/  ISETP.GE.AND P2, PT, R9, RZ, PT ;  /* 0x000000ff0900720c */ /* 0x000fe20003f46270 */
[----:B0-----:R-:W-:Y:S01]  /*6380*/  IMAD.MOV.U32 R0, RZ, RZ, R10 ;  /* 0x000000ffff007224 */ /* 0x001fe200078e000a */
[----:B------:R-:W-:Y:S01]  /*6390*/  ISETP.GT.U32.AND P5, PT, R14, R2, PT ;  /* 0x000000020e00720c */ /* 0x000fe20003fa4070 */
[----:B------:R-:W-:-:S04]  /*63a0*/  IMAD.HI.U32 R9, R15, R8, RZ ;  /* 0x000000080f097227 */ /* 0x000fc800078e00ff */
[----:B------:R-:W-:Y:S01]  /*63b0*/  @!P1 IMAD.MOV R0, RZ, RZ, -R0 ;  /* 0x000000ffff009224 */ /* 0x000fe200078e0a00 */
[----:B------:R-:W-:Y:S01]  /*63c0*/  ISETP.GT.U32.AND P1, PT, R14, R4, PT ;  /* 0x000000040e00720c */ /* 0x000fe20003f24070 */
[----:B------:R-:W-:-:S03]  /*63d0*/  IMAD.HI.U32 R10, R15, R6, RZ ;  /* 0x000000060f0a7227 */ /* 0x000fc600078e00ff */
[----:B------:R0:W-:Y:S01]  /*63e0*/  STL [R1+0x8], R0 ;  /* 0x0000080001007387 */ /* 0x0001e20000100800 */
[----:B------:R-:W-:Y:S02]  /*63f0*/  IMAD.MOV R9, RZ, RZ, -R9 ;  /* 0x000000ffff097224 */ /* 0x000fe400078e0a09 */
[----:B------:R-:W-:Y:S01]  /*6400*/  @!P3 IMAD.IADD R7, R7, 0x1, -R14 ;  /* 0x000000010707b824 */ /* 0x000fe200078e0a0e */
[----:B------:R-:W-:Y:S01]  /*6410*/  STL [R1+0x784], R20 ;  /* 0x0007841401007387 */ /* 0x000fe20000100800 */
[----:B------:R-:W-:Y:S02]  /*6420*/  IMAD.MOV R10, RZ, RZ, -R10 ;  /* 0x000000ffff0a7224 */ /* 0x000fe400078e0a0a */
[C---:B------:R-:W-:Y:S01]  /*6430*/  IMAD R5, R14.reuse, R9, R8 ;  /* 0x000000090e057224 */ /* 0x040fe200078e0208 */
[C---:B------:R-:W-:Y:S01]  /*6440*/  ISETP.GT.U32.AND P3, PT, R14.reuse, R7, PT ;  /* 0x000000070e00720c */ /* 0x040fe20003f64070 */
[----:B------:R-:W-:Y:S01]  /*6450*/  IMAD R6, R14, R10, R6 ;  /* 0x0000000a0e067224 */ /* 0x000fe200078e0206 */
[----:B------:R-:W-:Y:S01]  /*6460*/  IABS R10, R13 ;  /* 0x0000000d000a7213 */ /* 0x000fe20000000000 */
[--C-:B------:R-:W-:Y:S01]  /*6470*/  @!P1 IMAD.IADD R4, R4, 0x1, -R14.reuse ;  /* 0x0000000104049824 */ /* 0x100fe200078e0a0e */
[----:B------:R-:W-:Y:S01]  /*6480*/  ISETP.GT.U32.AND P1, PT, R14, R5, PT ;  /* 0x000000050e00720c */ /* 0x000fe20003f24070 */
[----:B------:R-:W-:Y:S01]  /*6490*/  @!P5 IMAD.IADD R2, R2, 0x1, -R14 ;  /* 0x000000010202d824 */ /* 0x000fe200078e0a0e */
[----:B------:R-:W-:Y:S01]  /*64a0*/  ISETP.GE.AND P5, PT, R11, RZ, PT ;  /* 0x000000ff0b00720c */ /* 0x000fe20003fa6270 */
[----:B------:R-:W-:Y:S01]  /*64b0*/  @!P0 IMAD.MOV R4, RZ, RZ, -R4 ;  /* 0x000000ffff048224 */ /* 0x000fe200078e0a04 */
[----:B------:R-:W-:Y:S01]  /*64c0*/  ISETP.GT.U32.AND P0, PT, R14, R6, PT ;  /* 0x000000060e00720c */ /* 0x000fe20003f04070 */
[----:B------:R-:W-:-:S02]  /*64d0*/  VIADD R8, R29, 0x10 ;  /* 0x000000101d087836 */ /* 0x000fc40000000000 */
[----:B------:R-:W-:Y:S01]  /*64e0*/  @!P4 IMAD.MOV R2, RZ, RZ, -R2 ;  /* 0x000000ffff02c224 */ /* 0x000fe200078e0a02 */
[----:B------:R-:W-:Y:S01]  /*64f0*/  ISETP.GE.AND P4, PT, R18, RZ, PT ;  /* 0x000000ff1200720c */ /* 0x000fe20003f86270 */
[--C-:B------:R-:W-:Y:S01]  /*6500*/  @!P3 IMAD.IADD R7, R7, 0x1, -R14.reuse ;  /* 0x000000010707b824 */ /* 0x100fe200078e0a0e */
[----:B------:R-:W-:Y:S01]  /*6510*/  IABS R18, R18 ;  /* 0x0000001200127213 */ /* 0x000fe20000000000 */
[----:B------:R-:W-:Y:S01]  /*6520*/  VIADD R9, R29, 0xf ;  /* 0x0000000f1d097836 */ /* 0x000fe20000000000 */
[----:B------:R-:W-:Y:S01]  /*6530*/  ISETP.GE.AND P3, PT, R8, RZ, PT ;  /* 0x000000ff0800720c */ /* 0x000fe20003f66270 */
[--C-:B------:R-:W-:Y:S01]  /*6540*/  @!P1 IMAD.IADD R5, R5, 0x1, -R14.reuse ;  /* 0x0000000105059824 */ /* 0x100fe200078e0a0e */
[----:B------:R-:W-:Y:S01]  /*6550*/  IABS R8, R8 ;  /* 0x0000000800087213 */ /* 0x000fe20000000000 */
[----:B0-----:R-:W-:Y:S01]  /*6560*/  IMAD.MOV.U32 R0, RZ, RZ, R7 ;  /* 0x000000ffff007224 */ /* 0x001fe200078e0007 */
[----:B------:R-:W-:Y:S01]  /*6570*/  ISETP.GE.AND P1, PT, R9, RZ, PT ;  /* 0x000000ff0900720c */ /* 0x000fe20003f26270 */
[----:B------:R-:W-:Y:S01]  /*6580*/  @!P0 IMAD.IADD R6, R6, 0x1, -R14 ;  /* 0x0000000106068824 */ /* 0x000fe200078e0a0e */
[----:B------:R-:W-:Y:S01]  /*6590*/  ISETP.GT.U32.AND P0, PT, R14, R5, PT ;  /* 0x000000050e00720c */ /* 0x000fe20003f04070 */
[C---:B------:R-:W-:Y:S01]  /*65a0*/  IMAD.HI.U32 R7, R15.reuse, R18, RZ ;  /* 0x000000120f077227 */ /* 0x040fe200078e00ff */
[----:B------:R-:W-:Y:S01]  /*65b0*/  @!P2 IADD3 R0, PT, PT, -R0, RZ, RZ ;  /* 0x000000ff0000a210 */ /* 0x000fe20007ffe1ff */
[----:B------:R-:W-:Y:S01]  /*65c0*/  STL [R1+0x788], R2 ;  /* 0x0007880201007387 */ /* 0x000fe20000100800 */
[----:B------:R-:W-:Y:S01]  /*65d0*/  ISETP.GT.U32.AND P2, PT, R14, R6, PT ;  /* 0x000000060e00720c */ /* 0x000fe20003f44070 */
[----:B------:R-:W-:Y:S01]  /*65e0*/  IMAD.HI.U32 R12, R15, R8, RZ ;  /* 0x000000080f0c7227 */ /* 0x000fe200078e00ff */
[----:B------:R-:W-:Y:S01]  /*65f0*/  IABS R9, R9 ;  /* 0x0000000900097213 */ /* 0x000fe20000000000 */
[----:B------:R-:W-:Y:S02]  /*6600*/  STL [R1+0x78c], R4 ;  /* 0x00078c0401007387 */ /* 0x000fe40000100800 */
[----:B------:R-:W-:-:S02]  /*6610*/  IMAD.MOV R7, RZ, RZ, -R7 ;  /* 0x000000ffff077224 */ /* 0x000fc400078e0a07 */
[----:B------:R-:W-:Y:S01]  /*6620*/  IMAD.MOV R12, RZ, RZ, -R12 ;  /* 0x000000ffff0c7224 */ /* 0x000fe200078e0a0c */
[----:B------:R-:W-:Y:S01]  /*6630*/  STL [R1+0x790], R0 ;  /* 0x0007900001007387 */ /* 0x000fe20000100800 */
[C---:B------:R-:W-:Y:S02]  /*6640*/  IMAD R18, R14.reuse, R7, R18 ;  /* 0x000000070e127224 */ /* 0x040fe400078e0212 */
[C---:B------:R-:W-:Y:S02]  /*6650*/  IMAD R8, R14.reuse, R12, R8 ;  /* 0x0000000c0e087224 */ /* 0x040fe400078e0208 */
[----:B------:R-:W-:Y:S01]  /*6660*/  @!P0 IMAD.IADD R5, R5, 0x1, -R14 ;  /* 0x0000000105058824 */ /* 0x000fe200078e0a0e */
[----:B------:R-:W-:Y:S01]  /*6670*/  ISETP.GT.U32.AND P0, PT, R14, R18, PT ;  /* 0x000000120e00720c */ /* 0x000fe20003f04070 */
[----:B------:R-:W-:-:S04]  /*6680*/  IMAD.HI.U32 R11, R15, R9, RZ ;  /* 0x000000090f0b7227 */ /* 0x000fc800078e00ff */
[----:B------:R-:W-:Y:S01]  /*6690*/  @!P2 IMAD.IADD R6, R6, 0x1, -R14 ;  /* 0x000000010606a824 */ /* 0x000fe200078e0a0e */
[C---:B------:R-:W-:Y:S01]  /*66a0*/  ISETP.GT.U32.AND P2, PT, R14.reuse, R8, PT ;  /* 0x000000080e00720c */ /* 0x040fe20003f44070 */
[----:B------:R-:W-:Y:S02]  /*66b0*/  IMAD.MOV R11, RZ, RZ, -R11 ;  /* 0x000000ffff0b7224 */ /* 0x000fe400078e0a0b */
[----:B------:R-:W-:Y:S02]  /*66c0*/  VIADD R7, R29, 0xd ;  /* 0x0000000d1d077836 */ /* 0x000fe40000000000 */
[----:B------:R-:W-:Y:S02]  /*66d0*/  IMAD R9, R14, R11, R9 ;  /* 0x0000000b0e097224 */ /* 0x000fe400078e0209 */
[----:B------:R-:W-:Y:S01]  /*66e0*/  @!P5 IMAD.MOV R5, RZ, RZ, -R5 ;  /* 0x000000ffff05d224 */ /* 0x000fe200078e0a05 */
[----:B------:R-:W-:Y:S01]  /*66f0*/  @!P0 IADD3 R18, PT, PT, R18, -R14, RZ ;  /* 0x8000000e12128210 */ /* 0x000fe20007ffe0ff */
[----:B------:R-:W-:Y:S01]  /*6700*/  IMAD.HI.U32 R12, R15, R10, RZ ;  /* 0x0000000a0f0c7227 */ /* 0x000fe200078e00ff */
[----:B------:R-:W-:-:S02]  /*6710*/  ISETP.GT.U32.AND P5, PT, R14, R9, PT ;  /* 0x000000090e00720c */ /* 0x000fc40003fa4070 */
[----:B------:R-:W-:Y:S01]  /*6720*/  IABS R11, R7 ;  /* 0x00000007000b7213 */ /* 0x000fe20000000000 */
[----:B------:R-:W-:Y:S01]  /*6730*/  @!P2 IMAD.IADD R8, R8, 0x1, -R14 ;  /* 0x000000010808a824 */ /* 0x000fe200078e0a0e */
[C---:B------:R-:W-:Y:S01]  /*6740*/  ISETP.GT.U32.AND P0, PT, R14.reuse, R18, PT ;  /* 0x000000120e00720c */ /* 0x040fe20003f04070 */
[----:B------:R-:W-:Y:S01]  /*6750*/  @!P6 IMAD.MOV R6, RZ, RZ, -R6 ;  /* 0x000000ffff06e224 */ /* 0x000fe200078e0a06 */
[----:B------:R-:W-:Y:S01]  /*6760*/  ISETP.GE.AND P6, PT, R13, RZ, PT ;  /* 0x000000ff0d00720c */ /* 0x000fe20003fc6270 */
[----:B------:R-:W-:Y:S01]  /*6770*/  IMAD.MOV R12, RZ, RZ, -R12 ;  /* 0x000000ffff0c7224 */ /* 0x000fe200078e0a0c */
[C---:B------:R-:W-:Y:S01]  /*6780*/  ISETP.GT.U32.AND P2, PT, R14.reuse, R8, PT ;  /* 0x000000080e00720c */ /* 0x040fe20003f44070 */
[----:B------:R-:W-:Y:S01]  /*6790*/  IMAD.HI.U32 R13, R15, R11, RZ ;  /* 0x0000000b0f0d7227 */ /* 0x000fe200078e00ff */
[----:B------:R-:W-:Y:S03]  /*67a0*/  STL [R1+0x794], R5 ;  /* 0x0007940501007387 */ /* 0x000fe60000100800 */
[----:B------:R-:W-:Y:S01]  /*67b0*/  IMAD R10, R14, R12, R10 ;  /* 0x0000000c0e0a7224 */ /* 0x000fe200078e020a */
[----:B------:R-:W-:Y:S01]  /*67c0*/  IABS R12, R16 ;  /* 0x00000010000c7213 */ /* 0x000fe20000000000 */
[----:B------:R-:W-:Y:S01]  /*67d0*/  IMAD.MOV R13, RZ, RZ, -R13 ;  /* 0x000000ffff0d7224 */ /* 0x000fe200078e0a0d */
[----:B------:R0:W-:Y:S01]  /*67e0*/  STL [R1+0x798], R6 ;  /* 0x0007980601007387 */ /* 0x0001e20000100800 */
[----:B------:R-:W-:-:S02]  /*67f0*/  @!P5 IMAD.IADD R9, R9, 0x1, -R14 ;  /* 0x000000010909d824 */ /* 0x000fc400078e0a0e */
[----:B------:R-:W-:Y:S01]  /*6800*/  IMAD R11, R14, R13, R11 ;  /* 0x0000000d0e0b7224 */ /* 0x000fe200078e020b */
[----:B------:R-:W-:Y:S01]  /*6810*/  IABS R13, R17 ;  /* 0x00000011000d7213 */ /* 0x000fe20000000000 */
[----:B------:R-:W-:Y:S01]  /*6820*/  @!P0 IMAD.IADD R18, R18, 0x1, -R14 ;  /* 0x0000000112128824 */ /* 0x000fe200078e0a0e */
[C---:B------:R-:W-:Y:S01]  /*6830*/  ISETP.GT.U32.AND P0, PT, R14.reuse, R10, PT ;  /* 0x0000000a0e00720c */ /* 0x040fe20003f04070 */
[----:B------:R-:W-:Y:S01]  /*6840*/  IMAD.HI.U32 R22, R15, R12, RZ ;  /* 0x0000000c0f167227 */ /* 0x000fe200078e00ff */
[----:B------:R-:W-:-:S03]  /*6850*/  ISETP.GT.U32.AND P5, PT, R14, R9, PT ;  /* 0x000000090e00720c */ /* 0x000fc60003fa4070 */
[----:B------:R-:W-:Y:S01]  /*6860*/  @!P2 IMAD.IADD R8, R8, 0x1, -R14 ;  /* 0x000000010808a824 */ /* 0x000fe200078e0a0e */
[----:B------:R-:W-:Y:S01]  /*6870*/  ISETP.GT.U32.AND P2, PT, R14, R11, PT ;  /* 0x0000000b0e00720c */ /* 0x000fe20003f44070 */
[----:B------:R-:W-:Y:S02]  /*6880*/  IMAD.MOV R22, RZ, RZ, -R22 ;  /* 0x000000ffff167224 */ /* 0x000fe400078e0a16 */
[----:B------:R-:W-:-:S04]  /*6890*/  IMAD.HI.U32 R19, R15, R13, RZ ;  /* 0x0000000d0f137227 */ /* 0x000fc800078e00ff */
[----:B------:R-:W-:Y:S02]  /*68a0*/  IMAD R12, R14, R22, R12 ;  /* 0x000000160e0c7224 */ /* 0x000fe400078e020c */
[----:B------:R-:W-:Y:S02]  /*68b0*/  IMAD.MOV R19, RZ, RZ, -R19 ;  /* 0x000000ffff137224 */ /* 0x000fe400078e0a13 */
[--C-:B------:R-:W-:Y:S01]  /*68c0*/  @!P0 IMAD.IADD R10, R10, 0x1, -R14.reuse ;  /* 0x000000010a0a8824 */ /* 0x100fe200078e0a0e */
[C---:B------:R-:W-:Y:S01]  /*68d0*/  ISETP.GT.U32.AND P0, PT, R14.reuse, R12, PT ;  /* 0x0000000c0e00720c */ /* 0x040fe20003f04070 */
[C---:B------:R-:W-:Y:S02]  /*68e0*/  IMAD R13, R14.reuse, R19, R13 ;  /* 0x000000130e0d7224 */ /* 0x040fe400078e020d */
[--C-:B------:R-:W-:Y:S01]  /*68f0*/  @!P5 IMAD.IADD R9, R9, 0x1, -R14.reuse ;  /* 0x000000010909d824 */ /* 0x100fe200078e0a0e */
[----:B------:R-:W-:Y:S01]  /*6900*/  ISETP.GE.AND P5, PT, R7, RZ, PT ;  /* 0x000000ff0700720c */ /* 0x000fe20003fa6270 */
[----:B------:R-:W-:Y:S01]  /*6910*/  @!P2 IMAD.IADD R11, R11, 0x1, -R14 ;  /* 0x000000010b0ba824 */ /* 0x000fe200078e0a0e */
[----:B------:R-:W-:Y:S01]  /*6920*/  MOV R7, R18 ;  /* 0x0000001200077202 */ /* 0x000fe20000000f00 */
[----:B------:R-:W-:Y:S01]  /*6930*/  @!P3 IMAD.MOV R8, RZ, RZ, -R8 ;  /* 0x000000ffff08b224 */ /* 0x000fe200078e0a08 */
[C---:B------:R-:W-:Y:S01]  /*6940*/  ISETP.GT.U32.AND P3, PT, R14.reuse, R13, PT ;  /* 0x0000000d0e00720c */ /* 0x040fe20003f64070 */
[C---:B------:R-:W-:Y:S01]  /*6950*/  VIADD R18, R29.reuse, 0xa ;  /* 0x0000000a1d127836 */ /* 0x040fe20000000000 */
[C---:B------:R-:W-:Y:S01]  /*6960*/  ISETP.GT.U32.AND P2, PT, R14.reuse, R10, PT ;  /* 0x0000000a0e00720c */ /* 0x040fe20003f44070 */
[----:B------:R-:W-:Y:S01]  /*6970*/  @!P4 IMAD.MOV R7, RZ, RZ, -R7 ;  /* 0x000000ffff07c224 */ /* 0x000fe200078e0a07 */
[----:B------:R-:W-:Y:S01]  /*6980*/  ISETP.GT.U32.AND P4, PT, R14, R11, PT ;  /* 0x0000000b0e00720c */ /* 0x000fe20003f84070 */
[----:B------:R-:W-:Y:S01]  /*6990*/  @!P0 IMAD.IADD R12, R12, 0x1, -R14 ;  /* 0x000000010c0c8824 */ /* 0x000fe200078e0a0e */
[----:B------:R-:W-:Y:S01]  /*69a0*/  ISETP.GE.AND P0, PT, R16, RZ, PT ;  /* 0x000000ff1000720c */ /* 0x000fe20003f06270 */
[----:B------:R-:W-:Y:S01]  /*69b0*/  @!P1 IMAD.MOV R9, RZ, RZ, -R9 ;  /* 0x000000ffff099224 */ /* 0x000fe200078e0a09 */
[----:B------:R-:W-:Y:S01]  /*69c0*/  IABS R16, R18 ;  /* 0x0000001200107213 */ /* 0x000fe20000000000 */
[----:B------:R1:W-:Y:S01]  /*69d0*/  STL [R1+0x79c], R7 ;  /* 0x00079c0701007387 */ /* 0x0003e20000100800 */
[----:B------:R-:W-:Y:S01]  /*69e0*/  ISETP.GT.U32.AND P1, PT, R14, R12, PT ;  /* 0x0000000c0e00720c */ /* 0x000fe20003f24070 */
[----:B0-----:R-:W-:-:S02]  /*69f0*/  VIADD R6, R29, 0x7 ;  /* 0x000000071d067836 */ /* 0x001fc40000000000 */
[--C-:B------:R-:W-:Y:S01]  /*6a00*/  @!P3 IMAD.IADD R13, R13, 0x1, -R14.reuse ;  /* 0x000000010d0db824 */ /* 0x100fe200078e0a0e */
[----:B------:R0:W-:Y:S01]  /*6a10*/  STL [R1+0x7a0], R8 ;  /* 0x0007a00801007387 */ /* 0x0001e20000100800 */
[--C-:B------:R-:W-:Y:S01]  /*6a20*/  @!P2 IMAD.IADD R10, R10, 0x1, -R14.reuse ;  /* 0x000000010a0aa824 */ /* 0x100fe200078e0a0e */
[----:B------:R-:W-:Y:S01]  /*6a30*/  ISETP.GE.AND P2, PT, R17, RZ, PT ;  /* 0x000000ff1100720c */ /* 0x000fe20003f46270 */
[----:B------:R-:W-:Y:S01]  /*6a40*/  @!P4 IMAD.IADD R11, R11, 0x1, -R14 ;  /* 0x000000010b0bc824 */ /* 0x000fe200078e0a0e */
[----:B------:R-:W-:Y:S01]  /*6a50*/  ISETP.GE.AND P4, PT, R18, RZ, PT ;  /* 0x000000ff1200720c */ /* 0x000fe20003f86270 */
[----:B------:R-:W-:Y:S01]  /*6a60*/  VIADD R17, R29, 0x9 ;  /* 0x000000091d117836 */ /* 0x000fe20000000000 */
[----:B------:R-:W-:Y:S01]  /*6a70*/  ISETP.GT.U32.AND P3, PT, R14, R13, PT ;  /* 0x0000000d0e00720c */ /* 0x000fe20003f64070 */
[----:B------:R-:W-:Y:S01]  /*6a80*/  IMAD.HI.U32 R18, R15, R16, RZ ;  /* 0x000000100f127227 */ /* 0x000fe200078e00ff */
[----:B------:R-:W-:Y:S01]  /*6a90*/  STL [R1+0x7a4], R9 ;  /* 0x0007a40901007387 */ /* 0x000fe20000100800 */
[----:B------:R-:W-:-:S02]  /*6aa0*/  @!P1 IADD3 R12, PT, PT, R12, -R14, RZ ;  /* 0x8000000e0c0c9210 */ /* 0x000fc40007ffe0ff */
[----:B------:R-:W-:Y:S01]  /*6ab0*/  IMAD.MOV R18, RZ, RZ, -R18 ;  /* 0x000000ffff127224 */ /* 0x000fe200078e0a12 */
[----:B------:R-:W-:Y:S01]  /*6ac0*/  IABS R19, R17 ;  /* 0x0000001100137213 */ /* 0x000fe20000000000 */
[----:B-1----:R-:W-:Y:S01]  /*6ad0*/  VIADD R7, R29, 0x8 ;  /* 0x000000081d077836 */ /* 0x002fe20000000000 */
[----:B------:R-:W-:Y:S01]  /*6ae0*/  ISETP.GE.AND P1, PT, R17, RZ, PT ;  /* 0x000000ff1100720c */ /* 0x000fe20003f26270 */
[C---:B------:R-:W-:Y:S02]  /*6af0*/  IMAD R16, R14.reuse, R18, R16 ;  /* 0x000000120e107224 */ /* 0x040fe400078e0210 */
[----:B------:R-:W-:Y:S01]  /*6b00*/  IMAD.MOV.U32 R17, RZ, RZ, R19 ;  /* 0x000000ffff117224 */ /* 0x000fe200078e0013 */
[----:B------:R-:W-:Y:S01]  /*6b10*/  IABS R18, R7 ;  /* 0x0000000700127213 */ /* 0x000fe20000000000 */
[----:B------:R-:W-:Y:S01]  /*6b20*/  @!P3 IMAD.IADD R13, R13, 0x1, -R14 ;  /* 0x000000010d0db824 */ /* 0x000fe200078e0a0e */
[----:B------:R-:W-:Y:S01]  /*6b30*/  ISETP.GT.U32.AND P3, PT, R14, R16, PT ;  /* 0x000000100e00720c */ /* 0x000fe20003f64070 */
[----:B------:R-:W-:Y:S01]  /*6b40*/  IMAD.HI.U32 R22, R15, R17, RZ ;  /* 0x000000110f167227 */ /* 0x000fe200078e00ff */
[----:B------:R-:W-:-:S03]  /*6b50*/  IABS R19, R6 ;  /* 0x0000000600137213 */ /* 0x000fc60000000000 */
[----:B------:R-:W-:Y:S02]  /*6b60*/  IMAD.MOV R22, RZ, RZ, -R22 ;  /* 0x000000ffff167224 */ /* 0x000fe400078e0a16 */
[----:B------:R-:W-:-:S04]  /*6b70*/  IMAD.HI.U32 R23, R15, R18, RZ ;  /* 0x000000120f177227 */ /* 0x000fc800078e00ff */
[----:B------:R-:W-:Y:S02]  /*6b80*/  IMAD R17, R14, R22, R17 ;  /* 0x000000160e117224 */ /* 0x000fe400078e0211 */
[----:B------:R-:W-:Y:S01]  /*6b90*/  @!P3 IADD3 R16, PT, PT, R16, -R14, RZ ;  /* 0x8000000e1010b210 */ /* 0x000fe20007ffe0ff */
[----:B------:R-:W-:Y:S02]  /*6ba0*/  IMAD.MOV R23, RZ, RZ, -R23 ;  /* 0x000000ffff177224 */ /* 0x000fe400078e0a17 */
[----:B------:R-:W-:Y:S01]  /*6bb0*/  ISETP.GT.U32.AND P3, PT, R14, R17, PT ;  /* 0x000000110e00720c */ /* 0x000fe20003f64070 */
[----:B------:R-:W-:-:S04]  /*6bc0*/  IMAD.HI.U32 R22, R15, R19, RZ ;  /* 0x000000130f167227 */ /* 0x000fc800078e00ff */
[C---:B------:R-:W-:Y:S02]  /*6bd0*/  IMAD R18, R14.reuse, R23, R18 ;  /* 0x000000170e127224 */ /* 0x040fe400078e0212 */
[----:B------:R-:W-:Y:S02]  /*6be0*/  IMAD.MOV R22, RZ, RZ, -R22 ;  /* 0x000000ffff167224 */ /* 0x000fe400078e0a16 */
[----:B------:R-:W-:Y:S02]  /*6bf0*/  VIADD R0, R29, 0x5 ;  /* 0x000000051d007836 */ /* 0x000fe40000000000 */
[C---:B------:R-:W-:Y:S02]  /*6c00*/  IMAD R19, R14.reuse, R22, R19 ;  /* 0x000000160e137224 */ /* 0x040fe400078e0213 */
[----:B------:R-:W-:Y:S01]  /*6c10*/  @!P3 IMAD.IADD R17, R17, 0x1, -R14 ;  /* 0x000000011111b824 */ /* 0x000fe200078e0a0e */
[----:B------:R-:W-:Y:S01]  /*6c20*/  ISETP.GT.U32.AND P3, PT, R14, R18, PT ;  /* 0x000000120e00720c */ /* 0x000fe20003f64070 */
[C---:B------:R-:W-:Y:S01]  /*6c30*/  VIADD R5, R29.reuse, 0x6 ;  /* 0x000000061d057836 */ /* 0x040fe20000000000 */
[----:B------:R-:W-:Y:S01]  /*6c40*/  IABS R26, R0 ;  /* 0x00000000001a7213 */ /* 0x000fe20000000000 */
[----:B------:R-:W-:-:S02]  /*6c50*/  VIADD R4, R29, 0x4 ;  /* 0x000000041d047836 */ /* 0x000fc40000000000 */
[----:B------:R-:W-:Y:S01]  /*6c60*/  VIADD R2, R29, 0x3 ;  /* 0x000000031d027836 */ /* 0x000fe20000000000 */
[----:B------:R-:W-:Y:S01]  /*6c70*/  IABS R27, R5 ;  /* 0x00000005001b7213 */ /* 0x000fe20000000000 */
[----:B------:R-:W-:Y:S01]  /*6c80*/  IMAD.HI.U32 R23, R15, R26, RZ ;  /* 0x0000001a0f177227 */ /* 0x000fe200078e00ff */
[----:B------:R-:W-:Y:S02]  /*6c90*/  IABS R25, R4 ;  /* 0x0000000400197213 */ /* 0x000fe40000000000 */
[----:B------:R-:W-:Y:S01]  /*6ca0*/  IABS R22, R2 ;  /* 0x0000000200167213 */ /* 0x000fe20000000000 */
[----:B------:R-:W-:Y:S02]  /*6cb0*/  IMAD.MOV R23, RZ, RZ, -R23 ;  /* 0x000000ffff177224 */ /* 0x000fe400078e0a17 */
[----:B------:R-:W-:Y:S01]  /*6cc0*/  @!P3 IMAD.IADD R18, R18, 0x1, -R14 ;  /* 0x000000011212b824 */ /* 0x000fe200078e0a0e */
[C---:B------:R-:W-:Y:S01]  /*6cd0*/  ISETP.GT.U32.AND P3, PT, R14.reuse, R19, PT ;  /* 0x000000130e00720c */ /* 0x040fe20003f64070 */
[----:B------:R-:W-:-:S02]  /*6ce0*/  IMAD R26, R14, R23, R26 ;  /* 0x000000170e1a7224 */ /* 0x000fc400078e021a */
[----:B------:R-:W-:Y:S01]  /*6cf0*/  @!P5 IMAD.MOV R11, RZ, RZ, -R11 ;  /* 0x000000ffff0bd224 */ /* 0x000fe200078e0a0b */
[----:B------:R-:W-:Y:S01]  /*6d00*/  ISETP.GT.U32.AND P5, PT, R14, R17, PT ;  /* 0x000000110e00720c */ /* 0x000fe20003fa4070 */
[----:B------:R-:W-:-:S04]  /*6d10*/  IMAD.HI.U32 R24, R15, R27, RZ ;  /* 0x0000001b0f187227 */ /* 0x000fc800078e00ff */
[----:B------:R-:W-:Y:S01]  /*6d20*/  @!P0 IMAD.MOV R12, RZ, RZ, -R12 ;  /* 0x000000ffff0c8224 */ /* 0x000fe200078e0a0c */
[----:B------:R-:W-:Y:S01]  /*6d30*/  ISETP.GT.U32.AND P0, PT, R14, R18, PT ;  /* 0x000000120e00720c */ /* 0x000fe20003f04070 */
[----:B------:R-:W-:-:S04]  /*6d40*/  IMAD.HI.U32 R28, R15, R25, RZ ;  /* 0x000000190f1c7227 */ /* 0x000fc800078e00ff */
[----:B------:R-:W-:Y:S01]  /*6d50*/  @!P3 IMAD.IADD R19, R19, 0x1, -R14 ;  /* 0x000000011313b824 */ /* 0x000fe200078e0a0e */
[----:B------:R-:W-:Y:S01]  /*6d60*/  ISETP.GT.U32.AND P3, PT, R14, R16, PT ;  /* 0x000000100e00720c */ /* 0x000fe20003f64070 */
[----:B------:R-:W-:-:S04]  /*6d70*/  IMAD.HI.U32 R23, R15, R22, RZ ;  /* 0x000000160f177227 */ /* 0x000fc800078e00ff */
[----:B------:R-:W-:Y:S02]  /*6d80*/  IMAD.MOV R24, RZ, RZ, -R24 ;  /* 0x000000ffff187224 */ /* 0x000fe400078e0a18 */
[----:B------:R-:W-:Y:S02]  /*6d90*/  VIADD R20, R29, 0x2 ;  /* 0x000000021d147836 */ /* 0x000fe40000000000 */
[----:B0-----:R-:W-:Y:S02]  /*6da0*/  IMAD.MOV R8, RZ, RZ, -R28 ;  /* 0x000000ffff087224 */ /* 0x001fe400078e0a1c */
[----:B------:R-:W-:Y:S02]  /*6db0*/  IMAD.MOV R28, RZ, RZ, -R23 ;  /* 0x000000ffff1c7224 */ /* 0x000fe400078e0a17 */
[----:B------:R-:W-:Y:S01]  /*6dc0*/  @!P3 IMAD.IADD R16, R16, 0x1, -R14 ;  /* 0x000000011010b824 */ /* 0x000fe200078e0a0e */
[C---:B------:R-:W-:Y:S01]  /*6dd0*/  ISETP.GT.U32.AND P3, PT, R14.reuse, R26, PT ;  /* 0x0000001a0e00720c */ /* 0x040fe20003f64070 */
[C---:B------:R-:W-:Y:S01]  /*6de0*/  IMAD R27, R14.reuse, R24, R27 ;  /* 0x000000180e1b7224 */ /* 0x040fe200078e021b */
[----:B------:R-:W-:Y:S01]  /*6df0*/  IABS R24, R20 ;  /* 0x0000001400187213 */ /* 0x000fe20000000000 */
[----:B------:R-:W-:-:S02]  /*6e00*/  IMAD R22, R14, R28, R22 ;  /* 0x0000001c0e167224 */ /* 0x000fc400078e0216 */
[--C-:B------:R-:W-:Y:S01]  /*6e10*/  @!P5 IMAD.IADD R17, R17, 0x1, -R14.reuse ;  /* 0x000000011111d824 */ /* 0x100fe200078e0a0e */
[----:B------:R-:W-:Y:S01]  /*6e20*/  MOV R23, R24 ;  /* 0x0000001800177202 */ /* 0x000fe20000000f00 */
[--C-:B------:R-:W-:Y:S01]  /*6e30*/  @!P0 IMAD.IADD R18, R18, 0x1, -R14.reuse ;  /* 0x0000000112128824 */ /* 0x100fe200078e0a0e */
[C---:B------:R-:W-:Y:S01]  /*6e40*/  ISETP.GT.U32.AND P0, PT, R14.reuse, R22, PT ;  /* 0x000000160e00720c */ /* 0x040fe20003f04070 */
[----:B------:R-:W-:Y:S02]  /*6e50*/  @!P1 IMAD.MOV R17, RZ, RZ, -R17 ;  /* 0x000000ffff119224 */ /* 0x000fe400078e0a11 */
[----:B------:R-:W-:Y:S01]  /*6e60*/  @!P2 IMAD.MOV R13, RZ, RZ, -R13 ;  /* 0x000000ffff0da224 */ /* 0x000fe200078e0a0d */
[----:B------:R-:W-:Y:S01]  /*6e70*/  ISETP.GT.U32.AND P2, PT, R14, R27, PT ;  /* 0x0000001b0e00720c */ /* 0x000fe20003f44070 */
[----:B------:R-:W-:Y:S01]  /*6e80*/  @!P3 IMAD.IADD R26, R26, 0x1, -R14 ;  /* 0x000000011a1ab824 */ /* 0x000fe200078e0a0e */
[----:B------:R-:W-:Y:S01]  /*6e90*/  ISETP.GE.AND P3, PT, R6, RZ, PT ;  /* 0x000000ff0600720c */ /* 0x000fe20003f66270 */
[----:B------:R-:W-:Y:S01]  /*6ea0*/  @!P6 IMAD.MOV R10, RZ, RZ, -R10 ;  /* 0x000000ffff0ae224 */ /* 0x000fe200078e0a0a */
[C---:B------:R-:W-:Y:S01]  /*6eb0*/  ISETP.GT.U32.AND P6, PT, R14.reuse, R19, PT ;  /* 0x000000130e00720c */ /* 0x040fe20003fc4070 */
[----:B------:R-:W-:Y:S01]  /*6ec0*/  IMAD.HI.U32 R28, R15, R23, RZ ;  /* 0x000000170f1c7227 */ /* 0x000fe200078e00ff */
[----:B------:R-:W-:-:S02]  /*6ed0*/  ISETP.GT.U32.AND P1, PT, R14, R26, PT ;  /* 0x0000001a0e00720c */ /* 0x000fc40003f24070 */
[----:B------:R-:W-:Y:S01]  /*6ee0*/  STL [R1+0x7a8], R10 ;  /* 0x0007a80a01007387 */ /* 0x000fe20000100800 */
[----:B------:R-:W-:Y:S02]  /*6ef0*/  IMAD.MOV R28, RZ, RZ, -R28 ;  /* 0x000000ffff1c7224 */ /* 0x000fe400078e0a1c */
[--C-:B------:R-:W-:Y:S01]  /*6f00*/  @!P0 IMAD.IADD R22, R22, 0x1, -R14.reuse ;  /* 0x0000000116168824 */ /* 0x100fe200078e0a0e */
[----:B------:R-:W-:Y:S01]  /*6f10*/  ISETP.GE.AND P0, PT, R5, RZ, PT ;  /* 0x000000ff0500720c */ /* 0x000fe20003f06270 */
[C---:B------:R-:W-:Y:S01]  /*6f20*/  IMAD R23, R14.reuse, R28, R23 ;  /* 0x0000001c0e177224 */ /* 0x040fe200078e0217 */
[----:B------:R0:W-:Y:S01]  /*6f30*/  STL [R1+0x7ac], R11 ;  /* 0x0007ac0b01007387 */ /* 0x0001e20000100800 */
[--C-:B------:R-:W-:Y:S02]  /*6f40*/  @!P2 IMAD.IADD R27, R27, 0x1, -R14.reuse ;  /* 0x000000011b1ba824 */ /* 0x100fe400078e0a0e */
[--C-:B------:R-:W-:Y:S01]  /*6f50*/  @!P6 IMAD.IADD R19, R19, 0x1, -R14.reuse ;  /* 0x000000011313e824 */ /* 0x100fe200078e0a0e */
[----:B------:R-:W-:Y:S01]  /*6f60*/  ISETP.GT.U32.AND P2, PT, R14, R23, PT ;  /* 0x000000170e00720c */ /* 0x000fe20003f44070 */
[----:B------:R-:W-:Y:S01]  /*6f70*/  @!P1 IMAD.IADD R26, R26, 0x1, -R14 ;  /* 0x000000011a1a9824 */ /* 0x000fe200078e0a0e */
[----:B------:R-:W-:Y:S01]  /*6f80*/  ISETP.GE.AND P1, PT, R4, RZ, PT ;  /* 0x000000ff0400720c */ /* 0x000fe20003f26270 */
[----:B------:R-:W-:Y:S01]  /*6f90*/  @!P4 IMAD.MOV R16, RZ, RZ, -R16 ;  /* 0x000000ffff10c224 */ /* 0x000fe200078e0a10 */
[----:B------:R-:W1:Y:S01]  /*6fa0*/  LDC.64 R4, c[0x0][0x380] ;  /* 0x0000e000ff047b82 */ /* 0x000e620000000a00 */
[----:B------:R-:W-:Y:S01]  /*6fb0*/  ISETP.GE.AND P6, PT, R7, RZ, PT ;  /* 0x000000ff0700720c */ /* 0x000fe20003fc6270 */
[----:B------:R-:W-:Y:S01]  /*6fc0*/  STL [R1+0x7b0], R12 ;  /* 0x0007b00c01007387 */ /* 0x000fe20000100800 */
[----:B------:R-:W-:-:S02]  /*6fd0*/  @!P3 IMAD.MOV R19, RZ, RZ, -R19 ;  /* 0x000000ffff13b224 */ /* 0x000fc400078e0a13 */
[C---:B------:R-:W-:Y:S01]  /*6fe0*/  IMAD R25, R14.reuse, R8, R25 ;  /* 0x000000080e197224 */ /* 0x040fe200078e0219 */
[----:B------:R-:W-:Y:S01]  /*6ff0*/  STL [R1+0x7b4], R13 ;  /* 0x0007b40d01007387 */ /* 0x000fe20000100800 */
[----:B------:R-:W-:Y:S02]  /*7000*/  VIADD R29, R29, 0x1 ;  /* 0x000000011d1d7836 */ /* 0x000fe40000000000 */
[--C-:B------:R-:W-:Y:S01]  /*7010*/  @!P2 IMAD.IADD R23, R23, 0x1, -R14.reuse ;  /* 0x000000011717a824 */ /* 0x100fe200078e0a0e */
[----:B------:R-:W-:Y:S01]  /*7020*/  ISETP.GT.U32.AND P2, PT, R14, R27, PT ;  /* 0x0000001b0e00720c */ /* 0x000fe20003f44070 */
[----:B------:R-:W-:Y:S01]  /*7030*/  STL [R1+0x7b8], R16 ;  /* 0x0007b81001007387 */ /* 0x000fe20000100800 */
[----:B------:R-:W-:Y:S02]  /*7040*/  IABS R24, R29 ;  /* 0x0000001d00187213 */ /* 0x000fe40000000000 */
[----:B------:R-:W-:Y:S01]  /*7050*/  @!P6 IADD3 R18, PT, PT, -R18, RZ, RZ ;  /* 0x000000ff1212e210 */ /* 0x000fe20007ffe1ff */
[----:B------:R-:W-:Y:S01]  /*7060*/  STL [R1+0x7bc], R17 ;  /* 0x0007bc1101007387 */ /* 0x000fe20000100800 */
[C---:B------:R-:W-:Y:S01]  /*7070*/  ISETP.GT.U32.AND P5, PT, R14.reuse, R25, PT ;  /* 0x000000190e00720c */ /* 0x040fe20003fa4070 */
[----:B------:R-:W-:Y:S01]  /*7080*/  IMAD.HI.U32 R15, R15, R24, RZ ;  /* 0x000000180f0f7227 */ /* 0x000fe200078e00ff */
[----:B------:R-:W-:Y:S01]  /*7090*/  ISETP.GT.U32.AND P6, PT, R14, R23, PT ;  /* 0x000000170e00720c */ /* 0x000fe20003fc4070 */
[----:B------:R-:W-:Y:S03]  /*70a0*/  STL [R1+0x7c0], R18 ;  /* 0x0007c01201007387 */ /* 0x000fe60000100800 */
[----:B------:R-:W-:Y:S01]  /*70b0*/  IADD3 R15, PT, PT, -R15, RZ, RZ ;  /* 0x000000ff0f0f7210 */ /* 0x000fe20007ffe1ff */
[----:B------:R-:W-:Y:S01]  /*70c0*/  STL [R1+0x7c4], R19 ;  /* 0x0007c41301007387 */ /* 0x000fe20000100800 */
[----:B------:R-:W-:Y:S01]  /*70d0*/  @!P2 IMAD.IADD R27, R27, 0x1, -R14 ;  /* 0x000000011b1ba824 */ /* 0x000fe200078e0a0e */
[----:B------:R-:W-:-:S02]  /*70e0*/  ISETP.GE.AND P2, PT, R0, RZ, PT ;  /* 0x000000ff0000720c */ /* 0x000fc40003f46270 */
[----:B0-----:R-:W2:Y:S01]  /*70f0*/  LDL.LU R11, [R1+0x4c] ;  /* 0x00004c00010b7983 */ /* 0x001ea20000300800 */
[C---:B------:R-:W-:Y:S02]  /*7100*/  IMAD R24, R14.reuse, R15, R24 ;  /* 0x0000000f0e187224 */ /* 0x040fe400078e0218 */
[--C-:B------:R-:W-:Y:S01]  /*7110*/  @!P5 IMAD.IADD R25, R25, 0x1, -R14.reuse ;  /* 0x000000011919d824 */ /* 0x100fe200078e0a0e */
[----:B------:R-:W3:Y:S01]  /*7120*/  LDL.LU R10, [R1+0x48] ;  /* 0x00004800010a7983 */ /* 0x000ee20000300800 */
[--C-:B------:R-:W-:Y:S01]  /*7130*/  @!P6 IMAD.IADD R23, R23, 0x1, -R14.reuse ;  /* 0x000000011717e824 */ /* 0x100fe200078e0a0e */
[C---:B------:R-:W-:Y:S02]  /*7140*/  ISETP.GT.U32.AND P5, PT, R14.reuse, R24, PT ;  /* 0x000000180e00720c */ /* 0x040fe40003fa4070 */
[----:B-1----:R0:W-:Y:S01]  /*7150*/  STL.64 [R1], R4 ;  /* 0x0000000401007387 */ /* 0x0021e20000100a00 */
[----:B------:R-:W-:Y:S02]  /*7160*/  ISETP.GT.U32.AND P4, PT, R14, R25, PT ;  /* 0x000000190e00720c */ /* 0x000fe40003f84070 */
[----:B------:R-:W-:Y:S01]  /*7170*/  ISETP.GE.AND P6, PT, R29, RZ, PT ;  /* 0x000000ff1d00720c */ /* 0x000fe20003fc6270 */
[----:B------:R-:W4:Y:S01]  /*7180*/  LDL.LU R9, [R1+0x44] ;  /* 0x0000440001097983 */ /* 0x000f220000300800 */
[----:B------:R-:W1:Y:S03]  /*7190*/  LDC.64 R28, c[0x0][0x388] ;  /* 0x0000e200ff1c7b82 */ /* 0x000e660000000a00 */
[----:B------:R-:W5:Y:S03]  /*71a0*/  LDL.LU R8, [R1+0x58] ;  /* 0x0000580001087983 */ /* 0x000f660000300800 */
[--C-:B------:R-:W-:Y:S01]  /*71b0*/  @!P5 IMAD.IADD R24, R24, 0x1, -R14.reuse ;  /* 0x000000011818d824 */ /* 0x100fe200078e0a0e */
[----:B------:R-:W5:Y:S01]  /*71c0*/  LDL.LU R7, [R1+0x70] ;  /* 0x0000700001077983 */ /* 0x000f620000300800 */
[----:B------:R-:W-:Y:S01]  /*71d0*/  ISETP.GT.U32.AND P5, PT, R14, R22, PT ;  /* 0x000000160e00720c */ /* 0x000fe20003fa4070 */
[----:B------:R-:W-:Y:S01]  /*71e0*/  @!P4 IMAD.IADD R25, R25, 0x1, -R14 ;  /* 0x000000011919c824 */ /* 0x000fe200078e0a0e */
[----:B------:R-:W-:Y:S01]  /*71f0*/  ISETP.GE.AND P4, PT, R2, RZ, PT ;  /* 0x000000ff0200720c */ /* 0x000fe20003f86270 */
[----:B------:R-:W5:Y:S01]  /*7200*/  LDL.LU R6, [R1+0x74] ;  /* 0x0000740001067983 */ /* 0x000f620000300800 */
[----:B------:R-:W-:-:S03]  /*7210*/  ISETP.GT.U32.AND P3, PT, R14, R24, PT ;  /* 0x000000180e00720c */ /* 0x000fc60003f64070 */
[----:B0-----:R-:W5:Y:S04]  /*7220*/  LDL.LU R5, [R1+0x7c] ;  /* 0x00007c0001057983 */ /* 0x001f680000300800 */
[----:B------:R-:W5:Y:S02]  /*7230*/  LDL.LU R0, [R1+0x80] ;  /* 0x0000800001007983 */ /* 0x000f640000300800 */
[--C-:B------:R-:W-:Y:S01]  /*7240*/  @!P5 IMAD.IADD R22, R22, 0x1, -R14.reuse ;  /* 0x000000011616d824 */ /* 0x100fe200078e0a0e */
[----:B------:R-:W-:Y:S01]  /*7250*/  ISETP.GE.AND P5, PT, R20, RZ, PT ;  /* 0x000000ff1400720c */ /* 0x000fe20003fa6270 */
[----:B------:R-:W5:Y:S02]  /*7260*/  LDL.LU R4, [R1+0x84] ;  /* 0x0000840001047983 */ /* 0x000f640000300800 */
[----:B------:R-:W-:Y:S01]  /*7270*/  @!P3 IMAD.IADD R24, R24, 0x1, -R14 ;  /* 0x000000011818b824 */ /* 0x000fe200078e0a0e */
[----:B------:R-:W-:Y:S01]  /*7280*/  ISETP.NE.AND P3, PT, R3, RZ, PT ;  /* 0x000000ff0300720c */ /* 0x000fe20003f65270 */
[----:B------:R-:W0:Y:S01]  /*7290*/  LDC.64 R14, c[0x0][0x388] ;  /* 0x0000e200ff0e7b82 */ /* 0x000e220000000a00 */
[----:B------:R-:W5:Y:S01]  /*72a0*/  LDL.LU R2, [R1+0x88] ;  /* 0x0000880001027983 */ /* 0x000f620000300800 */
[----:B------:R-:W-:Y:S01]  /*72b0*/  @!P0 IMAD.MOV R27, RZ, RZ, -R27 ;  /* 0x000000ffff1b8224 */ /* 0x000fe200078e0a1b */
[----:B------:R-:W-:Y:S01]  /*72c0*/  LOP3.LUT R3, RZ, R3, RZ, 0x33, !PT ;  /* 0x00000003ff037212 */ /* 0x000fe200078e33ff */
[----:B------:R-:W-:Y:S01]  /*72d0*/  @!P2 IMAD.MOV R26, RZ, RZ, -R26 ;  /* 0x000000ffff1aa224 */ /* 0x000fe200078e0a1a */
[----:B------:R-:W5:Y:S01]  /*72e0*/  LDL.LU R20, [R1+0x1b4] ;  /* 0x0001b40001147983 */ /* 0x000f620000300800 */
[----:B------:R-:W-:Y:S01]  /*72f0*/  @!P1 IADD3 R25, PT, PT, -R25, RZ, RZ ;  /* 0x000000ff19199210 */ /* 0x000fe20007ffe1ff */
[----:B------:R-:W-:-:S02]  /*7300*/  @!P4 IMAD.MOV R22, RZ, RZ, -R22 ;  /* 0x000000ffff16c224 */ /* 0x000fc400078e0a16 */
[----:B-1----:R-:W-:Y:S01]  /*7310*/  STL [R1+0x7cc], R28 ;  /* 0x0007cc1c01007387 */ /* 0x002fe20000100800 */
[----:B------:R-:W-:-:S03]  /*7320*/  @!P5 IMAD.MOV R23, RZ, RZ, -R23 ;  /* 0x000000ffff17d224 */ /* 0x000fc600078e0a17 */
[----:B------:R-:W-:Y:S01]  /*7330*/  STL [R1+0x7c8], R29 ;  /* 0x0007c81d01007387 */ /* 0x000fe20000100800 */
[----:B------:R-:W-:Y:S01]  /*7340*/  @!P6 IMAD.MOV R24, RZ, RZ, -R24 ;  /* 0x000000ffff18e224 */ /* 0x000fe200078e0a18 */
[C---:B------:R-:W-:Y:S02]  /*7350*/  SEL R21, R3.reuse, R21, !P3 ;  /* 0x0000001503157207 */ /* 0x040fe40005800000 */
[----:B0-----:R-:W-:Y:S04]  /*7360*/  STL [R1+0x7d4], R14 ;  /* 0x0007d40e01007387 */ /* 0x001fe80000100800 */
[----:B------:R-:W-:Y:S04]  /*7370*/  STL [R1+0x7d0], R15 ;  /* 0x0007d00f01007387 */ /* 0x000fe80000100800 */
[----:B------:R-:W-:Y:S04]  /*7380*/  STL [R1+0x7d8], R27 ;  /* 0x0007d81b01007387 */ /* 0x000fe80000100800 */
[----:B------:R-:W-:Y:S04]  /*7390*/  STL [R1+0x7dc], R26 ;  /* 0x0007dc1a01007387 */ /* 0x000fe80000100800 */
[----:B------:R-:W-:Y:S04]  /*73a0*/  STL [R1+0x7e0], R25 ;  /* 0x0007e01901007387 */ /* 0x000fe80000100800 */
[----:B------:R-:W-:Y:S04]  /*73b0*/  STL [R1+0x7e4], R22 ;  /* 0x0007e41601007387 */ /* 0x000fe80000100800 */
[----:B------:R-:W-:Y:S04]  /*73c0*/  STL [R1+0x7e8], R23 ;  /* 0x0007e81701007387 */ /* 0x000fe80000100800 */
[----:B------:R-:W-:Y:S04]  /*73d0*/  STL [R1+0x7ec], R24 ;  /* 0x0007ec1801007387 */ /* 0x000fe80000100800 */
[----:B------:R0:W-:Y:S01]  /*73e0*/  STL [R1+0x7f0], R21 ;  /* 0x0007f01501007387 */ /* 0x0001e20000100800 */
[----:B--2---:R-:W-:-:S02]  /*73f0*/  SEL R11, R3, R11, !P3 ;  /* 0x0000000b030b7207 */ /* 0x004fc40005800000 */
[----:B---3--:R-:W-:-:S03]  /*7400*/  SEL R10, R3, R10, !P3 ;  /* 0x0000000a030a7207 */ /* 0x008fc60005800000 */
[----:B------:R-:W-:Y:S01]  /*7410*/  STL [R1+0x30], R11 ;  /* 0x0000300b01007387 */ /* 0x000fe20000100800 */
[----:B----4-:R-:W-:-:S03]  /*7420*/  SEL R9, R3, R9, !P3 ;  /* 0x0000000903097207 */ /* 0x010fc60005800000 */
[----:B------:R-:W-:Y:S01]  /*7430*/  STL [R1+0x2c], R10 ;  /* 0x00002c0a01007387 */ /* 0x000fe20000100800 */
[----:B-----5:R-:W-:-:S03]  /*7440*/  SEL R8, R3, R8, !P3 ;  /* 0x0000000803087207 */ /* 0x020fc60005800000 */
[----:B------:R-:W-:Y:S01]  /*7450*/  STL [R1+0x28], R9 ;  /* 0x0000280901007387 */ /* 0x000fe20000100800 */
[----:B------:R-:W-:-:S03]  /*7460*/  SEL R7, R3, R7, !P3 ;  /* 0x0000000703077207 */ /* 0x000fc60005800000 */
        /* <DEDUP_REMOVED lines=8> */
[----:B------:R1:W-:Y:S04]  /*74f0*/  STL [R1+0x70], R0 ;  /* 0x0000700001007387 */ /* 0x0003e80000100800 */
[----:B------:R-:W-:Y:S04]  /*7500*/  STL [R1+0x74], R4 ;  /* 0x0000740401007387 */ /* 0x000fe80000100800 */
[----:B0-----:R-:W2:Y:S01]  /*7510*/  LDL.LU R21, [R1+0x8c] ;  /* 0x00008c0001157983 */ /* 0x001ea20000300800 */
[C---:B------:R-:W-:Y:S02]  /*7520*/  SEL R2, R3.reuse, R2, !P3 ;  /* 0x0000000203027207 */ /* 0x040fe40005800000 */
[----:B-1----:R-:W-:-:S03]  /*7530*/  SEL R0, R3, R20, !P3 ;  /* 0x0000001403007207 */ /* 0x002fc60005800000 */
[----:B------:R-:W-:Y:S04]  /*7540*/  STL [R1+0x7c], R2 ;  /* 0x00007c0201007387 */ /* 0x000fe80000100800 */
[----:B--2---:R0:W-:Y:S04]  /*7550*/  STL [R1+0x80c], R21 ;  /* 0x00080c1501007387 */ /* 0x0041e80000100800 */
[----:B------:R-:W-:Y:S04]  /*7560*/  STL [R1+0x80], R0 ;  /* 0x0000800001007387 */ /* 0x000fe80000100800 */
[----:B0-----:R-:W2:Y:S04]  /*7570*/  LDL.LU R21, [R1+0x78] ;  /* 0x0000780001157983 */ /* 0x001ea80000300800 */
[----:B--2---:R0:W-:Y:S04]  /*7580*/  STL [R1+0x810], R21 ;  /* 0x0008101501007387 */ /* 0x0041e80000100800 */
[----:B0-----:R-:W2:Y:S04]  /*7590*/  LDL.LU R21, [R1+0x1c0] ;  /* 0x0001c00001157983 */ /* 0x001ea80000300800 */
[----:B--2---:R0:W-:Y:S04]  /*75a0*/  STL [R1+0x814], R21 ;  /* 0x0008141501007387 */ /* 0x0041e80000100800 */
[----:B0-----:R-:W2:Y:S04]  /*75b0*/  LDL.LU R21, [R1+0x1bc] ;  /* 0x0001bc0001157983 */ /* 0x001ea80000300800 */
[----:B------:R-:W3:Y:S04]  /*75c0*/  LDL.LU R24, [R1+0x90] ;  /* 0x0000900001187983 */ /* 0x000ee80000300800 */
[----:B------:R-:W4:Y:S04]  /*75d0*/  LDL.LU R23, [R1+0x94] ;  /* 0x0000940001177983 */ /* 0x000f280000300800 */
[----:B------:R-:W5:Y:S04]  /*75e0*/  LDL.LU R22, [R1+0x98] ;  /* 0x0000980001167983 */ /* 0x000f680000300800 */
[----:B------:R-:W3:Y:S04]  /*75f0*/  LDL.LU R25, [R1+0xa0] ;  /* 0x0000a00001197983 */ /* 0x000ee80000300800 */
        /* <DEDUP_REMOVED lines=22> */
[----:B------:R-:W3:Y:S01]  /*7760*/  LDL.LU R20, [R1+0x160] ;  /* 0x0001600001147983 */ /* 0x000ee20000300800 */
[----:B--2---:R-:W-:-:S05]  /*7770*/  SEL R21, R3, R21, !P3 ;  /* 0x0000001503157207 */ /* 0x004fca0005800000 */
[----:B------:R0:W-:Y:S04]  /*7780*/  STL [R1+0x84], R21 ;  /* 0x0000841501007387 */ /* 0x0001e80000100800 */
[----:B0-----:R-:W2:Y:S02]  /*7790*/  LDL.LU R21, [R1+0x814] ;  /* 0x0008140001157983 */ /* 0x001ea40000300800 */
[----:B--2---:R-:W-:-:S05]  /*77a0*/  SEL R21, R3, R21, !P3 ;  /* 0x0000001503157207 */ /* 0x004fca0005800000 */
[----:B------:R0:W-:Y:S04]  /*77b0*/  STL [R1+0x88], R21 ;  /* 0x0000881501007387 */ /* 0x0001e80000100800 */
[----:B0-----:R-:W2:Y:S02]  /*77c0*/  LDL.LU R21, [R1+0x810] ;  /* 0x0008100001157983 */ /* 0x001ea40000300800 */
[----:B--2---:R-:W-:-:S05]  /*77d0*/  SEL R21, R3, R21, !P3 ;  /* 0x0000001503157207 */ /* 0x004fca0005800000 */
[----:B------:R0:W-:Y:S04]  /*77e0*/  STL [R1+0x78], R21 ;  /* 0x0000781501007387 */ /* 0x0001e80000100800 */
[----:B0-----:R-:W2:Y:S01]  /*77f0*/  LDL.LU R21, [R1+0x80c] ;  /* 0x00080c0001157983 */ /* 0x001ea20000300800 */
[C---:B---3--:R-:W-:Y:S02]  /*7800*/  SEL R15, R3.reuse, R15, !P3 ;  /* 0x0000000f030f7207 */ /* 0x048fe40005800000 */
[C---:B------:R-:W-:Y:S02]  /*7810*/  SEL R14, R3.reuse, R14, !P3 ;  /* 0x0000000e030e7207 */ /* 0x040fe40005800000 */
[C---:B------:R-:W-:Y:S02]  /*7820*/  SEL R18, R3.reuse, R18, !P3 ;  /* 0x0000001203127207 */ /* 0x040fe40005800000 */
[----:B------:R-:W-:-:S02]  /*7830*/  SEL R13, R3, R13, !P3 ;  /* 0x0000000d030d7207 */ /* 0x000fc40005800000 */
[C---:B------:R-:W-:Y:S02]  /*7840*/  SEL R12, R3.reuse, R12, !P3 ;  /* 0x0000000c030c7207 */ /* 0x040fe40005800000 */
[C---:B------:R-:W-:Y:S02]  /*7850*/  SEL R11, R3.reuse, R11, !P3 ;  /* 0x0000000b030b7207 */ /* 0x040fe40005800000 */
[C---:B------:R-:W-:Y:S02]  /*7860*/  SEL R10, R3.reuse, R10, !P3 ;  /* 0x0000000a030a7207 */ /* 0x040fe40005800000 */
[C---:B------:R-:W-:Y:S02]  /*7870*/  SEL R9, R3.reuse, R9, !P3 ;  /* 0x0000000903097207 */ /* 0x040fe40005800000 */
[C---:B------:R-:W-:Y:S02]  /*7880*/  SEL R8, R3.reuse, R8, !P3 ;  /* 0x0000000803087207 */ /* 0x040fe40005800000 */
[----:B------:R-:W-:-:S02]  /*7890*/  SEL R7, R3, R7, !P3 ;  /* 0x0000000703077207 */ /* 0x000fc40005800000 */
[C---:B------:R-:W-:Y:S02]  /*78a0*/  SEL R6, R3.reuse, R6, !P3 ;  /* 0x0000000603067207 */ /* 0x040fe40005800000 */
[C---:B------:R-:W-:Y:S02]  /*78b0*/  SEL R5, R3.reuse, R5, !P3 ;  /* 0x0000000503057207 */ /* 0x040fe40005800000 */
[C---:B------:R-:W-:Y:S02]  /*78c0*/  SEL R0, R3.reuse, R0, !P3 ;  /* 0x0000000003007207 */ /* 0x040fe40005800000 */
[C---:B------:R-:W-:Y:S02]  /*78d0*/  SEL R4, R3.reuse, R4, !P3 ;  /* 0x0000000403047207 */ /* 0x040fe40005800000 */
[----:B--2---:R-:W-:-:S05]  /*78e0*/  SEL R21, R3, R21, !P3 ;  /* 0x0000001503157207 */ /* 0x004fca0005800000 */
[----:B------:R0:W-:Y:S02]  /*78f0*/  STL [R1+0x8c], R21 ;  /* 0x00008c1501007387 */ /* 0x0001e40000100800 */
[C---:B0-----:R-:W-:Y:S02]  /*7900*/  SEL R21, R3.reuse, R24, !P3 ;  /* 0x0000001803157207 */ /* 0x041fe40005800000 */
[----:B----4-:R-:W-:-:S03]  /*7910*/  SEL R24, R3, R23, !P3 ;  /* 0x0000001703187207 */ /* 0x010fc60005800000 */
[----:B------:R5:W-:Y:S01]  /*7920*/  STL [R1+0x90], R21 ;  /* 0x0000901501007387 */ /* 0x000be20000100800 */
[----:B------:R-:W-:-:S03]  /*7930*/  SEL R23, R3, R25, !P3 ;  /* 0x0000001903177207 */ /* 0x000fc60005800000 */
[----:B------:R-:W-:Y:S01]  /*7940*/  STL [R1+0x94], R24 ;  /* 0x0000941801007387 */ /* 0x000fe20000100800 */
[C---:B-----5:R-:W-:Y:S02]  /*7950*/  SEL R21, R3.reuse, R22, !P3 ;  /* 0x0000001603157207 */ /* 0x060fe40005800000 */
[----:B------:R-:W-:-:S03]  /*7960*/  SEL R22, R3, R26, !P3 ;  /* 0x0000001a03167207 */ /* 0x000fc60005800000 */
[----:B------:R0:W-:Y:S04]  /*7970*/  STL [R1+0x98], R21 ;  /* 0x0000981501007387 */ /* 0x0001e80000100800 */
[----:B------:R-:W-:Y:S01]  /*7980*/  STL [R1+0xa0], R23 ;  /* 0x0000a01701007387 */ /* 0x000fe20000100800 */
[----:B0-----:R-:W-:-:S03]  /*7990*/  SEL R21, R3, R27, !P3 ;  /* 0x0000001b03157207 */ /* 0x001fc60005800000 */
[----:B------:R-:W-:Y:S04]  /*79a0*/  STL [R1+0xa8], R22 ;  /* 0x0000a81601007387 */ /* 0x000fe80000100800 */
[----:B------:R0:W-:Y:S04]  /*79b0*/  STL [R1+0xac], R21 ;  /* 0x0000ac1501007387 */ /* 0x0001e80000100800 */
[----:B------:R1:W-:Y:S04]  /*79c0*/  STL [R1+0xbc], R15 ;  /* 0x0000bc0f01007387 */ /* 0x0003e80000100800 */
[----:B------:R2:W-:Y:S01]  /*79d0*/  STL [R1+0xdc], R14 ;  /* 0x0000dc0e01007387 */ /* 0x0005e20000100800 */
[----:B0-----:R-:W-:-:S02]  /*79e0*/  SEL R21, R3, R29, !P3 ;  /* 0x0000001d03157207 */ /* 0x001fc40005800000 */
[----:B-1----:R-:W-:-:S03]  /*79f0*/  SEL R15, R3, R28, !P3 ;  /* 0x0000001c030f7207 */ /* 0x002fc60005800000 */
[----:B------:R-:W-:Y:S01]  /*7a00*/  STL [R1+0xe0], R21 ;  /* 0x0000e01501007387 */ /* 0x000fe20000100800 */
[----:B--2---:R-:W-:-:S03]  /*7a10*/  SEL R14, R3, R19, !P3 ;  /* 0x00000013030e7207 */ /* 0x004fc60005800000 */
[----:B------:R0:W-:Y:S04]  /*7a20*/  STL [R1+0xe4], R15 ;  /* 0x0000e40f01007387 */ /* 0x0001e80000100800 */
[----:B------:R1:W-:Y:S01]  /*7a30*/  STL [R1+0xfc], R14 ;  /* 0x0000fc0e01007387 */ /* 0x0003e20000100800 */
[----:B0-----:R-:W-:-:S03]  /*7a40*/  SEL R15, R3, R17, !P3 ;  /* 0x00000011030f7207 */ /* 0x001fc60005800000 */
[----:B------:R-:W-:Y:S01]  /*7a50*/  STL [R1+0x100], R18 ;  /* 0x0001001201007387 */ /* 0x000fe20000100800 */
[----:B-1----:R-:W-:-:S03]  /*7a60*/  SEL R14, R3, R16, !P3 ;  /* 0x00000010030e7207 */ /* 0x002fc60005800000 */
[----:B------:R-:W-:Y:S04]  /*7a70*/  STL [R1+0x104], R15 ;  /* 0x0001040f01007387 */ /* 0x000fe80000100800 */
        /* <DEDUP_REMOVED lines=10> */
[----:B------:R0:W-:Y:S04]  /*7b20*/  STL [R1+0x14c], R0 ;  /* 0x00014c0001007387 */ /* 0x0001e80000100800 */
[----:B------:R-:W-:Y:S04]  /*7b30*/  STL [R1+0x158], R4 ;  /* 0x0001580401007387 */ /* 0x000fe80000100800 */
[----:B------:R-:W2:Y:S01]  /*7b40*/  LDL.LU R21, [R1+0x178] ;  /* 0x0001780001157983 */ /* 0x000ea20000300800 */
[----:B------:R-:W-:-:S02]  /*7b50*/  SEL R2, R3, R2, !P3 ;  /* 0x0000000203027207 */ /* 0x000fc40005800000 */
[----:B0-----:R-:W-:-:S03]  /*7b60*/  SEL R0, R3, R20, !P3 ;  /* 0x0000001403007207 */ /* 0x001fc60005800000 */
        /* <DEDUP_REMOVED lines=144> */
[C---:B----4-:R-:W-:Y:S02]  /*8470*/  SEL R23, R3.reuse, R23, !P3 ;  /* 0x0000001703177207 */ /* 0x050fe40005800000 */
[C---:B-----5:R-:W-:Y:S02]  /*8480*/  SEL R22, R3.reuse, R22, !P3 ;  /* 0x0000001603167207 */ /* 0x060fe40005800000 */
        /* <DEDUP_REMOVED lines=24> */
[----:B--2---:R-:W-:-:S05]  /*8610*/  SEL R21, R3, R21, !P3 ;  /* 0x0000001503157207 */ /* 0x004fca0005800000 */
[----:B------:R0:W-:Y:S04]  /*8620*/  STL [R1+0x128], R21 ;  /* 0x0001281501007387 */ /* 0x0001e80000100800 */
[----:B0-----:R-:W2:Y:S04]  /*8630*/  LDL.LU R21, [R1+0x7f0] ;  /* 0x0007f00001157983 */ /* 0x001ea80000300800 */
[----:B------:R0:W-:Y:S04]  /*8640*/  STL [R1+0x110], R24 ;  /* 0x0001101801007387 */ /* 0x0001e80000100800 */
[----:B0-----:R-:W3:Y:S04]  /*8650*/  LDL.LU R24, [R1+0x7ec] ;  /* 0x0007ec0001187983 */ /* 0x001ee80000300800 */
[----:B------:R0:W-:Y:S04]  /*8660*/  STL [R1+0x10c], R23 ;  /* 0x00010c1701007387 */ /* 0x0001e80000100800 */
[----:B0-----:R-:W4:Y:S04]  /*8670*/  LDL.LU R23, [R1+0x7e8] ;  /* 0x0007e80001177983 */ /* 0x001f280000300800 */
[----:B------:R0:W-:Y:S04]  /*8680*/  STL [R1+0xf4], R22 ;  /* 0x0000f41601007387 */ /* 0x0001e80000100800 */
[----:B0-----:R-:W5:Y:S04]  /*8690*/  LDL.LU R22, [R1+0x7e4] ;  /* 0x0007e40001167983 */ /* 0x001f680000300800 */
[----:B------:R0:W-:Y:S04]  /*86a0*/  STL [R1+0xf0], R25 ;  /* 0x0000f01901007387 */ /* 0x0001e80000100800 */
[----:B0-----:R-:W2:Y:S04]  /*86b0*/  LDL.LU R25, [R1+0x7e0] ;  /* 0x0007e00001197983 */ /* 0x001ea80000300800 */
        /* <DEDUP_REMOVED lines=45> */
[----:B0-----:R-:W2:Y:S02]  /*8990*/  LDL.LU R20, [R1+0x784] ;  /* 0x0007840001147983 */ /* 0x001ea40000300800 */
[----:B--2---:R-:W-:-:S05]  /*89a0*/  SEL R20, R3, R20, !P3 ;  /* 0x0000001403147207 */ /* 0x004fca0005800000 */
[----:B------:R0:W-:Y:S02]  /*89b0*/  STL [R1+0x34], R20 ;  /* 0x0000341401007387 */ /* 0x0001e40000100800 */
[C---:B0-----:R-:W-:Y:S02]  /*89c0*/  SEL R20, R3.reuse, R2, !P3 ;  /* 0x0000000203147207 */ /* 0x041fe40005800000 */
[C---:B------:R-:W-:Y:S02]  /*89d0*/  SEL R2, R3.reuse, R4, !P3 ;  /* 0x0000000403027207 */ /* 0x040fe40005800000 */
[C---:B------:R-:W-:Y:S01]  /*89e0*/  SEL R4, R3.reuse, R0, !P3 ;  /* 0x0000000003047207 */ /* 0x040fe20005800000 */
[----:B------:R-:W-:Y:S04]  /*89f0*/  STL [R1+0x24], R20 ;  /* 0x0000241401007387 */ /* 0x000fe80000100800 */
[----:B------:R-:W2:Y:S04]  /*8a00*/  LDL.LU R0, [R1+0x780] ;  /* 0x0007800001007983 */ /* 0x000ea80000300800 */
[----:B------:R0:W-:Y:S04]  /*8a10*/  STL [R1+0x20], R2 ;  /* 0x0000200201007387 */ /* 0x0001e80000100800 */
[----:B------:R1:W-:Y:S01]  /*8a20*/  STL [R1+0x1c], R4 ;  /* 0x00001c0401007387 */ /* 0x0003e20000100800 */
[----:B0-----:R-:W-:-:S02]  /*8a30*/  SEL R2, R3, R5, !P3 ;  /* 0x0000000503027207 */ /* 0x001fc40005800000 */
[C---:B------:R-:W-:Y:S02]  /*8a40*/  SEL R5, R3.reuse, R6, !P3 ;  /* 0x0000000603057207 */ /* 0x040fe40005800000 */
[C---:B-1----:R-:W-:Y:S01]  /*8a50*/  SEL R4, R3.reuse, R7, !P3 ;  /* 0x0000000703047207 */ /* 0x042fe20005800000 */
[----:B------:R0:W-:Y:S04]  /*8a60*/  STL [R1+0x18], R2 ;  /* 0x0000180201007387 */ /* 0x0001e80000100800 */
[----:B------:R-:W-:Y:S04]  /*8a70*/  STL [R1+0x14], R5 ;  /* 0x0000140501007387 */ /* 0x000fe80000100800 */
[----:B------:R1:W-:Y:S01]  /*8a80*/  STL [R1+0x10], R4 ;  /* 0x0000100401007387 */ /* 0x0003e20000100800 */
[----:B0-----:R-:W-:-:S03]  /*8a90*/  SEL R2, R3, R8, !P3 ;  /* 0x0000000803027207 */ /* 0x001fc60005800000 */
[----:B-1----:R-:W2:Y:S04]  /*8aa0*/  LDL.LU R4, [R1] ;  /* 0x0000000001047983 */ /* 0x002ea80000300800 */
[----:B------:R0:W-:Y:S04]  /*8ab0*/  STL [R1+0xc], R2 ;  /* 0x00000c0201007387 */ /* 0x0001e80000100800 */
[----:B0-----:R-:W2:Y:S01]  /*8ac0*/  LDL.LU R2, [R1+0x4] ;  /* 0x0000040001027983 */ /* 0x001ea20000300800 */
[C---:B------:R-:W-:Y:S02]  /*8ad0*/  SEL R5, R3.reuse, R9, !P3 ;  /* 0x0000000903057207 */ /* 0x040fe40005800000 */
[----:B------:R-:W-:-:S03]  /*8ae0*/  SEL R20, R3, R10, !P3 ;  /* 0x0000000a03147207 */ /* 0x000fc60005800000 */
[----:B------:R-:W-:Y:S04]  /*8af0*/  STL [R1+0x8], R5 ;  /* 0x0000080501007387 */ /* 0x000fe80000100800 */
[----:B------:R-:W2:Y:S04]  /*8b00*/  LDL.LU R9, [R1+0x2c] ;  /* 0x00002c0001097983 */ /* 0x000ea80000300800 */
[----:B------:R-:W2:Y:S01]  /*8b10*/  LDL.LU R10, [R1+0x30] ;  /* 0x00003000010a7983 */ /* 0x000ea20000300800 */
[C---:B------:R-:W-:Y:S02]  /*8b20*/  SEL R11, R3.reuse, R11, !P3 ;  /* 0x0000000b030b7207 */ /* 0x040fe40005800000 */
[----:B------:R-:W-:-:S02]  /*8b30*/  SEL R12, R3, R12, !P3 ;  /* 0x0000000c030c7207 */ /* 0x000fc40005800000 */
[C---:B------:R-:W-:Y:S01]  /*8b40*/  SEL R13, R3.reuse, R13, !P3 ;  /* 0x0000000d030d7207 */ /* 0x040fe20005800000 */
[----:B------:R-:W-:Y:S01]  /*8b50*/  STL [R1+0x6f4], R20 ;  /* 0x0006f41401007387 */ /* 0x000fe20000100800 */
[C---:B------:R-:W-:Y:S02]  /*8b60*/  SEL R16, R3.reuse, R16, !P3 ;  /* 0x0000001003107207 */ /* 0x040fe40005800000 */
[C---:B------:R-:W-:Y:S01]  /*8b70*/  SEL R17, R3.reuse, R17, !P3 ;  /* 0x0000001103117207 */ /* 0x040fe20005800000 */
[----:B------:R-:W-:Y:S01]  /*8b80*/  STL [R1+0x6f8], R11 ;  /* 0x0006f80b01007387 */ /* 0x000fe20000100800 */
[C---:B------:R-:W-:Y:S02]  /*8b90*/  SEL R18, R3.reuse, R18, !P3 ;  /* 0x0000001203127207 */ /* 0x040fe40005800000 */
[C---:B------:R-:W-:Y:S01]  /*8ba0*/  SEL R19, R3.reuse, R19, !P3 ;  /* 0x0000001303137207 */ /* 0x040fe20005800000 */
[----:B------:R-:W-:Y:S01]  /*8bb0*/  STL [R1+0x6fc], R12 ;  /* 0x0006fc0c01007387 */ /* 0x000fe20000100800 */
[----:B---3--:R-:W-:-:S02]  /*8bc0*/  SEL R24, R3, R24, !P3 ;  /* 0x0000001803187207 */ /* 0x008fc40005800000 */
[C---:B------:R-:W-:Y:S01]  /*8bd0*/  SEL R27, R3.reuse, R27, !P3 ;  /* 0x0000001b031b7207 */ /* 0x040fe20005800000 */
[----:B------:R-:W-:Y:S01]  /*8be0*/  STL [R1+0x700], R13 ;  /* 0x0007000d01007387 */ /* 0x000fe20000100800 */
[C---:B------:R-:W-:Y:S02]  /*8bf0*/  SEL R26, R3.reuse, R26, !P3 ;  /* 0x0000001a031a7207 */ /* 0x040fe40005800000 */
[C---:B------:R-:W-:Y:S01]  /*8c00*/  SEL R25, R3.reuse, R25, !P3 ;  /* 0x0000001903197207 */ /* 0x040fe20005800000 */
[----:B------:R-:W-:Y:S01]  /*8c10*/  STL [R1+0x704], R16 ;  /* 0x0007041001007387 */ /* 0x000fe20000100800 */
[C---:B-----5:R-:W-:Y:S01]  /*8c20*/  SEL R22, R3.reuse, R22, !P3 ;  /* 0x0000001603167207 */ /* 0x060fe20005800000 */
[----:B------:R-:W-:Y:S02]  /*8c30*/  IMAD R24, R24, UR7, RZ ;  /* 0x0000000718187c24 */ /* 0x000fe4000f8e02ff */
[----:B------:R-:W-:Y:S01]  /*8c40*/  STL [R1+0x708], R17 ;  /* 0x0007081101007387 */ /* 0x000fe20000100800 */
[----:B----4-:R-:W-:-:S03]  /*8c50*/  SEL R23, R3, R23, !P3 ;  /* 0x0000001703177207 */ /* 0x010fc60005800000 */
[----:B------:R-:W-:Y:S01]  /*8c60*/  STL [R1+0x70c], R18 ;  /* 0x00070c1201007387 */ /* 0x000fe20000100800 */
[----:B------:R-:W-:-:S03]  /*8c70*/  IMAD R21, R21, UR7, RZ ;  /* 0x0000000715157c24 */ /* 0x000fc6000f8e02ff */
[----:B------:R-:W-:Y:S04]  /*8c80*/  STL [R1+0x710], R19 ;  /* 0x0007101301007387 */ /* 0x000fe80000100800 */
[----:B------:R-:W-:Y:S04]  /*8c90*/  STL [R1+0x714], R27 ;  /* 0x0007141b01007387 */ /* 0x000fe80000100800 */
[----:B------:R-:W-:Y:S04]  /*8ca0*/  STL [R1+0x718], R26 ;  /* 0x0007181a01007387 */ /* 0x000fe80000100800 */
[----:B------:R-:W-:Y:S04]  /*8cb0*/  STL [R1+0x71c], R25 ;  /* 0x00071c1901007387 */ /* 0x000fe80000100800 */
[----:B------:R-:W-:Y:S04]  /*8cc0*/  STL [R1+0x720], R22 ;  /* 0x0007201601007387 */ /* 0x000fe80000100800 */
[----:B------:R-:W-:Y:S04]  /*8cd0*/  STL [R1+0x724], R23 ;  /* 0x0007241701007387 */ /* 0x000fe80000100800 */
[----:B------:R-:W3:Y:S01]  /*8ce0*/  LDL.LU R8, [R1+0x28] ;  /* 0x0000280001087983 */ /* 0x000ee20000300800 */
[----:B--2---:R-:W-:Y:S01]  /*8cf0*/  IMAD R0, R0, UR11, RZ ;  /* 0x0000000b00007c24 */ /* 0x004fe2000f8e02ff */
[----:B------:R-:W0:Y:S04]  /*8d00*/  LDCU UR11, c[0x0][0x3a8] ;  /* 0x00007500ff0b77ac */ /* 0x000e280008000800 */
[----:B------:R-:W-:-:S02]  /*8d10*/  LEA R3, P0, R0, R4, 0x1 ;  /* 0x0000000400037211 */ /* 0x000fc400078008ff */
[----:B------:R-:W-:-:S03]  /*8d20*/  LEA R4, P1, R24, R28, 0x1 ;  /* 0x0000001c18047211 */ /* 0x000fc600078208ff */
[----:B------:R1:W-:Y:S04]  /*8d30*/  STL [R1+0x624], R3 ;  /* 0x0006240301007387 */ /* 0x0003e80000100800 */
[----:B------:R2:W-:Y:S04]  /*8d40*/  STL [R1+0x594], R4 ;  /* 0x0005940401007387 */ /* 0x0005e80000100800 */
[----:B------:R-:W4:Y:S01]  /*8d50*/  LDL.LU R7, [R1+0x44] ;  /* 0x0000440001077983 */ /* 0x000f220000300800 */
[----:B-1----:R-:W-:Y:S02]  /*8d60*/  LEA R3, P2, R21, R14, 0x1 ;  /* 0x0000000e15037211 */ /* 0x002fe400078408ff */
[----:B------:R-:W-:Y:S01]  /*8d70*/  LEA.HI.X.SX32 R0, R0, R2, 0x1, P0 ;  /* 0x0000000200007211 */ /* 0x000fe200000f0eff */
[----:B------:R-:W5:Y:S01]  /*8d80*/  LDL.LU R6, [R1+0x48] ;  /* 0x0000480001067983 */ /* 0x000f620000300800 */
[----:B------:R-:W-:-:S03]  /*8d90*/  LEA.HI.X.SX32 R2, R24, R29, 0x1, P1 ;  /* 0x0000001d18027211 */ /* 0x000fc600008f0eff */
[----:B------:R-:W-:Y:S04]  /*8da0*/  STL [R1+0x59c], R3 ;  /* 0x00059c0301007387 */ /* 0x000fe80000100800 */
[----:B------:R-:W5:Y:S04]  /*8db0*/  LDL.LU R5, [R1+0x4c] ;  /* 0x00004c0001057983 */ /* 0x000f680000300800 */
[----:B------:R1:W-:Y:S04]  /*8dc0*/  STL [R1+0x620], R0 ;  /* 0x0006200001007387 */ /* 0x0003e80000100800 */
[----:B--2---:R-:W2:Y:S04]  /*8dd0*/  LDL.LU R4, [R1+0x58] ;  /* 0x0000580001047983 */ /* 0x004ea80000300800 */
[----:B------:R0:W-:Y:S01]  /*8de0*/  STL [R1+0x590], R2 ;  /* 0x0005900201007387 */ /* 0x0001e20000100800 */
[----:B-1----:R-:W-:-:S03]  /*8df0*/  LEA.HI.X.SX32 R0, R21, R15, 0x1, P2 ;  /* 0x0000000f15007211 */ /* 0x002fc600010f0eff */
[----:B------:R-:W2:Y:S04]  /*8e00*/  LDL.LU R23, [R1+0x70] ;  /* 0x0000700001177983 */ /* 0x000ea80000300800 */
[----:B------:R-:W2:Y:S01]  /*8e10*/  LDL.LU R22, [R1+0x74] ;  /* 0x0000740001167983 */ /* 0x000ea20000300800 */
[----:B0-----:R-:W0:Y:S03]  /*8e20*/  LDC.64 R2, c[0x0][0x388] ;  /* 0x0000e200ff027b82 */ /* 0x001e260000000a00 */
[----:B------:R1:W-:Y:S01]  /*8e30*/  STL [R1+0x598], R0 ;  /* 0x0005980001007387 */ /* 0x0003e20000100800 */
[----:B------:R-:W-:-:S03]  /*8e40*/  IMAD R10, R10, UR7, RZ ;  /* 0x000000070a0a7c24 */ /* 0x000fc6000f8e02ff */
[----:B------:R-:W2:Y:S04]  /*8e50*/  LDL.LU R25, [R1+0x7c] ;  /* 0x00007c0001197983 */ /* 0x000ea80000300800 */
[----:B------:R-:W2:Y:S04]  /*8e60*/  LDL.LU R26, [R1+0x80] ;  /* 0x00008000011a7983 */ /* 0x000ea80000300800 */
[----:B------:R-:W2:Y:S04]  /*8e70*/  LDL.LU R27, [R1+0x84] ;  /* 0x00008400011b7983 */ /* 0x000ea80000300800 */
[----:B0-----:R-:W-:Y:S04]  /*8e80*/  STL [R1+0x72c], R2 ;  /* 0x00072c0201007387 */ /* 0x001fe80000100800 */
[----:B------:R0:W-:Y:S04]  /*8e90*/  STL [R1+0x728], R3 ;  /* 0x0007280301007387 */ /* 0x0001e80000100800 */
[----:B------:R-:W2:Y:S04]  /*8ea0*/  LDL.LU R19, [R1+0x88] ;  /* 0x0000880001137983 */ /* 0x000ea80000300800 */
[----:B------:R-:W2:Y:S04]  /*8eb0*/  LDL.LU R18, [R1+0x78] ;  /* 0x0000780001127983 */ /* 0x000ea80000300800 */
[----:B------:R-:W-:Y:S04]  /*8ec0*/  STL [R1+0x730], R10 ;  /* 0x0007300a01007387 */ /* 0x000fe80000100800 */
[----:B------:R-:W0:Y:S04]  /*8ed0*/  LDL.LU R17, [R1+0x8c] ;  /* 0x00008c0001117983 */ /* 0x000e280000300800 */
[----:B------:R-:W2:Y:S04]  /*8ee0*/  LDL.LU R16, [R1+0x90] ;  /* 0x0000900001107983 */ /* 0x000ea80000300800 */
[----:B------:R-:W2:Y:S04]  /*8ef0*/  LDL.LU R13, [R1+0x94] ;  /* 0x00009400010d7983 */ /* 0x000ea80000300800 */
[----:B------:R-:W2:Y:S01]  /*8f00*/  LDL.LU R12, [R1+0x98] ;  /* 0x00009800010c7983 */ /* 0x000ea20000300800 */
[----:B------:R-:W-:-:S02]  /*8f10*/  IMAD R9, R9, UR7, RZ ;  /* 0x0000000709097c24 */ /* 0x000fc4000f8e02ff */
[----:B---3--:R-:W-:Y:S01]  /*8f20*/  IMAD R8, R8, UR7, RZ ;  /* 0x0000000708087c24 */ /* 0x008fe2000f8e02ff */
[----:B------:R-:W3:Y:S04]  /*8f30*/  LDL.LU R11, [R1+0xa0] ;  /* 0x0000a000010b7983 */ /* 0x000ee80000300800 */
[----:B------:R-:W3:Y:S04]  /*8f40*/  LDL.LU R20, [R1+0xa8] ;  /* 0x0000a80001147983 */ /* 0x000ee80000300800 */
[----:B------:R-:W-:Y:S04]  /*8f50*/  STL [R1+0x734], R9 ;  /* 0x0007340901007387 */ /* 0x000fe80000100800 */
[----:B------:R-:W-:Y:S01]  /*8f60*/  STL [R1+0x738], R8 ;  /* 0x0007380801007387 */ /* 0x000fe20000100800 */
[----:B----4-:R-:W-:-:S02]  /*8f70*/  IMAD R7, R7, UR7, RZ ;  /* 0x0000000707077c24 */ /* 0x010fc4000f8e02ff */
[----:B-----5:R-:W-:-:S03]  /*8f80*/  IMAD R6, R6, UR7, RZ ;  /* 0x0000000706067c24 */ /* 0x020fc6000f8e02ff */
[----:B------:R-:W-:Y:S01]  /*8f90*/  STL [R1+0x73c], R7 ;  /* 0x00073c0701007387 */ /* 0x000fe20000100800 */
[----:B------:R-:W-:-:S03]  /*8fa0*/  IMAD R5, R5, UR7, RZ ;  /* 0x0000000705057c24 */ /* 0x000fc6000f8e02ff */
[----:B------:R-:W-:Y:S01]  /*8fb0*/  STL [R1+0x740], R6 ;  /* 0x0007400601007387 */ /* 0x000fe20000100800 */
[----:B--2---:R-:W-:-:S03]  /*8fc0*/  IMAD R4, R4, UR7, RZ ;  /* 0x0000000704047c24 */ /* 0x004fc6000f8e02ff */
[----:B------:R-:W-:Y:S01]  /*8fd0*/  STL [R1+0x744], R5 ;  /* 0x0007440501007387 */ /* 0x000fe20000100800 */
[----:B-1----:R-:W-:-:S03]  /*8fe0*/  IMAD R0, R23, UR7, RZ ;  /* 0x0000000717007c24 */ /* 0x002fc6000f8e02ff */
[----:B------:R-:W-:Y:S01]  /*8ff0*/  STL [R1+0x748], R4 ;  /* 0x0007480401007387 */ /* 0x000fe20000100800 */
[----:B------:R-:W-:-:S03]  /*9000*/  IMAD R14, R22, UR7, RZ ;  /* 0x00000007160e7c24 */ /* 0x000fc6000f8e02ff */
[----:B------:R1:W-:Y:S01]  /*9010*/  STL [R1+0x74c], R0 ;  /* 0x00074c0001007387 */ /* 0x0003e20000100800 */
[----:B------:R-:W-:-:S03]  /*9020*/  IMAD R15, R25, UR7, RZ ;  /* 0x00000007190f7c24 */ /* 0x000fc6000f8e02ff */
[----:B------:R-:W-:Y:S01]  /*9030*/  STL [R1+0x750], R14 ;  /* 0x0007500e01007387 */ /* 0x000fe20000100800 */
[----:B------:R-:W-:-:S03]  /*9040*/  IMAD R21, R26, UR7, RZ ;  /* 0x000000071a157c24 */ /* 0x000fc6000f8e02ff */
[----:B------:R-:W-:Y:S01]  /*9050*/  STL [R1+0x754], R15 ;  /* 0x0007540f01007387 */ /* 0x000fe20000100800 */
[----:B------:R-:W-:-:S03]  /*9060*/  IMAD R24, R27, UR7, RZ ;  /* 0x000000071b187c24 */ /* 0x000fc6000f8e02ff */
[----:B------:R-:W-:Y:S04]  /*9070*/  STL [R1+0x758], R21 ;  /* 0x0007581501007387 */ /* 0x000fe80000100800 */
[----:B------:R-:W-:Y:S01]  /*9080*/  STL [R1+0x75c], R24 ;  /* 0x00075c1801007387 */ /* 0x000fe20000100800 */
[----:B------:R-:W-:Y:S02]  /*9090*/  IMAD R28, R19, UR7, RZ ;  /* 0x00000007131c7c24 */ /* 0x000fe4000f8e02ff */
[----:B------:R-:W-:-:S03]  /*90a0*/  IMAD R29, R18, UR7, RZ ;  /* 0x00000007121d7c24 */ /* 0x000fc6000f8e02ff */
[----:B------:R-:W-:Y:S01]  /*90b0*/  STL [R1+0x760], R28 ;  /* 0x0007601c01007387 */ /* 0x000fe20000100800 */
[----:B0-----:R-:W-:-:S03]  /*90c0*/  IMAD R3, R17, UR7, RZ ;  /* 0x0000000711037c24 */ /* 0x001fc6000f8e02ff */
[----:B------:R-:W-:Y:S01]  /*90d0*/  STL [R1+0x764], R29 ;  /* 0x0007641d01007387 */ /* 0x000fe20000100800 */
[----:B------:R-:W-:-:S03]  /*90e0*/  IMAD R2, R16, UR7, RZ ;  /* 0x0000000710027c24 */ /* 0x000fc6000f8e02ff */
[----:B------:R0:W-:Y:S01]  /*90f0*/  STL [R1], R3 ;  /* 0x0000000301007387 */ /* 0x0001e20000100800 */
[----:B-1----:R-:W-:-:S03]  /*9100*/  IMAD R0, R13, UR7, RZ ;  /* 0x000000070d007c24 */ /* 0x002fc6000f8e02ff */
[----:B------:R3:W-:Y:S01]  /*9110*/  STL [R1+0x4], R2 ;  /* 0x0000040201007387 */ /* 0x0007e20000100800 */
[----:B0-----:R-:W-:-:S03]  /*9120*/  IMAD R3, R12, UR7, RZ ;  /* 0x000000070c037c24 */ /* 0x001fc6000f8e02ff */
[----:B------:R0:W-:Y:S04]  /*9130*/  STL [R1+0x28], R0 ;  /* 0x0000280001007387 */ /* 0x0001e80000100800 */
[----:B------:R-:W-:Y:S04]  /*9140*/  STL [R1+0x2c], R3 ;  /* 0x00002c0301007387 */ /* 0x000fe80000100800 */
[----:B------:R-:W2:Y:S01]  /*9150*/  LDL.LU R29, [R1+0xdc] ;  /* 0x0000dc00011d7983 */ /* 0x000ea20000300800 */
[----:B---3--:R-:W-:Y:S02]  /*9160*/  IMAD R2, R11, UR7, RZ ;  /* 0x000000070b027c24 */ /* 0x008fe4000f8e02ff */
[----:B0-----:R-:W-:-:S03]  /*9170*/  IMAD R0, R20, UR7, RZ ;  /* 0x0000000714007c24 */ /* 0x001fc6000f8e02ff */
[----:B------:R-:W-:Y:S04]  /*9180*/  STL [R1+0x30], R2 ;  /* 0x0000300201007387 */ /* 0x000fe80000100800 */
[----:B--2---:R0:W-:Y:S04]  /*9190*/  STL [R1+0x778], R29 ;  /* 0x0007781d01007387 */ /* 0x0041e80000100800 */
[----:B------:R-:W-:Y:S04]  /*91a0*/  STL [R1+0x44], R0 ;  /* 0x0000440001007387 */ /* 0x000fe80000100800 */
        /* <DEDUP_REMOVED lines=31> */
[----:B--2---:R-:W-:-:S05]  /*93a0*/  IMAD R29, R29, UR7, RZ ;  /* 0x000000071d1d7c24 */ /* 0x004fca000f8e02ff */
[----:B------:R0:W-:Y:S04]  /*93b0*/  STL [R1+0x48], R29 ;  /* 0x0000481d01007387 */ /* 0x0001e80000100800 */
[----:B0-----:R-:W2:Y:S02]  /*93c0*/  LDL.LU R29, [R1+0x77c] ;  /* 0x00077c00011d7983 */ /* 0x001ea40000300800 */
[----:B--2---:R-:W-:-:S05]  /*93d0*/  IMAD R29, R29, UR7, RZ ;  /* 0x000000071d1d7c24 */ /* 0x004fca000f8e02ff */
[----:B------:R0:W-:Y:S04]  /*93e0*/  STL [R1+0x4c], R29 ;  /* 0x00004c1d01007387 */ /* 0x0001e80000100800 */
[----:B0-----:R-:W2:Y:S01]  /*93f0*/  LDL.LU R29, [R1+0x778] ;  /* 0x00077800011d7983 */ /* 0x001ea20000300800 */
[----:B---3--:R-:W-:Y:S02]  /*9400*/  IMAD R5, R5, UR7, RZ ;  /* 0x0000000705057c24 */ /* 0x008fe4000f8e02ff */
[----:B------:R-:W-:Y:S02]  /*9410*/  IMAD R3, R3, UR7, RZ ;  /* 0x0000000703037c24 */ /* 0x000fe4000f8e02ff */
[----:B------:R-:W-:Y:S02]  /*9420*/  IMAD R2, R2, UR7, RZ ;  /* 0x0000000702027c24 */ /* 0x000fe4000f8e02ff */
[----:B--2---:R-:W-:-:S05]  /*9430*/  IMAD R29, R29, UR7, RZ ;  /* 0x000000071d1d7c24 */ /* 0x004fca000f8e02ff */
[----:B------:R0:W-:Y:S02]  /*9440*/  STL [R1+0x50], R29 ;  /* 0x0000501d01007387 */ /* 0x0001e40000100800 */
[----:B0-----:R-:W-:Y:S02]  /*9450*/  IMAD R29, R28, UR7, RZ ;  /* 0x000000071c1d7c24 */ /* 0x001fe4000f8e02ff */
[----:B----4-:R-:W-:Y:S02]  /*9460*/  IMAD R28, R24, UR7, RZ ;  /* 0x00000007181c7c24 */ /* 0x010fe4000f8e02ff */
[----:B-----5:R-:W-:Y:S02]  /*9470*/  IMAD R24, R21, UR7, RZ ;  /* 0x0000000715187c24 */ /* 0x020fe4000f8e02ff */
[----:B------:R-:W-:Y:S01]  /*9480*/  IMAD R21, R15, UR7, RZ ;  /* 0x000000070f157c24 */ /* 0x000fe2000f8e02ff */
[----:B------:R-:W-:Y:S01]  /*9490*/  STL [R1+0x58], R29 ;  /* 0x0000581d01007387 */ /* 0x000fe20000100800 */
[----:B------:R-:W-:-:S02]  /*94a0*/  IMAD R15, R14, UR7, RZ ;  /* 0x000000070e0f7c24 */ /* 0x000fc4000f8e02ff */
[----:B------:R-:W-:Y:S01]  /*94b0*/  IMAD R14, R0, UR7, RZ ;  /* 0x00000007000e7c24 */ /* 0x000fe2000f8e02ff */
[----:B------:R-:W-:Y:S01]  /*94c0*/  STL [R1+0x70], R28 ;  /* 0x0000701c01007387 */ /* 0x000fe20000100800 */
[----:B------:R-:W-:-:S03]  /*94d0*/  IMAD R0, R4, UR7, RZ ;  /* 0x0000000704007c24 */ /* 0x000fc6000f8e02ff */
[----:B------:R-:W-:Y:S01]  /*94e0*/  STL [R1+0x74], R24 ;  /* 0x0000741801007387 */ /* 0x000fe20000100800 */
[----:B------:R-:W-:-:S03]  /*94f0*/  IMAD R4, R6, UR7, RZ ;  /* 0x0000000706047c24 */ /* 0x000fc6000f8e02ff */
[----:B------:R-:W-:Y:S04]  /*9500*/  STL [R1+0x78], R21 ;  /* 0x0000781501007387 */ /* 0x000fe80000100800 */
[----:B------:R-:W-:Y:S04]  /*9510*/  STL [R1+0x7c], R15 ;  /* 0x00007c0f01007387 */ /* 0x000fe80000100800 */
[----:B------:R-:W-:Y:S04]  /*9520*/  STL [R1+0x80], R14 ;  /* 0x0000800e01007387 */ /* 0x000fe80000100800 */
[----:B------:R0:W-:Y:S04]  /*9530*/  STL [R1+0x84], R0 ;  /* 0x0000840001007387 */ /* 0x0001e80000100800 */
[----:B------:R1:W-:Y:S01]  /*9540*/  STL [R1+0x88], R5 ;  /* 0x0000880501007387 */ /* 0x0003e20000100800 */
[----:B0-----:R-:W-:-:S03]  /*9550*/  IMAD R0, R7, UR7, RZ ;  /* 0x0000000707007c24 */ /* 0x001fc6000f8e02ff */
[----:B------:R0:W-:Y:S01]  /*9560*/  STL [R1+0x8c], R4 ;  /* 0x00008c0401007387 */ /* 0x0001e20000100800 */
[----:B-1----:R-:W-:-:S03]  /*9570*/  IMAD R5, R8, UR7, RZ ;  /* 0x0000000708057c24 */ /* 0x002fc6000f8e02ff */
[----:B------:R1:W-:Y:S01]  /*9580*/  STL [R1+0x90], R0 ;  /* 0x0000900001007387 */ /* 0x0003e20000100800 */
[----:B0-----:R-:W-:-:S03]  /*9590*/  IMAD R4, R9, UR7, RZ ;  /* 0x0000000709047c24 */ /* 0x001fc6000f8e02ff */
[----:B------:R-:W-:Y:S01]  /*95a0*/  STL [R1+0x94], R5 ;  /* 0x0000940501007387 */ /* 0x000fe20000100800 */
[----:B-1----:R-:W-:-:S03]  /*95b0*/  IMAD R0, R10, UR7, RZ ;  /* 0x000000070a007c24 */ /* 0x002fc6000f8e02ff */
[----:B------:R-:W-:Y:S04]  /*95c0*/  STL [R1+0x98], R4 ;  /* 0x0000980401007387 */ /* 0x000fe80000100800 */
[----:B------:R0:W-:Y:S04]  /*95d0*/  STL [R1+0xa0], R0 ;  /* 0x0000a00001007387 */ /* 0x0001e80000100800 */
[----:B------:R1:W-:Y:S01]  /*95e0*/  STL [R1+0xa8], R3 ;  /* 0x0000a80301007387 */ /* 0x0003e20000100800 */
[----:B0-----:R-:W-:-:S03]  /*95f0*/  IMAD R0, R23, UR7, RZ ;  /* 0x0000000717007c24 */ /* 0x001fc6000f8e02ff */
[----:B------:R0:W-:Y:S01]  /*9600*/  STL [R1+0xac], R2 ;  /* 0x0000ac0201007387 */ /* 0x0001e20000100800 */
[----:B-1----:R-:W-:-:S03]  /*9610*/  IMAD R3, R22, UR7, RZ ;  /* 0x0000000716037c24 */ /* 0x002fc6000f8e02ff */
[----:B------:R1:W-:Y:S04]  /*9620*/  STL [R1+0xbc], R0 ;  /* 0x0000bc0001007387 */ /* 0x0003e80000100800 */
[----:B------:R2:W-:Y:S01]  /*9630*/  STL [R1+0xdc], R3 ;  /* 0x0000dc0301007387 */ /* 0x0005e20000100800 */
[----:B0-----:R-:W-:Y:S02]  /*9640*/  IMAD R2, R25, UR7, RZ ;  /* 0x0000000719027c24 */ /* 0x001fe4000f8e02ff */
[----:B-1----:R-:W-:-:S03]  /*9650*/  IMAD R0, R26, UR7, RZ ;  /* 0x000000071a007c24 */ /* 0x002fc6000f8e02ff */
[----:B------:R0:W-:Y:S01]  /*9660*/  STL [R1+0xe0], R2 ;  /* 0x0000e00201007387 */ /* 0x0001e20000100800 */
[----:B--2---:R-:W-:-:S03]  /*9670*/  IMAD R3, R27, UR7, RZ ;  /* 0x000000071b037c24 */ /* 0x004fc6000f8e02ff */
        /* <DEDUP_REMOVED lines=13> */
[----:B------:R-:W-:Y:S04]  /*9750*/  STL [R1+0x118], R3 ;  /* 0x0001180301007387 */ /* 0x000fe80000100800 */
[----:B------:R-:W2:Y:S01]  /*9760*/  LDL.LU R29, [R1+0x1b4] ;  /* 0x0001b400011d7983 */ /* 0x000ea20000300800 */
[----:B0-----:R-:W-:Y:S02]  /*9770*/  IMAD R2, R11, UR7, RZ ;  /* 0x000000070b027c24 */ /* 0x001fe4000f8e02ff */
[----:B-1----:R-:W-:-:S03]  /*9780*/  IMAD R0, R20, UR7, RZ ;  /* 0x0000000714007c24 */ /* 0x002fc6000f8e02ff */
        /* <DEDUP_REMOVED lines=138> */
[----:B----4-:R-:W-:Y:S02]  /*a030*/  IMAD R24, R24, UR7, RZ ;  /* 0x0000000718187c24 */ /* 0x010fe4000f8e02ff */
[----:B-----5:R-:W-:Y:S02]  /*a040*/  IMAD R21, R21, UR7, RZ ;  /* 0x0000000715157c24 */ /* 0x020fe4000f8e02ff */
[----:B------:R-:W-:-:S02]  /*a050*/  IMAD R15, R15, UR7, RZ ;  /* 0x000000070f0f7c24 */ /* 0x000fc4000f8e02ff */
[----:B------:R-:W-:Y:S02]  /*a060*/  IMAD R14, R14, UR7, RZ ;  /* 0x000000070e0e7c24 */ /* 0x000fe4000f8e02ff */
[----:B------:R-:W-:Y:S02]  /*a070*/  IMAD R0, R0, UR7, RZ ;  /* 0x0000000700007c24 */ /* 0x000fe4000f8e02ff */
[----:B------:R-:W-:Y:S02]  /*a080*/  IMAD R4, R4, UR7, RZ ;  /* 0x0000000704047c24 */ /* 0x000fe4000f8e02ff */
[----:B------:R-:W-:Y:S02]  /*a090*/  IMAD R5, R5, UR7, RZ ;  /* 0x0000000705057c24 */ /* 0x000fe4000f8e02ff */
[----:B------:R-:W-:Y:S02]  /*a0a0*/  IMAD R6, R6, UR7, RZ ;  /* 0x0000000706067c24 */ /* 0x000fe4000f8e02ff */
        /* <DEDUP_REMOVED lines=19> */
[----:B--2---:R-:W-:-:S05]  /*a1e0*/  IMAD R29, R29, UR7, RZ ;  /* 0x000000071d1d7c24 */ /* 0x004fca000f8e02ff */
        /* <DEDUP_REMOVED lines=35> */
[----:B0-----:R-:W3:Y:S04]  /*a420*/  LDL.LU R22, [R1+0x720] ;  /* 0x0007200001167983 */ /* 0x001ee80000300800 */
        /* <DEDUP_REMOVED lines=9> */
[----:B0-----:R-:W4:Y:S04]  /*a4c0*/  LDL.LU R18, [R1+0x70c] ;  /* 0x00070c0001127983 */ /* 0x001f280000300800 */
[----:B------:R0:W-:Y:S04]  /*a4d0*/  STL [R1+0x1c], R17 ;  /* 0x00001c1101007387 */ /* 0x0001e80000100800 */
[----:B0-----:R-:W5:Y:S04]  /*a4e0*/  LDL.LU R17, [R1+0x708] ;  /* 0x0007080001117983 */ /* 0x001f680000300800 */
        /* <DEDUP_REMOVED lines=9> */
[----:B0-----:R-:W5:Y:S01]  /*a580*/  LDL.LU R20, [R1+0x6f4] ;  /* 0x0006f40001147983 */ /* 0x001f620000300800 */
[----:B--2---:R-:W-:-:S02]  /*a590*/  IMAD R23, R23, UR7, RZ ;  /* 0x0000000717177c24 */ /* 0x004fc4000f8e02ff */
[----:B---3--:R-:W-:Y:S02]  /*a5a0*/  IMAD R19, R19, UR7, RZ ;  /* 0x0000000713137c24 */ /* 0x008fe4000f8e02ff */
[----:B----4-:R-:W-:Y:S02]  /*a5b0*/  IMAD R18, R18, UR7, RZ ;  /* 0x0000000712127c24 */ /* 0x010fe4000f8e02ff */
[----:B-----5:R-:W-:Y:S02]  /*a5c0*/  IMAD R17, R17, UR7, RZ ;  /* 0x0000000711117c24 */ /* 0x020fe4000f8e02ff */
[----:B------:R-:W-:Y:S02]  /*a5d0*/  IMAD R16, R16, UR7, RZ ;  /* 0x0000000710107c24 */ /* 0x000fe4000f8e02ff */
[----:B------:R-:W-:Y:S02]  /*a5e0*/  IMAD R13, R13, UR7, RZ ;  /* 0x000000070d0d7c24 */ /* 0x000fe4000f8e02ff */
[----:B------:R-:W-:-:S02]  /*a5f0*/  IMAD R12, R12, UR7, RZ ;  /* 0x000000070c0c7c24 */ /* 0x000fc4000f8e02ff */
[----:B------:R-:W-:Y:S02]  /*a600*/  IMAD R11, R11, UR7, RZ ;  /* 0x000000070b0b7c24 */ /* 0x000fe4000f8e02ff */
[----:B------:R-:W-:-:S05]  /*a610*/  IMAD R20, R20, UR7, RZ ;  /* 0x0000000714147c24 */ /* 0x000fca000f8e02ff */
[----:B------:R-:W-:Y:S04]  /*a620*/  STL [R1+0x6d4], R20 ;  /* 0x0006d41401007387 */ /* 0x000fe80000100800 */
[----:B------:R0:W-:Y:S04]  /*a630*/  STL [R1+0x6d8], R11 ;  /* 0x0006d80b01007387 */ /* 0x0001e80000100800 */
[----:B------:R1:W-:Y:S04]  /*a640*/  STL [R1+0x6dc], R12 ;  /* 0x0006dc0c01007387 */ /* 0x0003e80000100800 */
[----:B------:R2:W-:Y:S01]  /*a650*/  STL [R1+0x6e0], R13 ;  /* 0x0006e00d01007387 */ /* 0x0005e20000100800 */
[----:B0-----:R-:W-:-:S03]  /*a660*/  LEA R11, P3, R23, R2, 0x1 ;  /* 0x00000002170b7211 */ /* 0x001fc600078608ff */
[----:B------:R-:W-:Y:S01]  /*a670*/  STL [R1+0x6e4], R16 ;  /* 0x0006e41001007387 */ /* 0x000fe20000100800 */
[----:B-1----:R-:W-:-:S03]  /*a680*/  LEA R12, P5, R9, R2, 0x1 ;  /* 0x00000002090c7211 */ /* 0x002fc600078a08ff */
[----:B------:R-:W-:Y:S01]  /*a690*/  STL [R1+0x6e8], R17 ;  /* 0x0006e81101007387 */ /* 0x000fe20000100800 */
[----:B--2---:R-:W-:-:S03]  /*a6a0*/  LEA R13, P4, R10, R2, 0x1 ;  /* 0x000000020a0d7211 */ /* 0x004fc600078808ff */
[----:B------:R-:W-:Y:S04]  /*a6b0*/  STL [R1+0x6ec], R18 ;  /* 0x0006ec1201007387 */ /* 0x000fe80000100800 */
[----:B------:R-:W-:Y:S04]  /*a6c0*/  STL [R1+0x6f0], R19 ;  /* 0x0006f01301007387 */ /* 0x000fe80000100800 */
[----:B------:R0:W-:Y:S04]  /*a6d0*/  STL [R1+0x58c], R11 ;  /* 0x00058c0b01007387 */ /* 0x0001e80000100800 */
[----:B------:R1:W-:Y:S01]  /*a6e0*/  STL [R1+0x390], R13 ;  /* 0x0003900d01007387 */ /* 0x0003e20000100800 */
[----:B0-----:R-:W-:-:S03]  /*a6f0*/  LEA R11, P6, R8, R2, 0x1 ;  /* 0x00000002080b7211 */ /* 0x001fc600078c08ff */
[----:B------:R0:W-:Y:S01]  /*a700*/  STL [R1+0x388], R12 ;  /* 0x0003880c01007387 */ /* 0x0001e20000100800 */
[----:B-1----:R-:W-:-:S03]  /*a710*/  LEA R13, P0, R7, R2, 0x1 ;  /* 0x00000002070d7211 */ /* 0x002fc600078008ff */
[----:B------:R1:W-:Y:S01]  /*a720*/  STL [R1+0x380], R11 ;  /* 0x0003800b01007387 */ /* 0x0003e20000100800 */
[----:B0-----:R-:W-:-:S03]  /*a730*/  LEA R12, P1, R6, R2, 0x1 ;  /* 0x00000002060c7211 */ /* 0x001fc600078208ff */
[----:B------:R0:W-:Y:S01]  /*a740*/  STL [R1+0x378], R13 ;  /* 0x0003780d01007387 */ /* 0x0001e20000100800 */
[----:B-1----:R-:W-:-:S03]  /*a750*/  LEA R11, P2, R5, R2, 0x1 ;  /* 0x00000002050b7211 */ /* 0x002fc600078408ff */
[----:B------:R1:W-:Y:S01]  /*a760*/  STL [R1+0x370], R12 ;  /* 0x0003700c01007387 */ /* 0x0003e20000100800 */
[----:B0-----:R-:W-:-:S03]  /*a770*/  LEA.HI.X.SX32 R13, R23, R3, 0x1, P3 ;  /* 0x00000003170d7211 */ /* 0x001fc600018f0eff */
[----:B------:R0:W-:Y:S01]  /*a780*/  STL [R1+0x368], R11 ;  /* 0x0003680b01007387 */ /* 0x0001e20000100800 */
[----:B-1----:R-:W-:-:S03]  /*a790*/  LEA R12, P3, R4, R2, 0x1 ;  /* 0x00000002040c7211 */ /* 0x002fc600078608ff */
[----:B------:R-:W-:Y:S01]  /*a7a0*/  STL [R1+0x588], R13 ;  /* 0x0005880d01007387 */ /* 0x000fe20000100800 */
[----:B0-----:R-:W-:-:S03]  /*a7b0*/  LEA.HI.X.SX32 R11, R10, R3, 0x1, P4 ;  /* 0x000000030a0b7211 */ /* 0x001fc600020f0eff */
[----:B------:R-:W2:Y:S04]  /*a7c0*/  LDL.LU R10, [R1+0x2c] ;  /* 0x00002c00010a7983 */ /* 0x000ea80000300800 */
[----:B------:R0:W-:Y:S04]  /*a7d0*/  STL [R1+0x360], R12 ;  /* 0x0003600c01007387 */ /* 0x0001e80000100800 */
[----:B------:R1:W-:Y:S01]  /*a7e0*/  STL [R1+0x584], R11 ;  /* 0x0005840b01007387 */ /* 0x0003e20000100800 */
[----:B0-----:R-:W-:Y:S02]  /*a7f0*/  LEA R12, P4, R0, R2, 0x1 ;  /* 0x00000002000c7211 */ /* 0x001fe400078808ff */
[----:B-1----:R-:W-:-:S02]  /*a800*/  LEA.HI.X.SX32 R11, R9, R3, 0x1, P5 ;  /* 0x00000003090b7211 */ /* 0x002fc400028f0eff */
[----:B------:R-:W3:Y:S04]  /*a810*/  LDL.LU R9, [R1+0x28] ;  /* 0x0000280001097983 */ /* 0x000ee80000300800 */
[----:B------:R0:W-:Y:S04]  /*a820*/  STL [R1+0x358], R12 ;  /* 0x0003580c01007387 */ /* 0x0001e80000100800 */
[----:B------:R1:W-:Y:S01]  /*a830*/  STL [R1+0x57c], R11 ;  /* 0x00057c0b01007387 */ /* 0x0003e20000100800 */
[----:B0-----:R-:W-:Y:S02]  /*a840*/  LEA R12, P5, R14, R2, 0x1 ;  /* 0x000000020e0c7211 */ /* 0x001fe400078a08ff */
[----:B-1----:R-:W-:-:S02]  /*a850*/  LEA.HI.X.SX32 R11, R8, R3, 0x1, P6 ;  /* 0x00000003080b7211 */ /* 0x002fc400030f0eff */
[----:B------:R-:W4:Y:S04]  /*a860*/  LDL.LU R8, [R1+0x4] ;  /* 0x0000040001087983 */ /* 0x000f280000300800 */
[----:B------:R0:W-:Y:S04]  /*a870*/  STL [R1+0x350], R12 ;  /* 0x0003500c01007387 */ /* 0x0001e80000100800 */
[----:B------:R-:W5:Y:S04]  /*a880*/  LDL.LU R23, [R1+0x44] ;  /* 0x0000440001177983 */ /* 0x000f680000300800 */
[----:B------:R1:W-:Y:S01]  /*a890*/  STL [R1+0x574], R11 ;  /* 0x0005740b01007387 */ /* 0x0003e20000100800 */
[----:B0-----:R-:W-:-:S03]  /*a8a0*/  LEA.HI.X.SX32 R12, R7, R3, 0x1, P0 ;  /* 0x00000003070c7211 */ /* 0x001fc600000f0eff */
[----:B------:R-:W2:Y:S01]  /*a8b0*/  LDL.LU R7, [R1] ;  /* 0x0000000001077983 */ /* 0x000ea20000300800 */
[----:B-1----:R-:W-:Y:S02]  /*a8c0*/  LEA R11, P6, R15, R2, 0x1 ;  /* 0x000000020f0b7211 */ /* 0x002fe400078c08ff */
[----:B------:R-:W-:-:S03]  /*a8d0*/  LEA.HI.X.SX32 R6, R6, R3, 0x1, P1 ;  /* 0x0000000306067211 */ /* 0x000fc600008f0eff */
[----:B------:R0:W-:Y:S04]  /*a8e0*/  STL [R1+0x348], R11 ;  /* 0x0003480b01007387 */ /* 0x0001e80000100800 */
[----:B------:R-:W-:Y:S04]  /*a8f0*/  STL [R1+0x56c], R12 ;  /* 0x00056c0c01007387 */ /* 0x000fe80000100800 */
[----:B------:R-:W3:Y:S01]  /*a900*/  LDL.LU R19, [R1+0x4c] ;  /* 0x00004c0001137983 */ /* 0x000ee20000300800 */
[----:B0-----:R-:W-:-:S05]  /*a910*/  LEA R11, P0, R21, R2, 0x1 ;  /* 0x00000002150b7211 */ /* 0x001fca00078008ff */
[----:B------:R0:W-:Y:S04]  /*a920*/  STL [R1+0x340], R11 ;  /* 0x0003400b01007387 */ /* 0x0001e80000100800 */
[----:B------:R1:W-:Y:S04]  /*a930*/  STL [R1+0x55c], R6 ;  /* 0x00055c0601007387 */ /* 0x0003e80000100800 */
[----:B------:R-:W3:Y:S01]  /*a940*/  LDL.LU R18, [R1+0x50] ;  /* 0x0000500001127983 */ /* 0x000ee20000300800 */
[----:B0-----:R-:W-:Y:S02]  /*a950*/  LEA R11, P1, R24, R2, 0x1 ;  /* 0x00000002180b7211 */ /* 0x001fe400078208ff */
[----:B-1----:R-:W-:-:S03]  /*a960*/  LEA.HI.X.SX32 R6, R5, R3, 0x1, P2 ;  /* 0x0000000305067211 */ /* 0x002fc600010f0eff */
[----:B------:R-:W-:Y:S01]  /*a970*/  STL [R1+0x338], R11 ;  /* 0x0003380b01007387 */ /* 0x000fe20000100800 */
[----:B------:R-:W-:-:S03]  /*a980*/  LEA R5, P2, R28, R2, 0x1 ;  /* 0x000000021c057211 */ /* 0x000fc600078408ff */
[----:B------:R0:W-:Y:S02]  /*a990*/  STL [R1+0x39c], R6 ;  /* 0x00039c0601007387 */ /* 0x0001e40000100800 */
[-C--:B0-----:R-:W-:Y:S02]  /*a9a0*/  LEA.HI.X.SX32 R6, R4, R3.reuse, 0x1, P3 ;  /* 0x0000000304067211 */ /* 0x081fe400018f0eff */
[----:B------:R-:W5:Y:S04]  /*a9b0*/  LDL.LU R4, [R1+0x48] ;  /* 0x0000480001047983 */ /* 0x000f680000300800 */
[----:B------:R0:W-:Y:S04]  /*a9c0*/  STL [R1+0x330], R5 ;  /* 0x0003300501007387 */ /* 0x0001e80000100800 */
[----:B0-----:R-:W5:Y:S04]  /*a9d0*/  LDL.LU R5, [R1+0x58] ;  /* 0x0000580001057983 */ /* 0x001f680000300800 */
[----:B------:R0:W-:Y:S02]  /*a9e0*/  STL [R1+0x398], R6 ;  /* 0x0003980601007387 */ /* 0x0001e40000100800 */
[----:B0-----:R-:W-:-:S02]  /*a9f0*/  LEA.HI.X.SX32 R6, R0, R3, 0x1, P4 ;  /* 0x0000000300067211 */ /* 0x001fc400020f0eff */
[----:B------:R-:W5:Y:S01]  /*aa00*/  LDL.LU R0, [R1+0x30] ;  /* 0x0000300001007983 */ /* 0x000f620000300800 */
[----:B------:R-:W-:-:S05]  /*aa10*/  LEA R11, P3, R29, R2, 0x1 ;  /* 0x000000021d0b7211 */ /* 0x000fca00078608ff */
[----:B------:R-:W-:Y:S04]  /*aa20*/  STL [R1+0x328], R11 ;  /* 0x0003280b01007387 */ /* 0x000fe80000100800 */
[----:B------:R-:W5:Y:S04]  /*aa30*/  LDL.LU R17, [R1+0x70] ;  /* 0x0000700001117983 */ /* 0x000f680000300800 */
[----:B------:R0:W-:Y:S04]  /*aa40*/  STL [R1+0x35c], R6 ;  /* 0x00035c0601007387 */ /* 0x0001e80000100800 */
[----:B------:R-:W5:Y:S01]  /*aa50*/  LDL.LU R16, [R1+0x74] ;  /* 0x0000740001107983 */ /* 0x000f620000300800 */
[----:B0-----:R-:W-:-:S02]  /*aa60*/  LEA.HI.X.SX32 R6, R14, R3, 0x1, P5 ;  /* 0x000000030e067211 */ /* 0x001fc400028f0eff */
[-C--:B----4-:R-:W-:Y:S02]  /*aa70*/  LEA R12, P5, R8, R2.reuse, 0x1 ;  /* 0x00000002080c7211 */ /* 0x090fe400078a08ff */
[----:B--2---:R-:W-:-:S05]  /*aa80*/  LEA R11, P4, R7, R2, 0x1 ;  /* 0x00000002070b7211 */ /* 0x004fca00078808ff */
[----:B------:R0:W-:Y:S04]  /*aa90*/  STL [R1+0x320], R11 ;  /* 0x0003200b01007387 */ /* 0x0001e80000100800 */
[----:B------:R1:W-:Y:S01]  /*aaa0*/  STL [R1+0x354], R6 ;  /* 0x0003540601007387 */ /* 0x0003e20000100800 */
[----:B0-----:R-:W-:-:S03]  /*aab0*/  LEA.HI.X.SX32 R11, R15, R3, 0x1, P6 ;  /* 0x000000030f0b7211 */ /* 0x001fc600030f0eff */
[----:B-1----:R-:W2:Y:S04]  /*aac0*/  LDL.LU R6, [R1+0x78] ;  /* 0x0000780001067983 */ /* 0x002ea80000300800 */
[----:B------:R3:W-:Y:S04]  /*aad0*/  STL [R1+0x318], R12 ;  /* 0x0003180c01007387 */ /* 0x0007e80000100800 */
[----:B------:R0:W-:Y:S04]  /*aae0*/  STL [R1+0x34c], R11 ;  /* 0x00034c0b01007387 */ /* 0x0001e80000100800 */
[----:B------:R-:W4:Y:S01]  /*aaf0*/  LDL.LU R13, [R1+0x7c] ;  /* 0x00007c00010d7983 */ /* 0x000f220000300800 */
[----:B---3--:R-:W-:-:S02]  /*ab00*/  LEA R12, P6, R9, R2, 0x1 ;  /* 0x00000002090c7211 */ /* 0x008fc400078c08ff */
[----:B0-----:R-:W-:-:S03]  /*ab10*/  LEA.HI.X.SX32 R11, R21, R3, 0x1, P0 ;  /* 0x00000003150b7211 */ /* 0x001fc600000f0eff */
[----:B------:R0:W-:Y:S01]  /*ab20*/  STL [R1+0x310], R12 ;  /* 0x0003100c01007387 */ /* 0x0001e20000100800 */
[----:B------:R-:W-:-:S03]  /*ab30*/  LEA R14, P0, R10, R2, 0x1 ;  /* 0x000000020a0e7211 */ /* 0x000fc600078008ff */
[----:B------:R1:W-:Y:S04]  /*ab40*/  STL [R1+0x344], R11 ;  /* 0x0003440b01007387 */ /* 0x0003e80000100800 */
[----:B0-----:R-:W3:Y:S01]  /*ab50*/  LDL.LU R12, [R1+0x80] ;  /* 0x00008000010c7983 */ /* 0x001ee20000300800 */
[----:B-1----:R-:W-:-:S03]  /*ab60*/  LEA.HI.X.SX32 R11, R24, R3, 0x1, P1 ;  /* 0x00000003180b7211 */ /* 0x002fc600008f0eff */
[----:B------:R-:W-:Y:S04]  /*ab70*/  STL [R1+0x308], R14 ;  /* 0x0003080e01007387 */ /* 0x000fe80000100800 */
[----:B------:R0:W-:Y:S04]  /*ab80*/  STL [R1+0x33c], R11 ;  /* 0x00033c0b01007387 */ /* 0x0001e80000100800 */
[----:B0-----:R-:W3:Y:S01]  /*ab90*/  LDL.LU R11, [R1+0x84] ;  /* 0x00008400010b7983 */ /* 0x001ee20000300800 */
[----:B------:R-:W-:Y:S02]  /*aba0*/  LEA.HI.X.SX32 R14, R28, R3, 0x1, P2 ;  /* 0x000000031c0e7211 */ /* 0x000fe400010f0eff */
[----:B-----5:R-:W-:-:S05]  /*abb0*/  LEA R15, P1, R0, R2, 0x1 ;  /* 0x00000002000f7211 */ /* 0x020fca00078208ff */
[----:B------:R0:W-:Y:S04]  /*abc0*/  STL [R1+0x300], R15 ;  /* 0x0003000f01007387 */ /* 0x0001e80000100800 */
[----:B------:R1:W-:Y:S04]  /*abd0*/  STL [R1+0x334], R14 ;  /* 0x0003340e01007387 */ /* 0x0003e80000100800 */
[----:B------:R-:W5:Y:S01]  /*abe0*/  LDL.LU R20, [R1+0x88] ;  /* 0x0000880001147983 */ /* 0x000f620000300800 */
[----:B0-----:R-:W-:Y:S02]  /*abf0*/  LEA R15, P2, R23, R2, 0x1 ;  /* 0x00000002170f7211 */ /* 0x001fe400078408ff */
[----:B-1----:R-:W-:-:S03]  /*ac00*/  LEA.HI.X.SX32 R14, R29, R3, 0x1, P3 ;  /* 0x000000031d0e7211 */ /* 0x002fc600018f0eff */
[----:B------:R0:W-:Y:S04]  /*ac10*/  STL [R1+0x2f8], R15 ;  /* 0x0002f80f01007387 */ /* 0x0001e80000100800 */
[----:B------:R1:W-:Y:S01]  /*ac20*/  STL [R1+0x32c], R14 ;  /* 0x00032c0e01007387 */ /* 0x0003e20000100800 */
[----:B0-----:R-:W-:Y:S02]  /*ac30*/  LEA R15, P3, R4, R2, 0x1 ;  /* 0x00000002040f7211 */ /* 0x001fe400078608ff */
[-C--:B-1----:R-:W-:Y:S02]  /*ac40*/  LEA.HI.X.SX32 R14, R7, R3.reuse, 0x1, P4 ;  /* 0x00000003070e7211 */ /* 0x082fe400020f0eff */
[----:B------:R-:W5:Y:S04]  /*ac50*/  LDL.LU R7, [R1+0x8c] ;  /* 0x00008c0001077983 */ /* 0x000f680000300800 */
[----:B------:R-:W-:Y:S04]  /*ac60*/  STL [R1+0x2f0], R15 ;  /* 0x0002f00f01007387 */ /* 0x000fe80000100800 */
[----:B------:R0:W-:Y:S02]  /*ac70*/  STL [R1+0x324], R14 ;  /* 0x0003240e01007387 */ /* 0x0001e40000100800 */
[----:B0-----:R-:W-:-:S02]  /*ac80*/  LEA.HI.X.SX32 R14, R8, R3, 0x1, P5 ;  /* 0x00000003080e7211 */ /* 0x001fc400028f0eff */
[----:B------:R-:W5:Y:S01]  /*ac90*/  LDL.LU R8, [R1+0x90] ;  /* 0x0000900001087983 */ /* 0x000f620000300800 */
[----:B------:R-:W-:-:S05]  /*aca0*/  LEA R15, P4, R19, R2, 0x1 ;  /* 0x00000002130f7211 */ /* 0x000fca00078808ff */
[----:B------:R-:W-:Y:S04]  /*acb0*/  STL [R1+0x2e8], R15 ;  /* 0x0002e80f01007387 */ /* 0x000fe80000100800 */
[----:B------:R0:W-:Y:S02]  /*acc0*/  STL [R1+0x31c], R14 ;  /* 0x00031c0e01007387 */ /* 0x0001e40000100800 */
[----:B0-----:R-:W-:Y:S02]  /*acd0*/  LEA.HI.X.SX32 R14, R9, R3, 0x1, P6 ;  /* 0x00000003090e7211 */ /* 0x001fe400030f0eff */
[----:B------:R-:W5:Y:S01]  /*ace0*/  LDL.LU R9, [R1+0x94] ;  /* 0x0000940001097983 */ /* 0x000f620000300800 */
[----:B------:R-:W-:-:S05]  /*acf0*/  LEA R15, P5, R18, R2, 0x1 ;  /* 0x00000002120f7211 */ /* 0x000fca00078a08ff */
[----:B------:R0:W-:Y:S04]  /*ad00*/  STL [R1+0x2e0], R15 ;  /* 0x0002e00f01007387 */ /* 0x0001e80000100800 */
[----:B------:R1:W-:Y:S01]  /*ad10*/  STL [R1+0x314], R14 ;  /* 0x0003140e01007387 */ /* 0x0003e20000100800 */
[-C--:B0-----:R-:W-:Y:S02]  /*ad20*/  LEA R15, P6, R5, R2.reuse, 0x1 ;  /* 0x00000002050f7211 */ /* 0x081fe400078c08ff */
[----:B-1----:R-:W-:Y:S02]  /*ad30*/  LEA.HI.X.SX32 R14, R10, R3, 0x1, P0 ;  /* 0x000000030a0e7211 */ /* 0x002fe400000f0eff */
[----:B------:R-:W5:Y:S04]  /*ad40*/  LDL.LU R10, [R1+0x98] ;  /* 0x00009800010a7983 */ /* 0x000f680000300800 */
[----:B------:R0:W-:Y:S04]  /*ad50*/  STL [R1+0x2d8], R15 ;  /* 0x0002d80f01007387 */ /* 0x0001e80000100800 */
[----:B------:R1:W-:Y:S01]  /*ad60*/  STL [R1+0x30c], R14 ;  /* 0x00030c0e01007387 */ /* 0x0003e20000100800 */
[----:B0-----:R-:W-:-:S02]  /*ad70*/  LEA R15, P0, R17, R2, 0x1 ;  /* 0x00000002110f7211 */ /* 0x001fc400078008ff */
[----:B-1----:R-:W-:Y:S02]  /*ad80*/  LEA.HI.X.SX32 R14, R0, R3, 0x1, P1 ;  /* 0x00000003000e7211 */ /* 0x002fe400008f0eff */
[----:B------:R-:W5:Y:S04]  /*ad90*/  LDL.LU R0, [R1+0xa0] ;  /* 0x0000a00001007983 */ /* 0x000f680000300800 */
[----:B------:R0:W-:Y:S04]  /*ada0*/  STL [R1+0x2d0], R15 ;  /* 0x0002d00f01007387 */ /* 0x0001e80000100800 */
[----:B------:R1:W-:Y:S01]  /*adb0*/  STL [R1+0x304], R14 ;  /* 0x0003040e01007387 */ /* 0x0003e20000100800 */
[----:B0-----:R-:W-:-:S02]  /*adc0*/  LEA R15, P1, R16, R2, 0x1 ;  /* 0x00000002100f7211 */ /* 0x001fc400078208ff */
[-C--:B-1----:R-:W-:Y:S02]  /*add0*/  LEA.HI.X.SX32 R14, R23, R3.reuse, 0x1, P2 ;  /* 0x00000003170e7211 */ /* 0x082fe400010f0eff */
[----:B------:R-:W5:Y:S04]  /*ade0*/  LDL.LU R23, [R1+0xa8] ;  /* 0x0000a80001177983 */ /* 0x000f680000300800 */
[----:B------:R-:W-:Y:S04]  /*adf0*/  STL [R1+0x2c8], R15 ;  /* 0x0002c80f01007387 */ /* 0x000fe80000100800 */
[----:B------:R0:W-:Y:S02]  /*ae00*/  STL [R1+0x2fc], R14 ;  /* 0x0002fc0e01007387 */ /* 0x0001e40000100800 */
[----:B0-----:R-:W-:-:S02]  /*ae10*/  LEA.HI.X.SX32 R14, R4, R3, 0x1, P3 ;  /* 0x00000003040e7211 */ /* 0x001fc400018f0eff */
[----:B------:R-:W5:Y:S01]  /*ae20*/  LDL.LU R4, [R1+0xac] ;  /* 0x0000ac0001047983 */ /* 0x000f620000300800 */
[----:B--2---:R-:W-:-:S05]  /*ae30*/  LEA R15, P2, R6, R2, 0x1 ;  /* 0x00000002060f7211 */ /* 0x004fca00078408ff */
[----:B------:R4:W-:Y:S04]  /*ae40*/  STL [R1+0x2c0], R15 ;  /* 0x0002c00f01007387 */ /* 0x0009e80000100800 */
[----:B------:R0:W-:Y:S01]  /*ae50*/  STL [R1+0x2f4], R14 ;  /* 0x0002f40e01007387 */ /* 0x0001e20000100800 */
[-C--:B----4-:R-:W-:Y:S02]  /*ae60*/  LEA R15, P3, R13, R2.reuse, 0x1 ;  /* 0x000000020d0f7211 */ /* 0x090fe400078608ff */
[----:B0-----:R-:W-:Y:S02]  /*ae70*/  LEA.HI.X.SX32 R14, R19, R3, 0x1, P4 ;  /* 0x00000003130e7211 */ /* 0x001fe400020f0eff */
[----:B------:R-:W2:Y:S04]  /*ae80*/  LDL.LU R19, [R1+0xbc] ;  /* 0x0000bc0001137983 */ /* 0x000ea80000300800 */
[----:B------:R3:W-:Y:S04]  /*ae90*/  STL [R1+0x2b8], R15 ;  /* 0x0002b80f01007387 */ /* 0x0007e80000100800 */
[----:B------:R0:W-:Y:S01]  /*aea0*/  STL [R1+0x2ec], R14 ;  /* 0x0002ec0e01007387 */ /* 0x0001e20000100800 */
[----:B---3--:R-:W-:-:S02]  /*aeb0*/  LEA R15, P4, R12, R2, 0x1 ;  /* 0x000000020c0f7211 */ /* 0x008fc400078808ff */
[----:B0-----:R-:W-:Y:S02]  /*aec0*/  LEA.HI.X.SX32 R14, R18, R3, 0x1, P5 ;  /* 0x00000003120e7211 */ /* 0x001fe400028f0eff */
[----:B------:R-:W3:Y:S04]  /*aed0*/  LDL.LU R18, [R1+0xdc] ;  /* 0x0000dc0001127983 */ /* 0x000ee80000300800 */
[----:B------:R0:W-:Y:S04]  /*aee0*/  STL [R1+0x2b0], R15 ;  /* 0x0002b00f01007387 */ /* 0x0001e80000100800 */
[----:B------:R1:W-:Y:S01]  /*aef0*/  STL [R1+0x2e4], R14 ;  /* 0x0002e40e01007387 */ /* 0x0003e20000100800 */
[----:B0-----:R-:W-:-:S02]  /*af00*/  LEA R15, P5, R11, R2, 0x1 ;  /* 0x000000020b0f7211 */ /* 0x001fc400078a08ff */
[-C--:B-1----:R-:W-:Y:S02]  /*af10*/  LEA.HI.X.SX32 R14, R5, R3.reuse, 0x1, P6 ;  /* 0x00000003050e7211 */ /* 0x082fe400030f0eff */
[----:B------:R-:W4:Y:S04]  /*af20*/  LDL.LU R5, [R1+0xe0] ;  /* 0x0000e00001057983 */ /* 0x000f280000300800 */
[----:B------:R-:W-:Y:S04]  /*af30*/  STL [R1+0x2a8], R15 ;  /* 0x0002a80f01007387 */ /* 0x000fe80000100800 */
[----:B------:R0:W-:Y:S02]  /*af40*/  STL [R1+0x2dc], R14 ;  /* 0x0002dc0e01007387 */ /* 0x0001e40000100800 */
[----:B0-----:R-:W-:-:S02]  /*af50*/  LEA.HI.X.SX32 R14, R17, R3, 0x1, P0 ;  /* 0x00000003110e7211 */ /* 0x001fc400000f0eff */
[----:B------:R-:W4:Y:S01]  /*af60*/  LDL.LU R17, [R1+0xe4] ;  /* 0x0000e40001117983 */ /* 0x000f220000300800 */
[----:B-----5:R-:W-:-:S05]  /*af70*/  LEA R15, P6, R20, R2, 0x1 ;  /* 0x00000002140f7211 */ /* 0x020fca00078c08ff */
[----:B------:R-:W-:Y:S04]  /*af80*/  STL [R1+0x2a0], R15 ;  /* 0x0002a00f01007387 */ /* 0x000fe80000100800 */
[----:B------:R0:W-:Y:S02]  /*af90*/  STL [R1+0x2d4], R14 ;  /* 0x0002d40e01007387 */ /* 0x0001e40000100800 */
[----:B0-----:R-:W-:Y:S02]  /*afa0*/  LEA.HI.X.SX32 R14, R16, R3, 0x1, P1 ;  /* 0x00000003100e7211 */ /* 0x001fe400008f0eff */
[----:B------:R-:W5:Y:S01]  /*afb0*/  LDL.LU R16, [R1+0xf8] ;  /* 0x0000f80001107983 */ /* 0x000f620000300800 */
[----:B------:R-:W-:-:S05]  /*afc0*/  LEA R15, P0, R7, R2, 0x1 ;  /* 0x00000002070f7211 */ /* 0x000fca00078008ff */
[----:B------:R-:W-:Y:S04]  /*afd0*/  STL [R1+0x298], R15 ;  /* 0x0002980f01007387 */ /* 0x000fe80000100800 */
[----:B------:R0:W-:Y:S02]  /*afe0*/  STL [R1+0x2cc], R14 ;  /* 0x0002cc0e01007387 */ /* 0x0001e40000100800 */
[-C--:B0-----:R-:W-:Y:S02]  /*aff0*/  LEA.HI.X.SX32 R14, R6, R3.reuse, 0x1, P2 ;  /* 0x00000003060e7211 */ /* 0x081fe400010f0eff */
[----:B------:R-:W-:Y:S01]  /*b000*/  LEA R15, P1, R8, R2, 0x1 ;  /* 0x00000002080f7211 */ /* 0x000fe200078208ff */
        /* <DEDUP_REMOVED lines=30> */
[-C--:B------:R-:W-:Y:S02]  /*b1f0*/  LEA.HI.X.SX32 R0, R0, R3.reuse, 0x1, P4 ;  /* 0x0000000300007211 */ /* 0x080fe400020f0eff */
[----:B------:R-:W-:Y:S02]  /*b200*/  LEA.HI.X.SX32 R4, R4, R3, 0x1, P6 ;  /* 0x0000000304047211 */ /* 0x000fe400030f0eff */
[----:B--2---:R-:W-:-:S05]  /*b210*/  LEA R15, P0, R19, R2, 0x1 ;  /* 0x00000002130f7211 */ /* 0x004fca00078008ff */
[----:B------:R-:W-:Y:S04]  /*b220*/  STL [R1+0x260], R15 ;  /* 0x0002600f01007387 */ /* 0x000fe80000100800 */
[----:B------:R0:W-:Y:S02]  /*b230*/  STL [R1+0x294], R14 ;  /* 0x0002940e01007387 */ /* 0x0001e40000100800 */
[----:B0-----:R-:W-:Y:S02]  /*b240*/  LEA.HI.X.SX32 R14, R9, R3, 0x1, P2 ;  /* 0x00000003090e7211 */ /* 0x001fe400010f0eff */
[-C--:B---3--:R-:W-:Y:S01]  /*b250*/  LEA R15, P1, R18, R2.reuse, 0x1 ;  /* 0x00000002120f7211 */ /* 0x088fe200078208ff */
[----:B------:R-:W2:Y:S04]  /*b260*/  LDL.LU R9, [R1+0x120] ;  /* 0x0001200001097983 */ /* 0x000ea80000300800 */
[----:B------:R4:W-:Y:S04]  /*b270*/  STL [R1+0x258], R15 ;  /* 0x0002580f01007387 */ /* 0x0009e80000100800 */
[----:B------:R0:W-:Y:S01]  /*b280*/  STL [R1+0x28c], R14 ;  /* 0x00028c0e01007387 */ /* 0x0001e20000100800 */
[----:B----4-:R-:W-:-:S02]  /*b290*/  LEA R15, P2, R5, R2, 0x1 ;  /* 0x00000002050f7211 */ /* 0x010fc400078408ff */
[----:B0-----:R-:W-:Y:S02]  /*b2a0*/  LEA.HI.X.SX32 R14, R10, R3, 0x1, P3 ;  /* 0x000000030a0e7211 */ /* 0x001fe400018f0eff */
[----:B------:R-:W3:Y:S04]  /*b2b0*/  LDL.LU R10, [R1+0x124] ;  /* 0x00012400010a7983 */ /* 0x000ee80000300800 */
[----:B------:R0:W-:Y:S04]  /*b2c0*/  STL [R1+0x250], R15 ;  /* 0x0002500f01007387 */ /* 0x0001e80000100800 */
[----:B------:R1:W-:Y:S01]  /*b2d0*/  STL [R1+0x284], R14 ;  /* 0x0002840e01007387 */ /* 0x0003e20000100800 */
[----:B0-----:R-:W-:-:S03]  /*b2e0*/  LEA R15, P3, R17, R2, 0x1 ;  /* 0x00000002110f7211 */ /* 0x001fc600078608ff */
[----:B-1----:R-:W4:Y:S04]  /*b2f0*/  LDL.LU R14, [R1+0x138] ;  /* 0x00013800010e7983 */ /* 0x002f280000300800 */
[----:B------:R-:W-:Y:S04]  /*b300*/  STL [R1+0x248], R15 ;  /* 0x0002480f01007387 */ /* 0x000fe80000100800 */
[----:B------:R0:W-:Y:S02]  /*b310*/  STL [R1+0x27c], R0 ;  /* 0x00027c0001007387 */ /* 0x0001e40000100800 */
[----:B0-----:R-:W-:-:S02]  /*b320*/  LEA.HI.X.SX32 R0, R23, R3, 0x1, P5 ;  /* 0x0000000317007211 */ /* 0x001fc400028f0eff */
[----:B------:R-:W4:Y:S01]  /*b330*/  LDL.LU R23, [R1+0x13c] ;  /* 0x00013c0001177983 */ /* 0x000f220000300800 */
[----:B-----5:R-:W-:-:S05]  /*b340*/  LEA R15, P4, R16, R2, 0x1 ;  /* 0x00000002100f7211 */ /* 0x020fca00078808ff */
[----:B------:R-:W-:Y:S04]  /*b350*/  STL [R1+0x240], R15 ;  /* 0x0002400f01007387 */ /* 0x000fe80000100800 */
[----:B------:R0:W-:Y:S04]  /*b360*/  STL [R1+0x274], R0 ;  /* 0x0002740001007387 */ /* 0x0001e80000100800 */
[----:B0-----:R-:W5:Y:S01]  /*b370*/  LDL.LU R0, [R1+0x140] ;  /* 0x0001400001007983 */ /* 0x001f620000300800 */
        /* <DEDUP_REMOVED lines=12> */
[----:B------:R0:W-:Y:S04]  /*b440*/  STL [R1+0x25c], R4 ;  /* 0x00025c0401007387 */ /* 0x0001e80000100800 */
[----:B0-----:R-:W5:Y:S01]  /*b450*/  LDL.LU R4, [R1+0x158] ;  /* 0x0001580001047983 */ /* 0x001f620000300800 */
[----:B------:R-:W-:Y:S02]  /*b460*/  LEA.HI.X.SX32 R5, R5, R3, 0x1, P2 ;  /* 0x0000000305057211 */ /* 0x000fe400010f0eff */
[----:B------:R-:W-:-:S05]  /*b470*/  LEA R15, P1, R11, R2, 0x1 ;  /* 0x000000020b0f7211 */ /* 0x000fca00078208ff */
[----:B------:R-:W-:Y:S04]  /*b480*/  STL [R1+0x220], R15 ;  /* 0x0002200f01007387 */ /* 0x000fe80000100800 */
[----:B------:R0:W-:Y:S02]  /*b490*/  STL [R1+0x254], R5 ;  /* 0x0002540501007387 */ /* 0x0001e40000100800 */
[-C--:B0-----:R-:W-:Y:S02]  /*b4a0*/  LEA.HI.X.SX32 R5, R17, R3.reuse, 0x1, P3 ;  /* 0x0000000311057211 */ /* 0x081fe400018f0eff */
[----:B------:R-:W-:Y:S01]  /*b4b0*/  LEA R15, P2, R20, R2, 0x1 ;  /* 0x00000002140f7211 */ /* 0x000fe200078408ff */
[----:B------:R-:W5:Y:S04]  /*b4c0*/  LDL.LU R17, [R1+0x15c] ;  /* 0x00015c0001117983 */ /* 0x000f680000300800 */
[----:B------:R0:W-:Y:S04]  /*b4d0*/  STL [R1+0x218], R15 ;  /* 0x0002180f01007387 */ /* 0x0001e80000100800 */
[----:B------:R1:W-:Y:S01]  /*b4e0*/  STL [R1+0x24c], R5 ;  /* 0x00024c0501007387 */ /* 0x0003e20000100800 */
[----:B------:R-:W-:-:S02]  /*b4f0*/  LEA.HI.X.SX32 R6, R6, R3, 0x1, P5 ;  /* 0x0000000306067211 */ /* 0x000fc400028f0eff */
[-C--:B0-----:R-:W-:Y:S02]  /*b500*/  LEA R15, P3, R7, R2.reuse, 0x1 ;  /* 0x00000002070f7211 */ /* 0x081fe400078608ff */
[----:B-1----:R-:W-:Y:S02]  /*b510*/  LEA.HI.X.SX32 R5, R16, R3, 0x1, P4 ;  /* 0x0000000310057211 */ /* 0x002fe400020f0eff */
[----:B------:R-:W5:Y:S04]  /*b520*/  LDL.LU R16, [R1+0x160] ;  /* 0x0001600001107983 */ /* 0x000f680000300800 */
[----:B------:R0:W-:Y:S04]  /*b530*/  STL [R1+0x210], R15 ;  /* 0x0002100f01007387 */ /* 0x0001e80000100800 */
[----:B------:R1:W-:Y:S01]  /*b540*/  STL [R1+0x244], R5 ;  /* 0x0002440501007387 */ /* 0x0003e20000100800 */
[----:B0-----:R-:W-:-:S03]  /*b550*/  LEA R15, P4, R8, R2, 0x1 ;  /* 0x00000002080f7211 */ /* 0x001fc600078808ff */
[----:B-1----:R-:W5:Y:S04]  /*b560*/  LDL.LU R5, [R1+0x168] ;  /* 0x0001680001057983 */ /* 0x002f680000300800 */
[----:B------:R-:W-:Y:S04]  /*b570*/  STL [R1+0x208], R15 ;  /* 0x0002080f01007387 */ /* 0x000fe80000100800 */
[----:B------:R0:W-:Y:S02]  /*b580*/  STL [R1+0x23c], R6 ;  /* 0x00023c0601007387 */ /* 0x0001e40000100800 */
[----:B0-----:R-:W-:-:S02]  /*b590*/  LEA.HI.X.SX32 R6, R13, R3, 0x1, P6 ;  /* 0x000000030d067211 */ /* 0x001fc400030f0eff */
[----:B------:R-:W5:Y:S01]  /*b5a0*/  LDL.LU R13, [R1+0x170] ;  /* 0x00017000010d7983 */ /* 0x000f620000300800 */
[-C--:B------:R-:W-:Y:S02]  /*b5b0*/  LEA.HI.X.SX32 R11, R11, R3.reuse, 0x1, P1 ;  /* 0x000000030b0b7211 */ /* 0x080fe400008f0eff */
[-C--:B------:R-:W-:Y:S02]  /*b5c0*/  LEA.HI.X.SX32 R20, R20, R3.reuse, 0x1, P2 ;  /* 0x0000000314147211 */ /* 0x080fe400010f0eff */
[----:B------:R-:W-:Y:S02]  /*b5d0*/  LEA.HI.X.SX32 R21, R7, R3, 0x1, P3 ;  /* 0x0000000307157211 */ /* 0x000fe400018f0eff */
[----:B--2---:R-:W-:-:S05]  /*b5e0*/  LEA R15, P5, R9, R2, 0x1 ;  /* 0x00000002090f7211 */ /* 0x004fca00078a08ff */
[----:B------:R-:W-:Y:S04]  /*b5f0*/  STL [R1+0x200], R15 ;  /* 0x0002000f01007387 */ /* 0x000fe80000100800 */
[----:B------:R0:W-:Y:S02]  /*b600*/  STL [R1+0x234], R6 ;  /* 0x0002340601007387 */ /* 0x0001e40000100800 */
[----:B0-----:R-:W-:Y:S02]  /*b610*/  LEA.HI.X.SX32 R6, R12, R3, 0x1, P0 ;  /* 0x000000030c067211 */ /* 0x001fe400000f0eff */
[----:B------:R-:W2:Y:S01]  /*b620*/  LDL.LU R12, [R1+0x174] ;  /* 0x00017400010c7983 */ /* 0x000ea20000300800 */
[----:B---3--:R-:W-:-:S05]  /*b630*/  LEA R15, P6, R10, R2, 0x1 ;  /* 0x000000020a0f7211 */ /* 0x008fca00078c08ff */
[----:B------:R4:W-:Y:S04]  /*b640*/  STL [R1+0x1f8], R15 ;  /* 0x0001f80f01007387 */ /* 0x0009e80000100800 */
[----:B------:R0:W-:Y:S01]  /*b650*/  STL [R1+0x22c], R6 ;  /* 0x00022c0601007387 */ /* 0x0001e20000100800 */
[----:B----4-:R-:W-:-:S03]  /*b660*/  LEA R15, P0, R14, R2, 0x1 ;  /* 0x000000020e0f7211 */ /* 0x010fc600078008ff */
[----:B0-----:R-:W3:Y:S04]  /*b670*/  LDL.LU R6, [R1+0x178] ;  /* 0x0001780001067983 */ /* 0x001ee80000300800 */
[----:B------:R-:W-:Y:S04]  /*b680*/  STL [R1+0x1f0], R15 ;  /* 0x0001f00f01007387 */ /* 0x000fe80000100800 */
[----:B------:R0:W-:Y:S04]  /*b690*/  STL [R1+0x224], R11 ;  /* 0x0002240b01007387 */ /* 0x0001e80000100800 */
[----:B0-----:R-:W4:Y:S01]  /*b6a0*/  LDL.LU R11, [R1+0x180] ;  /* 0x00018000010b7983 */ /* 0x001f220000300800 */
[----:B------:R-:W-:-:S05]  /*b6b0*/  LEA R15, P1, R23, R2, 0x1 ;  /* 0x00000002170f7211 */ /* 0x000fca00078208ff */
[----:B------:R-:W-:Y:S04]  /*b6c0*/  STL [R1+0x1e8], R15 ;  /* 0x0001e80f01007387 */ /* 0x000fe80000100800 */
[----:B------:R0:W-:Y:S04]  /*b6d0*/  STL [R1+0x21c], R20 ;  /* 0x00021c1401007387 */ /* 0x0001e80000100800 */
[----:B0-----:R-:W4:Y:S01]  /*b6e0*/  LDL.LU R20, [R1+0x184] ;  /* 0x0001840001147983 */ /* 0x001f220000300800 */
[----:B-----5:R-:W-:-:S05]  /*b6f0*/  LEA R15, P2, R0, R2, 0x1 ;  /* 0x00000002000f7211 */ /* 0x020fca00078408ff */
[----:B------:R0:W-:Y:S04]  /*b700*/  STL [R1+0x1e0], R15 ;  /* 0x0001e00f01007387 */ /* 0x0001e80000100800 */
[----:B------:R-:W5:Y:S04]  /*b710*/  LDL.LU R7, [R1+0x188] ;  /* 0x0001880001077983 */ /* 0x000f680000300800 */
[----:B------:R1:W-:Y:S01]  /*b720*/  STL [R1+0x214], R21 ;  /* 0x0002141501007387 */ /* 0x0003e20000100800 */
[----:B0-----:R-:W-:Y:S02]  /*b730*/  LEA R15, P3, R19, R2, 0x1 ;  /* 0x00000002130f7211 */ /* 0x001fe400078608ff */
[----:B-1----:R-:W-:-:S03]  /*b740*/  LEA.HI.X.SX32 R21, R8, R3, 0x1, P4 ;  /* 0x0000000308157211 */ /* 0x002fc600020f0eff */
        /* <DEDUP_REMOVED lines=10> */
[----:B------:R-:W-:Y:S04]  /*b7f0*/  STL [R1+0x3a8], R15 ;  /* 0x0003a80f01007387 */ /* 0x000fe80000100800 */
[----:B------:R-:W5:Y:S04]  /*b800*/  LDL.LU R10, [R1+0x164] ;  /* 0x00016400010a7983 */ /* 0x000f680000300800 */
[----:B------:R0:W-:Y:S02]  /*b810*/  STL [R1+0x1fc], R21 ;  /* 0x0001fc1501007387 */ /* 0x0001e40000100800 */
[----:B0-----:R-:W-:-:S02]  /*b820*/  LEA.HI.X.SX32 R21, R14, R3, 0x1, P0 ;  /* 0x000000030e157211 */ /* 0x001fc400000f0eff */
[----:B------:R-:W-:-:S05]  /*b830*/  LEA R15, P6, R17, R2, 0x1 ;  /* 0x00000002110f7211 */ /* 0x000fca00078c08ff */
[----:B------:R0:W-:Y:S04]  /*b840*/  STL [R1+0x3ac], R15 ;  /* 0x0003ac0f01007387 */ /* 0x0001e80000100800 */
[----:B------:R-:W-:Y:S01]  /*b850*/  STL [R1+0x1f4], R21 ;  /* 0x0001f41501007387 */ /* 0x000fe20000100800 */
[-C--:B------:R-:W-:Y:S02]  /*b860*/  LEA.HI.X.SX32 R0, R0, R3.reuse, 0x1, P2 ;  /* 0x0000000300007211 */ /* 0x080fe400010f0eff */
[----:B0-----:R-:W-:Y:S02]  /*b870*/  LEA.HI.X.SX32 R15, R23, R3, 0x1, P1 ;  /* 0x00000003170f7211 */ /* 0x001fe400008f0eff */
[----:B------:R-:W5:Y:S01]  /*b880*/  LDL.LU R23, [R1+0x154] ;  /* 0x0001540001177983 */ /* 0x000f620000300800 */
[----:B------:R-:W-:-:S05]  /*b890*/  LEA R14, P0, R16, R2, 0x1 ;  /* 0x00000002100e7211 */ /* 0x000fca00078008ff */
[----:B------:R0:W-:Y:S04]  /*b8a0*/  STL [R1+0x3b0], R14 ;  /* 0x0003b00e01007387 */ /* 0x0001e80000100800 */
[----:B------:R1:W-:Y:S01]  /*b8b0*/  STL [R1+0x1ec], R15 ;  /* 0x0001ec0f01007387 */ /* 0x0003e20000100800 */
[----:B0-----:R-:W-:-:S03]  /*b8c0*/  LEA R14, P1, R5, R2, 0x1 ;  /* 0x00000002050e7211 */ /* 0x001fc600078208ff */
[----:B-1----:R-:W5:Y:S04]  /*b8d0*/  LDL.LU R15, [R1+0x150] ;  /* 0x00015000010f7983 */ /* 0x002f680000300800 */
[----:B------:R-:W-:Y:S04]  /*b8e0*/  STL [R1+0x3b4], R14 ;  /* 0x0003b40e01007387 */ /* 0x000fe80000100800 */
[----:B------:R0:W-:Y:S02]  /*b8f0*/  STL [R1+0x1e4], R0 ;  /* 0x0001e40001007387 */ /* 0x0001e40000100800 */
[----:B0-----:R-:W-:-:S02]  /*b900*/  LEA.HI.X.SX32 R0, R19, R3, 0x1, P3 ;  /* 0x0000000313007211 */ /* 0x001fc400018f0eff */
[----:B------:R-:W-:Y:S01]  /*b910*/  LEA R14, P2, R13, R2, 0x1 ;  /* 0x000000020d0e7211 */ /* 0x000fe200078408ff */
[----:B------:R-:W5:Y:S04]  /*b920*/  LDL.LU R19, [R1+0x148] ;  /* 0x0001480001137983 */ /* 0x000f680000300800 */
[----:B------:R-:W-:Y:S04]  /*b930*/  STL [R1+0x3b8], R14 ;  /* 0x0003b80e01007387 */ /* 0x000fe80000100800 */
[----:B------:R0:W-:Y:S02]  /*b940*/  STL [R1+0x1d8], R0 ;  /* 0x0001d80001007387 */ /* 0x0001e40000100800 */
[----:B0-----:R-:W-:-:S02]  /*b950*/  LEA.HI.X.SX32 R0, R18, R3, 0x1, P4 ;  /* 0x0000000312007211 */ /* 0x001fc400020f0eff */
[----:B------:R-:W5:Y:S01]  /*b960*/  LDL.LU R18, [R1+0x134] ;  /* 0x0001340001127983 */ /* 0x000f620000300800 */
[----:B------:R-:W-:Y:S02]  /*b970*/  LEA.HI.X.SX32 R5, R5, R3, 0x1, P1 ;  /* 0x0000000305057211 */ /* 0x000fe400008f0eff */
[----:B--2---:R-:W-:-:S05]  /*b980*/  LEA R14, P3, R12, R2, 0x1 ;  /* 0x000000020c0e7211 */ /* 0x004fca00078608ff */
[----:B------:R0:W-:Y:S04]  /*b990*/  STL [R1+0x3bc], R14 ;  /* 0x0003bc0e01007387 */ /* 0x0001e80000100800 */
[----:B------:R1:W-:Y:S04]  /*b9a0*/  STL [R1+0x1d0], R0 ;  /* 0x0001d00001007387 */ /* 0x0003e80000100800 */
[----:B0-----:R-:W2:Y:S01]  /*b9b0*/  LDL.LU R14, [R1+0x130] ;  /* 0x00013000010e7983 */ /* 0x001ea20000300800 */
[----:B---3--:R-:W-:Y:S02]  /*b9c0*/  LEA R21, P4, R6, R2, 0x1 ;  /* 0x0000000206157211 */ /* 0x008fe400078808ff */
[----:B-1----:R-:W-:-:S03]  /*b9d0*/  LEA.HI.X.SX32 R0, R4, R3, 0x1, P5 ;  /* 0x0000000304007211 */ /* 0x002fc600028f0eff */
[----:B------:R4:W-:Y:S01]  /*b9e0*/  STL [R1+0x3c0], R21 ;  /* 0x0003c01501007387 */ /* 0x0009e20000100800 */
[----:B------:R-:W-:-:S03]  /*b9f0*/  LEA.HI.X.SX32 R4, R17, R3, 0x1, P6 ;  /* 0x0000000311047211 */ /* 0x000fc600030f0eff */
[----:B------:R0:W-:Y:S01]  /*ba00*/  STL [R1+0x1c8], R0 ;  /* 0x0001c80001007387 */ /* 0x0001e20000100800 */
[----:B----4-:R-:W-:-:S05]  /*ba10*/  LEA R21, P5, R11, R2, 0x1 ;  /* 0x000000020b157211 */ /* 0x010fca00078a08ff */
[----:B------:R-:W-:Y:S04]  /*ba20*/  STL [R1+0x3c4], R21 ;  /* 0x0003c41501007387 */ /* 0x000fe80000100800 */
[----:B------:R-:W3:Y:S04]  /*ba30*/  LDL.LU R17, [R1+0x12c] ;  /* 0x00012c0001117983 */ /* 0x000ee80000300800 */
[----:B------:R1:W-:Y:S01]  /*ba40*/  STL [R1+0x1c0], R4 ;  /* 0x0001c00401007387 */ /* 0x0003e20000100800 */
[----:B0-----:R-:W-:Y:S02]  /*ba50*/  LEA R0, P6, R20, R2, 0x1 ;  /* 0x0000000214007211 */ /* 0x001fe400078c08ff */
[----:B-1----:R-:W-:-:S03]  /*ba60*/  LEA.HI.X.SX32 R4, R16, R3, 0x1, P0 ;  /* 0x0000000310047211 */ /* 0x002fc600000f0eff */
[----:B------:R5:W-:Y:S04]  /*ba70*/  STL [R1+0x3c8], R0 ;  /* 0x0003c80001007387 */ /* 0x000be80000100800 */
[----:B------:R-:W4:Y:S01]  /*ba80*/  LDL.LU R16, [R1+0x128] ;  /* 0x0001280001107983 */ /* 0x000f220000300800 */
[----:B-----5:R-:W-:-:S03]  /*ba90*/  LEA R0, P0, R7, R2, 0x1 ;  /* 0x0000000207007211 */ /* 0x020fc600078008ff */
[----:B------:R-:W-:Y:S04]  /*baa0*/  STL [R1+0x1b8], R4 ;  /* 0x0001b80401007387 */ /* 0x000fe80000100800 */
[----:B------:R0:W-:Y:S04]  /*bab0*/  STL [R1+0x3cc], R0 ;  /* 0x0003cc0001007387 */ /* 0x0001e80000100800 */
[----:B0-----:R-:W5:Y:S01]  /*bac0*/  LDL.LU R0, [R1+0x110] ;  /* 0x0001100001007983 */ /* 0x001f620000300800 */
[----:B------:R-:W-:-:S03]  /*bad0*/  LEA R4, P1, R8, R2, 0x1 ;  /* 0x0000000208047211 */ /* 0x000fc600078208ff */
[----:B------:R0:W-:Y:S04]  /*bae0*/  STL [R1+0x1b4], R5 ;  /* 0x0001b40501007387 */ /* 0x0001e80000100800 */
[----:B------:R1:W-:Y:S01]  /*baf0*/  STL [R1+0x3d0], R4 ;  /* 0x0003d00401007387 */ /* 0x0003e20000100800 */
[----:B0-----:R-:W-:-:S03]  /*bb00*/  LEA.HI.X.SX32 R5, R13, R3, 0x1, P2 ;  /* 0x000000030d057211 */ /* 0x001fc600010f0eff */
[----:B------:R-:W5:Y:S01]  /*bb10*/  LDL.LU R13, [R1+0x10c] ;  /* 0x00010c00010d7983 */ /* 0x000f620000300800 */
[----:B-1----:R-:W-:-:S03]  /*bb20*/  LEA R4, P2, R9, R2, 0x1 ;  /* 0x0000000209047211 */ /* 0x002fc600078408ff */
[----:B------:R0:W-:Y:S04]  /*bb30*/  STL [R1+0x1bc], R5 ;  /* 0x0001bc0501007387 */ /* 0x0001e80000100800 */
[----:B------:R1:W-:Y:S01]  /*bb40*/  STL [R1+0x3d4], R4 ;  /* 0x0003d40401007387 */ /* 0x0003e20000100800 */
[----:B0-----:R-:W-:-:S03]  /*bb50*/  LEA.HI.X.SX32 R5, R12, R3, 0x1, P3 ;  /* 0x000000030c057211 */ /* 0x001fc600018f0eff */
[----:B------:R-:W5:Y:S01]  /*bb60*/  LDL.LU R12, [R1+0xf4] ;  /* 0x0000f400010c7983 */ /* 0x000f620000300800 */
[----:B-1----:R-:W-:-:S03]  /*bb70*/  LEA R4, P3, R10, R2, 0x1 ;  /* 0x000000020a047211 */ /* 0x002fc600078608ff */
[----:B------:R-:W-:Y:S04]  /*bb80*/  STL [R1+0x1c4], R5 ;  /* 0x0001c40501007387 */ /* 0x000fe80000100800 */
[----:B------:R0:W-:Y:S04]  /*bb90*/  STL [R1+0x3d8], R4 ;  /* 0x0003d80401007387 */ /* 0x0001e80000100800 */
[----:B0-----:R-:W5:Y:S01]  /*bba0*/  LDL.LU R4, [R1+0xf0] ;  /* 0x0000f00001047983 */ /* 0x001f620000300800 */
[----:B------:R-:W-:-:S05]  /*bbb0*/  LEA.HI.X.SX32 R5, R6, R3, 0x1, P4 ;  /* 0x0000000306057211 */ /* 0x000fca00020f0eff */
[----:B------:R0:W-:Y:S02]  /*bbc0*/  STL [R1+0x1cc], R5 ;  /* 0x0001cc0501007387 */ /* 0x0001e40000100800 */
[----:B0-----:R-:W-:Y:S02]  /*bbd0*/  LEA.HI.X.SX32 R5, R11, R3, 0x1, P5 ;  /* 0x000000030b057211 */ /* 0x001fe400028f0eff */
[----:B------:R-:W5:Y:S01]  /*bbe0*/  LDL.LU R11, [R1+0xec] ;  /* 0x0000ec00010b7983 */ /* 0x000f620000300800 */
[----:B------:R-:W-:-:S05]  /*bbf0*/  LEA R6, P4, R23, R2, 0x1 ;  /* 0x0000000217067211 */ /* 0x000fca00078808ff */
[----:B------:R-:W-:Y:S04]  /*bc00*/  STL [R1+0x3dc], R6 ;  /* 0x0003dc0601007387 */ /* 0x000fe80000100800 */
[----:B------:R0:W-:Y:S01]  /*bc10*/  STL [R1+0x1d4], R5 ;  /* 0x0001d40501007387 */ /* 0x0001e20000100800 */
[-C--:B------:R-:W-:Y:S02]  /*bc20*/  LEA.HI.X.SX32 R21, R7, R3.reuse, 0x1, P0 ;  /* 0x0000000307157211 */ /* 0x080fe400000f0eff */
[----:B0-----:R-:W-:Y:S02]  /*bc30*/  LEA.HI.X.SX32 R5, R20, R3, 0x1, P6 ;  /* 0x0000000314057211 */ /* 0x001fe400030f0eff */
[----:B------:R-:W5:Y:S01]  /*bc40*/  LDL.LU R20, [R1+0xe8] ;  /* 0x0000e80001147983 */ /* 0x000f620000300800 */
[----:B------:R-:W-:-:S05]  /*bc50*/  LEA R6, P5, R15, R2, 0x1 ;  /* 0x000000020f067211 */ /* 0x000fca00078a08ff */
[----:B------:R-:W-:Y:S04]  /*bc60*/  STL [R1+0x3e4], R6 ;  /* 0x0003e40601007387 */ /* 0x000fe80000100800 */
[----:B------:R0:W-:Y:S04]  /*bc70*/  STL [R1+0x1dc], R5 ;  /* 0x0001dc0501007387 */ /* 0x0001e80000100800 */
[----:B0-----:R-:W5:Y:S01]  /*bc80*/  LDL.LU R5, [R1+0xd8] ;  /* 0x0000d80001057983 */ /* 0x001f620000300800 */
[----:B------:R-:W-:-:S05]  /*bc90*/  LEA R6, P6, R19, R2, 0x1 ;  /* 0x0000000213067211 */ /* 0x000fca00078c08ff */
[----:B------:R0:W-:Y:S04]  /*bca0*/  STL [R1+0x3ec], R6 ;  /* 0x0003ec0601007387 */ /* 0x0001e80000100800 */
[----:B0-----:R-:W5:Y:S01]  /*bcb0*/  LDL.LU R6, [R1+0xd4] ;  /* 0x0000d40001067983 */ /* 0x001f620000300800 */
[----:B------:R-:W-:-:S03]  /*bcc0*/  LEA R7, P0, R18, R2, 0x1 ;  /* 0x0000000212077211 */ /* 0x000fc600078008ff */
[----:B------:R0:W-:Y:S04]  /*bcd0*/  STL [R1+0x364], R21 ;  /* 0x0003641501007387 */ /* 0x0001e80000100800 */
[----:B------:R1:W-:Y:S01]  /*bce0*/  STL [R1+0x3f4], R7 ;  /* 0x0003f40701007387 */ /* 0x0003e20000100800 */
[----:B0-----:R-:W-:-:S03]  /*bcf0*/  LEA.HI.X.SX32 R21, R8, R3, 0x1, P1 ;  /* 0x0000000308157211 */ /* 0x001fc600008f0eff */
[----:B-1----:R-:W5:Y:S01]  /*bd00*/  LDL.LU R7, [R1+0xd0] ;  /* 0x0000d00001077983 */ /* 0x002f620000300800 */
[----:B------:R-:W-:-:S03]  /*bd10*/  LEA.HI.X.SX32 R9, R9, R3, 0x1, P2 ;  /* 0x0000000309097211 */ /* 0x000fc600010f0eff */
[----:B------:R-:W-:Y:S01]  /*bd20*/  STL [R1+0x36c], R21 ;  /* 0x00036c1501007387 */ /* 0x000fe20000100800 */
[-C--:B------:R-:W-:Y:S02]  /*bd30*/  LEA.HI.X.SX32 R10, R10, R3.reuse, 0x1, P3 ;  /* 0x000000030a0a7211 */ /* 0x080fe400018f0eff */
[-C--:B------:R-:W-:Y:S02]  /*bd40*/  LEA.HI.X.SX32 R23, R23, R3.reuse, 0x1, P4 ;  /* 0x0000000317177211 */ /* 0x080fe400020f0eff */
[-C--:B------:R-:W-:Y:S02]  /*bd50*/  LEA.HI.X.SX32 R24, R15, R3.reuse, 0x1, P5 ;  /* 0x000000030f187211 */ /* 0x080fe400028f0eff */
[----:B------:R-:W-:Y:S02]  /*bd60*/  LEA.HI.X.SX32 R15, R19, R3, 0x1, P6 ;  /* 0x00000003130f7211 */ /* 0x000fe400030f0eff */
[----:B--2---:R-:W-:-:S05]  /*bd70*/  LEA R8, P1, R14, R2, 0x1 ;  /* 0x000000020e087211 */ /* 0x004fca00078208ff */
[----:B------:R0:W-:Y:S04]  /*bd80*/  STL [R1+0x3fc], R8 ;  /* 0x0003fc0801007387 */ /* 0x0001e80000100800 */
[----:B0-----:R-:W2:Y:S04]  /*bd90*/  LDL.LU R8, [R1+0xcc] ;  /* 0x0000cc0001087983 */ /* 0x001ea80000300800 */
[----:B------:R0:W-:Y:S04]  /*bda0*/  STL [R1+0x374], R9 ;  /* 0x0003740901007387 */ /* 0x0001e80000100800 */
[----:B0-----:R-:W2:Y:S01]  /*bdb0*/  LDL.LU R9, [R1+0xc8] ;  /* 0x0000c80001097983 */ /* 0x001ea20000300800 */
[----:B---3--:R-:W-:-:S05]  /*bdc0*/  LEA R21, P2, R17, R2, 0x1 ;  /* 0x0000000211157211 */ /* 0x008fca00078408ff */
[----:B------:R-:W-:Y:S04]  /*bdd0*/  STL [R1+0x404], R21 ;  /* 0x0004041501007387 */ /* 0x000fe80000100800 */
[----:B------:R0:W-:Y:S04]  /*bde0*/  STL [R1+0x37c], R10 ;  /* 0x00037c0a01007387 */ /* 0x0001e80000100800 */
[----:B0-----:R-:W3:Y:S01]  /*bdf0*/  LDL.LU R10, [R1+0xc4] ;  /* 0x0000c400010a7983 */ /* 0x001ee20000300800 */
[----:B----4-:R-:W-:-:S05]  /*be00*/  LEA R21, P3, R16, R2, 0x1 ;  /* 0x0000000210157211 */ /* 0x010fca00078608ff */
[----:B------:R-:W-:Y:S04]  /*be10*/  STL [R1+0x40c], R21 ;  /* 0x00040c1501007387 */ /* 0x000fe80000100800 */
[----:B------:R0:W-:Y:S04]  /*be20*/  STL [R1+0x384], R23 ;  /* 0x0003841701007387 */ /* 0x0001e80000100800 */
[----:B0-----:R-:W4:Y:S01]  /*be30*/  LDL.LU R23, [R1+0xc0] ;  /* 0x0000c00001177983 */ /* 0x001f220000300800 */
[----:B-----5:R-:W-:-:S05]  /*be40*/  LEA R21, P4, R0, R2, 0x1 ;  /* 0x0000000200157211 */ /* 0x020fca00078808ff */
[----:B------:R0:W-:Y:S04]  /*be50*/  STL [R1+0x414], R21 ;  /* 0x0004141501007387 */ /* 0x0001e80000100800 */
[----:B------:R-:W-:Y:S04]  /*be60*/  STL [R1+0x38c], R24 ;  /* 0x00038c1801007387 */ /* 0x000fe80000100800 */
[----:B------:R-:W5:Y:S01]  /*be70*/  LDL.LU R19, [R1+0xb8] ;  /* 0x0000b80001137983 */ /* 0x000f620000300800 */
[----:B0-----:R-:W-:-:S05]  /*be80*/  LEA R21, P5, R13, R2, 0x1 ;  /* 0x000000020d157211 */ /* 0x001fca00078a08ff */
[----:B------:R0:W-:Y:S04]  /*be90*/  STL [R1+0x41c], R21 ;  /* 0x00041c1501007387 */ /* 0x0001e80000100800 */
[----:B------:R1:W-:Y:S01]  /*bea0*/  STL [R1+0x394], R15 ;  /* 0x0003940f01007387 */ /* 0x0003e20000100800 */
[----:B0-----:R-:W-:Y:S02]  /*beb0*/  LEA.HI.X.SX32 R21, R18, R3, 0x1, P0 ;  /* 0x0000000312157211 */ /* 0x001fe400000f0eff */
[----:B------:R-:W-:-:S05]  /*bec0*/  LEA R24, P6, R12, R2, 0x1 ;  /* 0x000000020c187211 */ /* 0x000fca00078c08ff */
[----:B------:R-:W-:Y:S04]  /*bed0*/  STL [R1+0x424], R24 ;  /* 0x0004241801007387 */ /* 0x000fe80000100800 */
[----:B------:R-:W5:Y:S04]  /*bee0*/  LDL.LU R18, [R1+0xb4] ;  /* 0x0000b40001127983 */ /* 0x000f680000300800 */
[----:B------:R0:W-:Y:S01]  /*bef0*/  STL [R1+0x3e0], R21 ;  /* 0x0003e01501007387 */ /* 0x0001e20000100800 */
[----:B-1----:R-:W-:Y:S02]  /*bf00*/  LEA R15, P0, R4, R2, 0x1 ;  /* 0x00000002040f7211 */ /* 0x002fe400078008ff */
[----:B0-----:R-:W-:-:S02]  /*bf10*/  LEA.HI.X.SX32 R21, R14, R3, 0x1, P1 ;  /* 0x000000030e157211 */ /* 0x001fc400008f0eff */
[----:B------:R-:W-:Y:S01]  /*bf20*/  LEA.HI.X.SX32 R14, R17, R3, 0x1, P2 ;  /* 0x00000003110e7211 */ /* 0x000fe200010f0eff */
        /* <DEDUP_REMOVED lines=12> */
[----:B0-----:R-:W-:-:S03]  /*bff0*/  LEA.HI.X.SX32 R15, R0, R3, 0x1, P4 ;  /* 0x00000003000f7211 */ /* 0x001fc600020f0eff */
[----:B------:R0:W-:Y:S01]  /*c000*/  STL [R1+0x444], R14 ;  /* 0x0004440e01007387 */ /* 0x0001e20000100800 */
[----:B------:R-:W-:-:S03]  /*c010*/  LEA.HI.X.SX32 R0, R13, R3, 0x1, P5 ;  /* 0x000000030d007211 */ /* 0x000fc600028f0eff */
[----:B------:R-:W-:Y:S04]  /*c020*/  STL [R1+0x400], R15 ;  /* 0x0004000f01007387 */ /* 0x000fe80000100800 */
[----:B------:R-:W5:Y:S01]  /*c030*/  LDL.LU R13, [R1+0x9c] ;  /* 0x00009c00010d7983 */ /* 0x000f620000300800 */
[----:B0-----:R-:W-:-:S05]  /*c040*/  LEA R14, P4, R6, R2, 0x1 ;  /* 0x00000002060e7211 */ /* 0x001fca00078808ff */
[----:B------:R0:W-:Y:S04]  /*c050*/  STL [R1+0x44c], R14 ;  /* 0x00044c0e01007387 */ /* 0x0001e80000100800 */
[----:B------:R-:W-:Y:S01]  /*c060*/  STL [R1+0x408], R0 ;  /* 0x0004080001007387 */ /* 0x000fe20000100800 */
[----:B0-----:R-:W-:Y:S02]  /*c070*/  LEA.HI.X.SX32 R14, R12, R3, 0x1, P6 ;  /* 0x000000030c0e7211 */ /* 0x001fe400030f0eff */
[----:B------:R-:W-:-:S05]  /*c080*/  LEA R15, P5, R7, R2, 0x1 ;  /* 0x00000002070f7211 */ /* 0x000fca00078a08ff */
[----:B------:R-:W-:Y:S04]  /*c090*/  STL [R1+0x454], R15 ;  /* 0x0004540f01007387 */ /* 0x000fe80000100800 */
[----:B------:R-:W5:Y:S04]  /*c0a0*/  LDL.LU R12, [R1+0x6c] ;  /* 0x00006c00010c7983 */ /* 0x000f680000300800 */
[----:B------:R0:W-:Y:S02]  /*c0b0*/  STL [R1+0x410], R14 ;  /* 0x0004100e01007387 */ /* 0x0001e40000100800 */
[----:B0-----:R-:W-:-:S02]  /*c0c0*/  LEA.HI.X.SX32 R14, R4, R3, 0x1, P0 ;  /* 0x00000003040e7211 */ /* 0x001fc400000f0eff */
[----:B--2---:R-:W-:-:S05]  /*c0d0*/  LEA R0, P6, R8, R2, 0x1 ;  /* 0x0000000208007211 */ /* 0x004fca00078c08ff */
[----:B------:R0:W-:Y:S04]  /*c0e0*/  STL [R1+0x45c], R0 ;  /* 0x00045c0001007387 */ /* 0x0001e80000100800 */
[----:B------:R3:W-:Y:S01]  /*c0f0*/  STL [R1+0x418], R14 ;  /* 0x0004180e01007387 */ /* 0x0007e20000100800 */
[-C--:B------:R-:W-:Y:S02]  /*c100*/  LEA R4, P0, R9, R2.reuse, 0x1 ;  /* 0x0000000209047211 */ /* 0x080fe400078008ff */
[----:B0-----:R-:W-:Y:S02]  /*c110*/  LEA.HI.X.SX32 R0, R11, R3, 0x1, P1 ;  /* 0x000000030b007211 */ /* 0x001fe400008f0eff */
[----:B------:R-:W2:Y:S04]  /*c120*/  LDL.LU R11, [R1+0x68] ;  /* 0x00006800010b7983 */ /* 0x000ea80000300800 */
[----:B------:R0:W-:Y:S04]  /*c130*/  STL [R1+0x464], R4 ;  /* 0x0004640401007387 */ /* 0x0001e80000100800 */
[----:B------:R4:W-:Y:S01]  /*c140*/  STL [R1+0x420], R0 ;  /* 0x0004200001007387 */ /* 0x0009e20000100800 */
[----:B---3--:R-:W-:-:S02]  /*c150*/  LEA R14, P1, R10, R2, 0x1 ;  /* 0x000000020a0e7211 */ /* 0x008fc400078208ff */
[----:B0-----:R-:W-:-:S03]  /*c160*/  LEA.HI.X.SX32 R4, R20, R3, 0x1, P2 ;  /* 0x0000000314047211 */ /* 0x001fc600010f0eff */
[----:B------:R-:W-:Y:S04]  /*c170*/  STL [R1+0x46c], R14 ;  /* 0x00046c0e01007387 */ /* 0x000fe80000100800 */
[----:B------:R-:W3:Y:S04]  /*c180*/  LDL.LU R20, [R1+0x64] ;  /* 0x0000640001147983 */ /* 0x000ee80000300800 */
[----:B------:R0:W-:Y:S01]  /*c190*/  STL [R1+0x428], R4 ;  /* 0x0004280401007387 */ /* 0x0001e20000100800 */
[----:B----4-:R-:W-:-:S05]  /*c1a0*/  LEA R0, P2, R23, R2, 0x1 ;  /* 0x0000000217007211 */ /* 0x010fca00078408ff */
[----:B------:R5:W-:Y:S01]  /*c1b0*/  STL [R1+0x474], R0 ;  /* 0x0004740001007387 */ /* 0x000be20000100800 */
[----:B0-----:R-:W-:-:S03]  /*c1c0*/  LEA.HI.X.SX32 R4, R5, R3, 0x1, P3 ;  /* 0x0000000305047211 */ /* 0x001fc600018f0eff */
[----:B------:R-:W4:Y:S04]  /*c1d0*/  LDL.LU R29, [R1+0x60] ;  /* 0x00006000011d7983 */ /* 0x000f280000300800 */
[----:B------:R0:W-:Y:S01]  /*c1e0*/  STL [R1+0x430], R4 ;  /* 0x0004300401007387 */ /* 0x0001e20000100800 */
[----:B-----5:R-:W-:-:S03]  /*c1f0*/  LEA R0, P3, R19, R2, 0x1 ;  /* 0x0000000213007211 */ /* 0x020fc600078608ff */
[----:B------:R-:W5:Y:S04]  /*c200*/  LDL.LU R28, [R1+0x5c] ;  /* 0x00005c00011c7983 */ /* 0x000f680000300800 */
[----:B------:R-:W-:Y:S01]  /*c210*/  STL [R1+0x47c], R0 ;  /* 0x00047c0001007387 */ /* 0x000fe20000100800 */
[----:B0-----:R-:W-:-:S03]  /*c220*/  LEA.HI.X.SX32 R4, R6, R3, 0x1, P4 ;  /* 0x0000000306047211 */ /* 0x001fc600020f0eff */
[----:B------:R-:W5:Y:S04]  /*c230*/  LDL.LU R24, [R1+0x54] ;  /* 0x0000540001187983 */ /* 0x000f680000300800 */
[----:B------:R0:W-:Y:S04]  /*c240*/  STL [R1+0x438], R4 ;  /* 0x0004380401007387 */ /* 0x0001e80000100800 */
[----:B------:R-:W5:Y:S01]  /*c250*/  LDL.LU R21, [R1+0x40] ;  /* 0x0000400001157983 */ /* 0x000f620000300800 */
[----:B0-----:R-:W-:Y:S02]  /*c260*/  LEA.HI.X.SX32 R4, R7, R3, 0x1, P5 ;  /* 0x0000000307047211 */ /* 0x001fe400028f0eff */
[----:B------:R-:W-:-:S05]  /*c270*/  LEA R0, P4, R18, R2, 0x1 ;  /* 0x0000000212007211 */ /* 0x000fca00078808ff */
[----:B------:R0:W-:Y:S04]  /*c280*/  STL [R1+0x484], R0 ;  /* 0x0004840001007387 */ /* 0x0001e80000100800 */
[----:B------:R-:W5:Y:S04]  /*c290*/  LDL.LU R15, [R1+0x3c] ;  /* 0x00003c00010f7983 */ /* 0x000f680000300800 */
[----:B------:R-:W-:Y:S04]  /*c2a0*/  STL [R1+0x440], R4 ;  /* 0x0004400401007387 */ /* 0x000fe80000100800 */
[----:B------:R-:W5:Y:S01]  /*c2b0*/  LDL.LU R14, [R1+0x38] ;  /* 0x00003800010e7983 */ /* 0x000f620000300800 */
[----:B0-----:R-:W-:-:S05]  /*c2c0*/  LEA R0, P5, R17, R2, 0x1 ;  /* 0x0000000211007211 */ /* 0x001fca00078a08ff */
[----:B------:R0:W-:Y:S04]  /*c2d0*/  STL [R1+0x48c], R0 ;  /* 0x00048c0001007387 */ /* 0x0001e80000100800 */
[----:B0-----:R-:W5:Y:S01]  /*c2e0*/  LDL.LU R0, [R1+0x34] ;  /* 0x0000340001007983 */ /* 0x001f620000300800 */
[-C--:B------:R-:W-:Y:S02]  /*c2f0*/  LEA.HI.X.SX32 R4, R8, R3.reuse, 0x1, P6 ;  /* 0x0000000308047211 */ /* 0x080fe400030f0eff */
[----:B------:R-:W-:-:S03]  /*c300*/  LEA.HI.X.SX32 R6, R9, R3, 0x1, P0 ;  /* 0x0000000309067211 */ /* 0x000fc600000f0eff */
[----:B------:R0:W-:Y:S01]  /*c310*/  STL [R1+0x448], R4 ;  /* 0x0004480401007387 */ /* 0x0001e20000100800 */
[-C--:B------:R-:W-:Y:S02]  /*c320*/  LEA.HI.X.SX32 R8, R10, R3.reuse, 0x1, P1 ;  /* 0x000000030a087211 */ /* 0x080fe400008f0eff */
[----:B------:R-:W-:Y:S01]  /*c330*/  LEA.HI.X.SX32 R10, R23, R3, 0x1, P2 ;  /* 0x00000003170a7211 */ /* 0x000fe200010f0eff */
[----:B0-----:R-:W5:Y:S01]  /*c340*/  LDL.LU R4, [R1+0x24] ;  /* 0x0000240001047983 */ /* 0x001f620000300800 */
[----:B------:R-:W-:-:S05]  /*c350*/  LEA R5, P6, R16, R2, 0x1 ;  /* 0x0000000210057211 */ /* 0x000fca00078c08ff */
[----:B------:R0:W-:Y:S01]  /*c360*/  STL [R1+0x494], R5 ;  /* 0x0004940501007387 */ /* 0x0001e20000100800 */
[----:B------:R-:W-:-:S03]  /*c370*/  LEA.HI.X.SX32 R19, R19, R3, 0x1, P3 ;  /* 0x0000000313137211 */ /* 0x000fc600018f0eff */
[----:B0-----:R-:W5:Y:S04]  /*c380*/  LDL.LU R5, [R1+0x20] ;  /* 0x0000200001057983 */ /* 0x001f680000300800 */
[----:B------:R0:W-:Y:S01]  /*c390*/  STL [R1+0x450], R6 ;  /* 0x0004500601007387 */ /* 0x0001e20000100800 */
[----:B------:R-:W-:-:S03]  /*c3a0*/  LEA R7, P0, R13, R2, 0x1 ;  /* 0x000000020d077211 */ /* 0x000fc600078008ff */
[----:B0-----:R-:W5:Y:S04]  /*c3b0*/  LDL.LU R6, [R1+0x1c] ;  /* 0x00001c0001067983 */ /* 0x001f680000300800 */
[----:B------:R0:W-:Y:S04]  /*c3c0*/  STL [R1+0x49c], R7 ;  /* 0x00049c0701007387 */ /* 0x0001e80000100800 */
[----:B0-----:R-:W5:Y:S04]  /*c3d0*/  LDL.LU R7, [R1+0x18] ;  /* 0x0000180001077983 */ /* 0x001f680000300800 */
[----:B------:R0:W-:Y:S04]  /*c3e0*/  STL [R1+0x458], R8 ;  /* 0x0004580801007387 */ /* 0x0001e80000100800 */
[----:B0-----:R-:W5:Y:S01]  /*c3f0*/  LDL.LU R8, [R1+0x14] ;  /* 0x0000140001087983 */ /* 0x001f620000300800 */
[----:B------:R-:W-:-:S05]  /*c400*/  LEA R9, P1, R12, R2, 0x1 ;  /* 0x000000020c097211 */ /* 0x000fca00078208ff */
[----:B------:R0:W-:Y:S01]  /*c410*/  STL [R1+0x4a4], R9 ;  /* 0x0004a40901007387 */ /* 0x0001e20000100800 */
[----:B------:R-:W-:-:S03]  /*c420*/  LEA.HI.X.SX32 R18, R18, R3, 0x1, P4 ;  /* 0x0000000312127211 */ /* 0x000fc600020f0eff */
[----:B0-----:R-:W5:Y:S04]  /*c430*/  LDL.LU R9, [R1+0x10] ;  /* 0x0000100001097983 */ /* 0x001f680000300800 */
[----:B------:R0:W-:Y:S04]  /*c440*/  STL [R1+0x460], R10 ;  /* 0x0004600a01007387 */ /* 0x0001e80000100800 */
[----:B0-----:R-:W5:Y:S01]  /*c450*/  LDL.LU R10, [R1+0xc] ;  /* 0x00000c00010a7983 */ /* 0x001f620000300800 */
[-C--:B------:R-:W-:Y:S02]  /*c460*/  LEA.HI.X.SX32 R17, R17, R3.reuse, 0x1, P5 ;  /* 0x0000000311117211 */ /* 0x080fe400028f0eff */
[----:B------:R-:W-:-:S02]  /*c470*/  LEA.HI.X.SX32 R16, R16, R3, 0x1, P6 ;  /* 0x0000000310107211 */ /* 0x000fc400030f0eff */
[-C--:B------:R-:W-:Y:S02]  /*c480*/  LEA.HI.X.SX32 R13, R13, R3.reuse, 0x1, P0 ;  /* 0x000000030d0d7211 */ /* 0x080fe400000f0eff */
[----:B------:R-:W-:Y:S02]  /*c490*/  LEA.HI.X.SX32 R12, R12, R3, 0x1, P1 ;  /* 0x000000030c0c7211 */ /* 0x000fe400008f0eff */
[----:B--2---:R-:W-:-:S05]  /*c4a0*/  LEA R23, P2, R11, R2, 0x1 ;  /* 0x000000020b177211 */ /* 0x004fca00078408ff */
[----:B------:R0:W-:Y:S04]  /*c4b0*/  STL [R1+0x4ac], R23 ;  /* 0x0004ac1701007387 */ /* 0x0001e80000100800 */
[----:B0-----:R-:W2:Y:S04]  /*c4c0*/  LDL.LU R23, [R1+0x8] ;  /* 0x0000080001177983 */ /* 0x001ea80000300800 */
[----:B------:R3:W-:Y:S02]  /*c4d0*/  STL [R1+0x468], R19 ;  /* 0x0004681301007387 */ /* 0x0007e40000100800 */
[----:B---3--:R-:W-:-:S05]  /*c4e0*/  LEA R19, P3, R20, R2, 0x1 ;  /* 0x0000000214137211 */ /* 0x008fca00078608ff */
[----:B------:R0:W-:Y:S04]  /*c4f0*/  STL [R1+0x4b4], R19 ;  /* 0x0004b41301007387 */ /* 0x0001e80000100800 */
[----:B0-----:R-:W3:Y:S04]  /*c500*/  LDL.LU R19, [R1+0x6f0] ;  /* 0x0006f00001137983 */ /* 0x001ee80000300800 */
[----:B------:R4:W-:Y:S02]  /*c510*/  STL [R1+0x470], R18 ;  /* 0x0004701201007387 */ /* 0x0009e40000100800 */
[----:B----4-:R-:W-:-:S05]  /*c520*/  LEA R18, P4, R29, R2, 0x1 ;  /* 0x000000021d127211 */ /* 0x010fca00078808ff */
[----:B------:R0:W-:Y:S04]  /*c530*/  STL [R1+0x4bc], R18 ;  /* 0x0004bc1201007387 */ /* 0x0001e80000100800 */
[----:B0-----:R-:W4:Y:S04]  /*c540*/  LDL.LU R18, [R1+0x6ec] ;  /* 0x0006ec0001127983 */ /* 0x001f280000300800 */
[----:B------:R5:W-:Y:S02]  /*c550*/  STL [R1+0x478], R17 ;  /* 0x0004781101007387 */ /* 0x000be40000100800 */
[----:B-----5:R-:W-:-:S05]  /*c560*/  LEA R17, P5, R28, R2, 0x1 ;  /* 0x000000021c117211 */ /* 0x020fca00078a08ff */
[----:B------:R0:W-:Y:S04]  /*c570*/  STL [R1+0x4c4], R17 ;  /* 0x0004c41101007387 */ /* 0x0001e80000100800 */
[----:B0-----:R-:W5:Y:S04]  /*c580*/  LDL.LU R17, [R1+0x6e8] ;  /* 0x0006e80001117983 */ /* 0x001f680000300800 */
[----:B------:R0:W-:Y:S02]  /*c590*/  STL [R1+0x480], R16 ;  /* 0x0004801001007387 */ /* 0x0001e40000100800 */
[----:B0-----:R-:W-:-:S05]  /*c5a0*/  LEA R16, P6, R24, R2, 0x1 ;  /* 0x0000000218107211 */ /* 0x001fca00078c08ff */
[----:B------:R0:W-:Y:S04]  /*c5b0*/  STL [R1+0x4cc], R16 ;  /* 0x0004cc1001007387 */ /* 0x0001e80000100800 */
[----:B0-----:R-:W3:Y:S04]  /*c5c0*/  LDL.LU R16, [R1+0x6e4] ;  /* 0x0006e40001107983 */ /* 0x001ee80000300800 */
[----:B------:R0:W-:Y:S02]  /*c5d0*/  STL [R1+0x488], R13 ;  /* 0x0004880d01007387 */ /* 0x0001e40000100800 */
[----:B0-----:R-:W-:-:S05]  /*c5e0*/  LEA R13, P0, R21, R2, 0x1 ;  /* 0x00000002150d7211 */ /* 0x001fca00078008ff */
[----:B------:R0:W-:Y:S01]  /*c5f0*/  STL [R1+0x4d4], R13 ;  /* 0x0004d40d01007387 */ /* 0x0001e20000100800 */
[----:B------:R-:W-:-:S03]  /*c600*/  LEA.HI.X.SX32 R11, R11, R3, 0x1, P2 ;  /* 0x000000030b0b7211 */ /* 0x000fc600010f0eff */
        /* <DEDUP_REMOVED lines=8> */
[----:B------:R0:W-:Y:S04]  /*c690*/  STL [R1+0x4e4], R11 ;  /* 0x0004e40b01007387 */ /* 0x0001e80000100800 */
[----:B0-----:R-:W3:Y:S04]  /*c6a0*/  LDL.LU R11, [R1+0x6d8] ;  /* 0x0006d800010b7983 */ /* 0x001ee80000300800 */
[----:B------:R0:W-:Y:S02]  /*c6b0*/  STL [R1+0x4a0], R20 ;  /* 0x0004a01401007387 */ /* 0x0001e40000100800 */
[----:B0-----:R-:W-:-:S05]  /*c6c0*/  LEA R20, P3, R0, R2, 0x1 ;  /* 0x0000000200147211 */ /* 0x001fca00078608ff */
[----:B------:R0:W-:Y:S04]  /*c6d0*/  STL [R1+0x4ec], R20 ;  /* 0x0004ec1401007387 */ /* 0x0001e80000100800 */
[----:B0-----:R-:W4:Y:S01]  /*c6e0*/  LDL.LU R20, [R1+0x6d4] ;  /* 0x0006d40001147983 */ /* 0x001f220000300800 */
[----:B------:R-:W-:-:S05]  /*c6f0*/  LEA.HI.X.SX32 R29, R29, R3, 0x1, P4 ;  /* 0x000000031d1d7211 */ /* 0x000fca00020f0eff */
[----:B------:R0:W-:Y:S02]  /*c700*/  STL [R1+0x4a8], R29 ;  /* 0x0004a81d01007387 */ /* 0x0001e40000100800 */
[----:B0-----:R-:W-:-:S05]  /*c710*/  LEA R29, P4, R4, R2, 0x1 ;  /* 0x00000002041d7211 */ /* 0x001fca00078808ff */
[----:B------:R0:W-:Y:S02]  /*c720*/  STL [R1+0x4f4], R29 ;  /* 0x0004f41d01007387 */ /* 0x0001e40000100800 */
[----:B0-----:R-:W-:Y:S02]  /*c730*/  LEA.HI.X.SX32 R29, R28, R3, 0x1, P5 ;  /* 0x000000031c1d7211 */ /* 0x001fe400028f0eff */
[----:B------:R-:W-:-:S03]  /*c740*/  LEA R28, P5, R5, R2, 0x1 ;  /* 0x00000002051c7211 */ /* 0x000fc600078a08ff */
[----:B------:R0:W-:Y:S04]  /*c750*/  STL [R1+0x4b0], R29 ;  /* 0x0004b01d01007387 */ /* 0x0001e80000100800 */
[----:B------:R1:W-:Y:S01]  /*c760*/  STL [R1+0x4fc], R28 ;  /* 0x0004fc1c01007387 */ /* 0x0003e20000100800 */
[-C--:B0-----:R-:W-:Y:S02]  /*c770*/  LEA.HI.X.SX32 R29, R24, R3.reuse, 0x1, P6 ;  /* 0x00000003181d7211 */ /* 0x081fe400030f0eff */
[-C--:B------:R-:W-:Y:S02]  /*c780*/  LEA R24, P6, R6, R2.reuse, 0x1 ;  /* 0x0000000206187211 */ /* 0x080fe400078c08ff */
[----:B-1----:R-:W-:Y:S01]  /*c790*/  LEA.HI.X.SX32 R28, R21, R3, 0x1, P0 ;  /* 0x00000003151c7211 */ /* 0x002fe200000f0eff */
[----:B------:R-:W-:Y:S01]  /*c7a0*/  STL [R1+0x4b8], R29 ;  /* 0x0004b81d01007387 */ /* 0x000fe20000100800 */
[----:B------:R-:W-:-:S03]  /*c7b0*/  LEA R21, P0, R7, R2, 0x1 ;  /* 0x0000000207157211 */ /* 0x000fc600078008ff */
[----:B------:R0:W-:Y:S04]  /*c7c0*/  STL [R1+0x504], R24 ;  /* 0x0005041801007387 */ /* 0x0001e80000100800 */
[----:B------:R-:W-:Y:S01]  /*c7d0*/  STL [R1+0x4c0], R28 ;  /* 0x0004c01c01007387 */ /* 0x000fe20000100800 */
[-C--:B0-----:R-:W-:Y:S02]  /*c7e0*/  LEA.HI.X.SX32 R24, R15, R3.reuse, 0x1, P1 ;  /* 0x000000030f187211 */ /* 0x081fe400008f0eff */
[----:B------:R-:W-:Y:S01]  /*c7f0*/  LEA R15, P1, R8, R2, 0x1 ;  /* 0x00000002080f7211 */ /* 0x000fe200078208ff */
[----:B------:R0:W-:Y:S04]  /*c800*/  STL [R1+0x50c], R21 ;  /* 0x00050c1501007387 */ /* 0x0001e80000100800 */
[----:B------:R-:W-:Y:S04]  /*c810*/  STL [R1+0x4c8], R24 ;  /* 0x0004c81801007387 */ /* 0x000fe80000100800 */
[----:B------:R1:W-:Y:S01]  /*c820*/  STL [R1+0x514], R15 ;  /* 0x0005140f01007387 */ /* 0x0003e20000100800 */
[----:B0-----:R-:W-:-:S02]  /*c830*/  LEA.HI.X.SX32 R21, R14, R3, 0x1, P2 ;  /* 0x000000030e157211 */ /* 0x001fc400010f0eff */
[----:B------:R-:W-:-:S03]  /*c840*/  LEA R14, P2, R9, R2, 0x1 ;  /* 0x00000002090e7211 */ /* 0x000fc600078408ff */
[----:B------:R-:W-:Y:S01]  /*c850*/  STL [R1+0x4d0], R21 ;  /* 0x0004d01501007387 */ /* 0x000fe20000100800 */
[-C--:B-1----:R-:W-:Y:S02]  /*c860*/  LEA.HI.X.SX32 R15, R0, R3.reuse, 0x1, P3 ;  /* 0x00000003000f7211 */ /* 0x082fe400018f0eff */
[----:B------:R-:W-:Y:S01]  /*c870*/  LEA R0, P3, R10, R2, 0x1 ;  /* 0x000000020a007211 */ /* 0x000fe200078608ff */
[----:B------:R0:W-:Y:S04]  /*c880*/  STL [R1+0x51c], R14 ;  /* 0x00051c0e01007387 */ /* 0x0001e80000100800 */
[----:B------:R-:W-:Y:S04]  /*c890*/  STL [R1+0x4d8], R15 ;  /* 0x0004d80f01007387 */ /* 0x000fe80000100800 */
[----:B------:R1:W-:Y:S01]  /*c8a0*/  STL [R1+0x524], R0 ;  /* 0x0005240001007387 */ /* 0x0003e20000100800 */
[----:B0-----:R-:W-:-:S02]  /*c8b0*/  LEA.HI.X.SX32 R14, R4, R3, 0x1, P4 ;  /* 0x00000003040e7211 */ /* 0x001fc400020f0eff */
[----:B--2---:R-:W-:-:S03]  /*c8c0*/  LEA R4, P4, R23, R2, 0x1 ;  /* 0x0000000217047211 */ /* 0x004fc600078808ff */
[----:B------:R-:W-:Y:S01]  /*c8d0*/  STL [R1+0x4e0], R14 ;  /* 0x0004e00e01007387 */ /* 0x000fe20000100800 */
[----:B-1----:R-:W-:-:S03]  /*c8e0*/  LEA.HI.X.SX32 R0, R5, R3, 0x1, P5 ;  /* 0x0000000305007211 */ /* 0x002fc600028f0eff */
[----:B------:R0:W-:Y:S04]  /*c8f0*/  STL [R1+0x52c], R4 ;  /* 0x00052c0401007387 */ /* 0x0001e80000100800 */
[----:B------:R3:W-:Y:S01]  /*c900*/  STL [R1+0x4e8], R0 ;  /* 0x0004e80001007387 */ /* 0x0007e20000100800 */
[----:B0-----:R-:W-:Y:S01]  /*c910*/  LEA.HI.X.SX32 R4, R6, R3, 0x1, P6 ;  /* 0x0000000306047211 */ /* 0x001fe200030f0eff */
[----:B------:R-:W-:Y:S02]  /*c920*/  IMAD R27, R27, UR7, RZ ;  /* 0x000000071b1b7c24 */ /* 0x000fe4000f8e02ff */
[----:B------:R-:W-:Y:S02]  /*c930*/  IMAD R26, R26, UR7, RZ ;  /* 0x000000071a1a7c24 */ /* 0x000fe4000f8e02ff */
[----:B------:R-:W-:-:S02]  /*c940*/  IMAD R25, R25, UR7, RZ ;  /* 0x0000000719197c24 */ /* 0x000fc4000f8e02ff */
[----:B------:R-:W-:Y:S01]  /*c950*/  IMAD R22, R22, UR7, RZ ;  /* 0x0000000716167c24 */ /* 0x000fe2000f8e02ff */
[-C--:B---3--:R-:W-:Y:S02]  /*c960*/  LEA R0, P6, R11, R2.reuse, 0x1 ;  /* 0x000000020b007211 */ /* 0x088fe400078c08ff */
[----:B----4-:R-:W-:-:S05]  /*c970*/  LEA R5, P5, R20, R2, 0x1 ;  /* 0x0000000214057211 */ /* 0x010fca00078a08ff */
[----:B------:R0:W-:Y:S04]  /*c980*/  STL [R1+0x534], R5 ;  /* 0x0005340501007387 */ /* 0x0001e80000100800 */
[----:B------:R1:W-:Y:S01]  /*c990*/  STL [R1+0x4f0], R4 ;  /* 0x0004f00401007387 */ /* 0x0003e20000100800 */
[----:B0-----:R-:W-:-:S03]  /*c9a0*/  LEA.HI.X.SX32 R5, R7, R3, 0x1, P0 ;  /* 0x0000000307057211 */ /* 0x001fc600000f0eff */
[----:B------:R0:W-:Y:S01]  /*c9b0*/  STL [R1+0x53c], R0 ;  /* 0x00053c0001007387 */ /* 0x0001e20000100800 */
[----:B-1----:R-:W-:-:S03]  /*c9c0*/  LEA R4, P0, R12, R2, 0x1 ;  /* 0x000000020c047211 */ /* 0x002fc600078008ff */
[----:B------:R1:W-:Y:S01]  /*c9d0*/  STL [R1+0x4f8], R5 ;  /* 0x0004f80501007387 */ /* 0x0003e20000100800 */
[----:B0-----:R-:W-:-:S03]  /*c9e0*/  LEA.HI.X.SX32 R0, R8, R3, 0x1, P1 ;  /* 0x0000000308007211 */ /* 0x001fc600008f0eff */
[----:B------:R-:W-:Y:S01]  /*c9f0*/  STL [R1+0x544], R4 ;  /* 0x0005440401007387 */ /* 0x000fe20000100800 */
[----:B-1----:R-:W-:-:S03]  /*ca00*/  LEA R5, P1, R13, R2, 0x1 ;  /* 0x000000020d057211 */ /* 0x002fc600078208ff */
[----:B------:R-:W-:Y:S04]  /*ca10*/  STL [R1+0x500], R0 ;  /* 0x0005000001007387 */ /* 0x000fe80000100800 */
[----:B------:R0:W-:Y:S02]  /*ca20*/  STL [R1+0x548], R5 ;  /* 0x0005480501007387 */ /* 0x0001e40000100800 */
[-C--:B0-----:R-:W-:Y:S02]  /*ca30*/  LEA.HI.X.SX32 R5, R10, R3.reuse, 0x1, P3 ;  /* 0x000000030a057211 */ /* 0x081fe400018f0eff */
[----:B------:R-:W0:Y:S01]  /*ca40*/  S2R R10, SR_TID.X ;  /* 0x00000000000a7919 */ /* 0x000e220000002100 */
[----:B------:R-:W-:Y:S02]  /*ca50*/  LEA.HI.X.SX32 R4, R9, R3, 0x1, P2 ;  /* 0x0000000309047211 */ /* 0x000fe400010f0eff */
[----:B------:R-:W-:-:S03]  /*ca60*/  LEA R0, P2, R16, R2, 0x1 ;  /* 0x0000000210007211 */ /* 0x000fc600078408ff */
[----:B------:R5:W-:Y:S04]  /*ca70*/  STL [R1+0x508], R4 ;  /* 0x0005080401007387 */ /* 0x000be80000100800 */
[----:B------:R1:W-:Y:S01]  /*ca80*/  STL [R1+0x54c], R0 ;  /* 0x00054c0001007387 */ /* 0x0003e20000100800 */
[----:B-----5:R-:W-:-:S03]  /*ca90*/  LEA R4, P3, R17, R2, 0x1 ;  /* 0x0000000211047211 */ /* 0x020fc600078608ff */
[----:B------:R2:W-:Y:S01]  /*caa0*/  STL [R1+0x510], R5 ;  /* 0x0005100501007387 */ /* 0x0005e20000100800 */
[----:B-1----:R-:W-:-:S03]  /*cab0*/  LEA.HI.X.SX32 R0, R23, R3, 0x1, P4 ;  /* 0x0000000317007211 */ /* 0x002fc600020f0eff */
[----:B------:R1:W-:Y:S04]  /*cac0*/  STL [R1+0x550], R4 ;  /* 0x0005500401007387 */ /* 0x0003e80000100800 */
[----:B------:R3:W-:Y:S01]  /*cad0*/  STL [R1+0x518], R0 ;  /* 0x0005180001007387 */ /* 0x0007e20000100800 */
[-C--:B--2---:R-:W-:Y:S02]  /*cae0*/  LEA R5, P4, R18, R2.reuse, 0x1 ;  /* 0x0000000212057211 */ /* 0x084fe400078808ff */
[----:B-1----:R-:W-:Y:S02]  /*caf0*/  LEA.HI.X.SX32 R4, R20, R3, 0x1, P5 ;  /* 0x0000000314047211 */ /* 0x002fe400028f0eff */
[--C-:B0-----:R-:W-:Y:S02]  /*cb00*/  SHF.R.U32.HI R8, RZ, 0x5, R10.reuse ;  /* 0x00000005ff087819 */ /* 0x101fe4000001160a */
[----:B---3--:R-:W-:Y:S01]  /*cb10*/  LEA R0, P5, R19, R2, 0x1 ;  /* 0x0000000213007211 */ /* 0x008fe200078a08ff */
[----:B------:R0:W-:Y:S01]  /*cb20*/  STL [R1+0x554], R5 ;  /* 0x0005540501007387 */ /* 0x0001e20000100800 */
[----:B------:R-:W-:-:S03]  /*cb30*/  SHF.R.U32.HI R10, RZ, 0x5, R10 ;  /* 0x00000005ff0a7819 */ /* 0x000fc6000001160a */
[----:B------:R1:W-:Y:S01]  /*cb40*/  STL [R1+0x520], R4 ;  /* 0x0005200401007387 */ /* 0x0003e20000100800 */
[----:B------:R-:W-:-:S03]  /*cb50*/  SGXT.U32 R10, R10, 0x2 ;  /* 0x000000020a0a781a */ /* 0x000fc60000000000 */
[----:B------:R2:W-:Y:S01]  /*cb60*/  STL [R1+0x558], R0 ;  /* 0x0005580001007387 */ /* 0x0005e20000100800 */
[-C--:B0-----:R-:W-:Y:S01]  /*cb70*/  LEA.HI.X.SX32 R5, R11, R3.reuse, 0x1, P6 ;  /* 0x000000030b057211 */ /* 0x081fe200030f0eff */
[----:B------:R-:W0:Y:S01]  /*cb80*/  S2R R23, SR_TID.X ;  /* 0x0000000000177919 */ /* 0x000e220000002100 */
[----:B-1----:R-:W-:Y:S02]  /*cb90*/  LEA R4, P6, R27, R2, 0x1 ;  /* 0x000000021b047211 */ /* 0x002fe400078c08ff */
[----:B--2---:R-:W-:Y:S01]  /*cba0*/  LEA.HI.X.SX32 R0, R12, R3, 0x1, P0 ;  /* 0x000000030c007211 */ /* 0x004fe200000f0eff */
[----:B------:R1:W-:Y:S01]  /*cbb0*/  STL [R1+0x528], R5 ;  /* 0x0005280501007387 */ /* 0x0003e20000100800 */
[----:B------:R-:W-:-:S03]  /*cbc0*/  LOP3.LUT R7, R10, 0x6c, RZ, 0xfc, !PT ;  /* 0x0000006c0a077812 */ /* 0x000fc600078efcff */
[----:B------:R2:W-:Y:S04]  /*cbd0*/  STL [R1+0x568], R4 ;  /* 0x0005680401007387 */ /* 0x0005e80000100800 */
[----:B------:R3:W-:Y:S01]  /*cbe0*/  STL [R1+0x530], R0 ;  /* 0x0005300001007387 */ /* 0x0007e20000100800 */
[-C--:B-1----:R-:W-:Y:S01]  /*cbf0*/  LEA R5, P0, R26, R2.reuse, 0x1 ;  /* 0x000000021a057211 */ /* 0x082fe200078008ff */
[----:B------:R-:W1:Y:S01]  /*cc00*/  S2R R10, SR_TID.X ;  /* 0x00000000000a7919 */ /* 0x000e620000002100 */
[-C--:B--2---:R-:W-:Y:S02]  /*cc10*/  LEA.HI.X.SX32 R4, R13, R3.reuse, 0x1, P1 ;  /* 0x000000030d047211 */ /* 0x084fe400008f0eff */
[----:B---3--:R-:W-:Y:S01]  /*cc20*/  LEA R0, P1, R25, R2, 0x1 ;  /* 0x0000000219007211 */ /* 0x008fe200078208ff */
[----:B------:R2:W-:Y:S04]  /*cc30*/  STL [R1+0x570], R5 ;  /* 0x0005700501007387 */ /* 0x0005e80000100800 */
[----:B------:R3:W-:Y:S04]  /*cc40*/  STL [R1+0x538], R4 ;  /* 0x0005380401007387 */ /* 0x0007e80000100800 */
[----:B------:R4:W-:Y:S01]  /*cc50*/  STL [R1+0x578], R0 ;  /* 0x0005780001007387 */ /* 0x0009e20000100800 */
[----:B--2---:R-:W-:-:S02]  /*cc60*/  LEA.HI.X.SX32 R5, R16, R3, 0x1, P2 ;  /* 0x0000000310057211 */ /* 0x004fc400010f0eff */
[----:B---3--:R-:W-:Y:S02]  /*cc70*/  LEA R4, P2, R22, R2, 0x1 ;  /* 0x0000000216047211 */ /* 0x008fe400078408ff */
[-C--:B------:R-:W-:Y:S02]  /*cc80*/  LEA.HI.X.SX32 R2, R18, R3.reuse, 0x1, P4 ;  /* 0x0000000312027211 */ /* 0x080fe400020f0eff */
[-C--:B----4-:R-:W-:Y:S01]  /*cc90*/  LEA.HI.X.SX32 R0, R17, R3.reuse, 0x1, P3 ;  /* 0x0000000311007211 */ /* 0x090fe200018f0eff */
[----:B------:R-:W-:Y:S04]  /*cca0*/  STL [R1+0x540], R5 ;  /* 0x0005400501007387 */ /* 0x000fe80000100800 */
[----:B------:R2:W-:Y:S04]  /*ccb0*/  STL [R1+0x580], R4 ;  /* 0x0005800401007387 */ /* 0x0005e80000100800 */
[----:B------:R3:W-:Y:S04]  /*ccc0*/  STL [R1+0x198], R0 ;  /* 0x0001980001007387 */ /* 0x0007e80000100800 */
[----:B------:R4:W-:Y:S01]  /*ccd0*/  STL [R1+0x19c], R2 ;  /* 0x00019c0201007387 */ /* 0x0009e20000100800 */
[----:B--2---:R-:W-:-:S02]  /*cce0*/  LEA.HI.X.SX32 R4, R19, R3, 0x1, P5 ;  /* 0x0000000313047211 */ /* 0x004fc400028f0eff */
[----:B---3--:R-:W-:-:S03]  /*ccf0*/  LEA.HI.X.SX32 R0, R27, R3, 0x1, P6 ;  /* 0x000000031b007211 */ /* 0x008fc600030f0eff */
[----:B------:R-:W-:Y:S01]  /*cd00*/  STL [R1+0x1a0], R4 ;  /* 0x0001a00401007387 */ /* 0x000fe20000100800 */
[----:B----4-:R-:W-:-:S03]  /*cd10*/  LEA.HI.X.SX32 R2, R26, R3, 0x1, P0 ;  /* 0x000000031a027211 */ /* 0x010fc600000f0eff */
[----:B------:R2:W-:Y:S04]  /*cd20*/  STL [R1+0x1a4], R0 ;  /* 0x0001a40001007387 */ /* 0x0005e80000100800 */
[----:B------:R3:W-:Y:S01]  /*cd30*/  STL [R1+0x1a8], R2 ;  /* 0x0001a80201007387 */ /* 0x0007e20000100800 */
[----:B------:R-:W-:Y:S02]  /*cd40*/  SGXT.U32 R8, R8, 0x2 ;  /* 0x000000020808781a */ /* 0x000fe40000000000 */
[-C--:B--2---:R-:W-:Y:S02]  /*cd50*/  LEA.HI.X.SX32 R0, R25, R3.reuse, 0x1, P1 ;  /* 0x0000000319007211 */ /* 0x084fe400008f0eff */
[----:B---3--:R-:W-:-:S03]  /*cd60*/  LEA.HI.X.SX32 R2, R22, R3, 0x1, P2 ;  /* 0x0000000316027211 */ /* 0x008fc600010f0eff */
[----:B------:R-:W-:Y:S01]  /*cd70*/  STL [R1+0x1ac], R0 ;  /* 0x0001ac0001007387 */ /* 0x000fe20000100800 */
[----:B------:R-:W-:-:S03]  /*cd80*/  LOP3.LUT R9, R8, 0x68, RZ, 0xfc, !PT ;  /* 0x0000006808097812 */ /* 0x000fc600078efcff */
[----:B------:R0:W-:Y:S01]  /*cd90*/  STL [R1+0x1b0], R2 ;  /* 0x0001b00201007387 */ /* 0x0001e20000100800 */
[----:B------:R-:W-:-:S03]  /*cda0*/  LOP3.LUT R8, R8, 0x64, RZ, 0xfc, !PT ;  /* 0x0000006408087812 */ /* 0x000fc600078efcff */
[----:B------:R-:W-:Y:S01]  /*cdb0*/  STL [R1+0x610], RZ ;  /* 0x000610ff01007387 */ /* 0x000fe20000100800 */
[----:B0-----:R-:W-:-:S05]  /*cdc0*/  IMAD.SHL.U32 R2, R23, 0x8, RZ ;  /* 0x0000000817027824 */ /* 0x001fca00078e00ff */
[----:B------:R0:W-:Y:S01]  /*cdd0*/  STL [R1+0x66c], R2 ;  /* 0x00066c0201007387 */ /* 0x0001e20000100800 */
[----:B------:R-:W-:Y:S02]  /*cde0*/  IMAD R3, R7, UR12, RZ ;  /* 0x0000000c07037c24 */ /* 0x000fe4000f8e02ff */
[----:B0-----:R-:W-:Y:S01]  /*cdf0*/  IMAD R2, R9, UR13, RZ ;  /* 0x0000000d09027c24 */ /* 0x001fe2000f8e02ff */
[--C-:B-1----:R-:W-:Y:S01]  /*ce00*/  SHF.R.U32.HI R9, RZ, 0x5, R10.reuse ;  /* 0x00000005ff097819 */ /* 0x102fe2000001160a */
[----:B------:R-:W-:Y:S01]  /*ce10*/  IMAD R2, R8, UR14, RZ ;  /* 0x0000000e08027c24 */ /* 0x000fe2000f8e02ff */
[--C-:B------:R-:W-:Y:S02]  /*ce20*/  SHF.R.U32.HI R8, RZ, 0x5, R10.reuse ;  /* 0x00000005ff087819 */ /* 0x100fe4000001160a */
[----:B------:R-:W-:Y:S02]  /*ce30*/  SGXT.U32 R9, R9, 0x2 ;  /* 0x000000020909781a */ /* 0x000fe40000000000 */
[----:B------:R-:W-:-:S02]  /*ce40*/  SHF.R.U32.HI R10, RZ, 0x5, R10 ;  /* 0x00000005ff0a7819 */ /* 0x000fc4000001160a */
[----:B------:R-:W-:Y:S02]  /*ce50*/  LOP3.LUT R7, R9, 0x60, RZ, 0xfc, !PT ;  /* 0x0000006009077812 */ /* 0x000fe400078efcff */
[----:B------:R-:W-:-:S03]  /*ce60*/  SGXT.U32 R10, R10, 0x2 ;  /* 0x000000020a0a781a */ /* 0x000fc60000000000 */
[----:B------:R-:W-:Y:S01]  /*ce70*/  IMAD R3, R7, UR15, RZ ;  /* 0x0000000f07037c24 */ /* 0x000fe2000f8e02ff */
[C---:B------:R-:W-:Y:S02]  /*ce80*/  LOP3.LUT R6, R10.reuse, 0x58, RZ, 0xfc, !PT ;  /* 0x000000580a067812 */ /* 0x040fe400078efcff */
[----:B------:R-:W-:Y:S02]  /*ce90*/  LOP3.LUT R7, R10, 0x54, RZ, 0xfc, !PT ;  /* 0x000000540a077812 */ /* 0x000fe400078efcff */
[----:B------:R-:W0:Y:S01]  /*cea0*/  S2R R10, SR_TID.X ;  /* 0x00000000000a7919 */ /* 0x000e220000002100 */
[----:B------:R-:W-:Y:S02]  /*ceb0*/  LOP3.LUT R9, R9, 0x5c, RZ, 0xfc, !PT ;  /* 0x0000005c09097812 */ /* 0x000fe400078efcff */
[----:B------:R-:W-:-:S03]  /*cec0*/  SGXT.U32 R8, R8, 0x2 ;  /* 0x000000020808781a */ /* 0x000fc60000000000 */
[----:B------:R-:W-:Y:S01]  /*ced0*/  IMAD R2, R9, UR16, RZ ;  /* 0x0000001009027c24 */ /* 0x000fe2000f8e02ff */
[----:B------:R-:W-:Y:S01]  /*cee0*/  LOP3.LUT R9, R8, 0x50, RZ, 0xfc, !PT ;  /* 0x0000005008097812 */ /* 0x000fe200078efcff */
[----:B------:R-:W-:Y:S01]  /*cef0*/  IMAD R2, R6, UR17, RZ ;  /* 0x0000001106027c24 */ /* 0x000fe2000f8e02ff */
[----:B------:R-:W-:-:S03]  /*cf00*/  LOP3.LUT R8, R8, 0x4c, RZ, 0xfc, !PT ;  /* 0x0000004c08087812 */ /* 0x000fc600078efcff */
[----:B------:R-:W-:Y:S01]  /*cf10*/  IMAD R2, R9, UR19, RZ ;  /* 0x0000001309027c24 */ /* 0x000fe2000f8e02ff */
[----:B------:R-:W-:Y:S01]  /*cf20*/  LOP3.LUT R0, R23, 0x7f, RZ, 0xc0, !PT ;  /* 0x0000007f17007812 */ /* 0x000fe200078ec0ff */
[----:B------:R-:W-:Y:S02]  /*cf30*/  IMAD R3, R7, UR18, RZ ;  /* 0x0000001207037c24 */ /* 0x000fe4000f8e02ff */
[----:B------:R-:W-:Y:S02]  /*cf40*/  IMAD R2, R8, UR20, RZ ;  /* 0x0000001408027c24 */ /* 0x000fe4000f8e02ff */
[----:B------:R-:W-:Y:S01]  /*cf50*/  IMAD R2, R0, UR6, RZ ;  /* 0x0000000600027c24 */ /* 0x000fe2000f8e02ff */
[----:B0-----:R-:W-:-:S04]  /*cf60*/  SHF.R.U32.HI R9, RZ, 0x5, R10 ;  /* 0x00000005ff097819 */ /* 0x001fc8000001160a */
[----:B------:R-:W-:Y:S02]  /*cf70*/  SGXT.U32 R9, R9, 0x2 ;  /* 0x000000020909781a */ /* 0x000fe40000000000 */
[----:B------:R-:W-:Y:S02]  /*cf80*/  SHF.R.U32.HI R10, RZ, 0x5, R10 ;  /* 0x00000005ff0a7819 */ /* 0x000fe4000001160a */
[C---:B------:R-:W-:Y:S02]  /*cf90*/  LOP3.LUT R7, R9.reuse, 0x48, RZ, 0xfc, !PT ;  /* 0x0000004809077812 */ /* 0x040fe400078efcff */
[C---:B------:R-:W-:Y:S02]  /*cfa0*/  LOP3.LUT R8, R9.reuse, 0x44, RZ, 0xfc, !PT ;  /* 0x0000004409087812 */ /* 0x040fe400078efcff */
[----:B------:R-:W-:Y:S02]  /*cfb0*/  LOP3.LUT R9, R9, 0x40, RZ, 0xfc, !PT ;  /* 0x0000004009097812 */ /* 0x000fe400078efcff */
[----:B------:R-:W-:Y:S01]  /*cfc0*/  SGXT.U32 R10, R10, 0x2 ;  /* 0x000000020a0a781a */ /* 0x000fe20000000000 */
[----:B------:R-:W-:-:S02]  /*cfd0*/  IMAD R0, R7, UR21, RZ ;  /* 0x0000001507007c24 */ /* 0x000fc4000f8e02ff */
[----:B------:R-:W-:Y:S01]  /*cfe0*/  IMAD R3, R8, UR22, RZ ;  /* 0x0000001608037c24 */ /* 0x000fe2000f8e02ff */
[C---:B------:R-:W-:Y:S01]  /*cff0*/  LOP3.LUT R8, R10.reuse, 0x3c, RZ, 0xfc, !PT ;  /* 0x0000003c0a087812 */ /* 0x040fe200078efcff */
[----:B------:R-:W-:Y:S01]  /*d000*/  IMAD R0, R9, UR23, RZ ;  /* 0x0000001709007c24 */ /* 0x000fe2000f8e02ff */
[C---:B------:R-:W-:Y:S02]  /*d010*/  LOP3.LUT R9, R10.reuse, 0x38, RZ, 0xfc, !PT ;  /* 0x000000380a097812 */ /* 0x040fe400078efcff */
[----:B------:R-:W-:Y:S01]  /*d020*/  LOP3.LUT R10, R10, 0x34, RZ, 0xfc, !PT ;  /* 0x000000340a0a7812 */ /* 0x000fe200078efcff */
[----:B------:R-:W-:-:S04]  /*d030*/  IMAD R3, R8, UR24, RZ ;  /* 0x0000001808037c24 */ /* 0x000fc8000f8e02ff */
[----:B------:R-:W-:Y:S02]  /*d040*/  IMAD R3, R10, UR26, RZ ;  /* 0x0000001a0a037c24 */ /* 0x000fe4000f8e02ff */
[----:B------:R-:W0:Y:S01]  /*d050*/  S2R R10, SR_TID.X ;  /* 0x00000000000a7919 */ /* 0x000e220000002100 */
[----:B------:R1:W-:Y:S04]  /*d060*/  STL [R1+0x614], RZ ;  /* 0x000614ff01007387 */ /* 0x0003e80000100800 */
[----:B------:R1:W-:Y:S04]  /*d070*/  STL [R1+0x618], RZ ;  /* 0x000618ff01007387 */ /* 0x0003e80000100800 */
[----:B------:R1:W-:Y:S04]  /*d080*/  STL [R1+0x61c], RZ ;  /* 0x00061cff01007387 */ /* 0x0003e80000100800 */
[----:B------:R1:W-:Y:S04]  /*d090*/  STL [R1+0x600], RZ ;  /* 0x000600ff01007387 */ /* 0x0003e80000100800 */
[----:B------:R1:W-:Y:S04]  /*d0a0*/  STL [R1+0x604], RZ ;  /* 0x000604ff01007387 */ /* 0x0003e80000100800 */
[----:B------:R1:W-:Y:S04]  /*d0b0*/  STL [R1+0x608], RZ ;  /* 0x000608ff01007387 */ /* 0x0003e80000100800 */
[----:B------:R1:W-:Y:S04]  /*d0c0*/  STL [R1+0x60c], RZ ;  /* 0x00060cff01007387 */ /* 0x0003e80000100800 */
[----:B------:R1:W-:Y:S04]  /*d0d0*/  STL [R1+0x5f0], RZ ;  /* 0x0005f0ff01007387 */ /* 0x0003e80000100800 */
[----:B------:R1:W-:Y:S01]  /*d0e0*/  STL [R1+0x5f4], RZ ;  /* 0x0005f4ff01007387 */ /* 0x0003e20000100800 */
[----:B------:R-:W-:-:S03]  /*d0f0*/  IMAD R4, R9, UR25, RZ ;  /* 0x0000001909047c24 */ /* 0x000fc6000f8e02ff */
[----:B------:R1:W-:Y:S01]  /*d100*/  STL [R1+0x5f8], RZ ;  /* 0x0005f8ff01007387 */ /* 0x0003e20000100800 */
[----:B0-----:R-:W-:-:S03]  /*d110*/  SHF.R.U32.HI R9, RZ, 0x5, R10 ;  /* 0x00000005ff097819 */ /* 0x001fc6000001160a */
[----:B------:R1:W-:Y:S04]  /*d120*/  STL [R1+0x5fc], RZ ;  /* 0x0005fcff01007387 */ /* 0x0003e80000100800 */
[----:B------:R1:W-:Y:S04]  /*d130*/  STL [R1+0x5e0], RZ ;  /* 0x0005e0ff01007387 */ /* 0x0003e80000100800 */
[----:B------:R1:W-:Y:S04]  /*d140*/  STL [R1+0x5e4], RZ ;  /* 0x0005e4ff01007387 */ /* 0x0003e80000100800 */
[----:B------:R1:W-:Y:S01]  /*d150*/  STL [R1+0x5e8], RZ ;  /* 0x0005e8ff01007387 */ /* 0x0003e20000100800 */
[----:B------:R-:W-:-:S03]  /*d160*/  SGXT.U32 R9, R9, 0x2 ;  /* 0x000000020909781a */ /* 0x000fc60000000000 */
[----:B------:R1:W-:Y:S04]  /*d170*/  STL [R1+0x5ec], RZ ;  /* 0x0005ecff01007387 */ /* 0x0003e80000100800 */
[----:B------:R1:W-:Y:S04]  /*d180*/  STL [R1+0x5d0], RZ ;  /* 0x0005d0ff01007387 */ /* 0x0003e80000100800 */
[----:B------:R1:W-:Y:S01]  /*d190*/  STL [R1+0x5d4], RZ ;  /* 0x0005d4ff01007387 */ /* 0x0003e20000100800 */
[----:B------:R-:W-:-:S03]  /*d1a0*/  SHF.R.U32.HI R10, RZ, 0x5, R10 ;  /* 0x00000005ff0a7819 */ /* 0x000fc6000001160a */
[----:B------:R1:W-:Y:S01]  /*d1b0*/  STL [R1+0x5d8], RZ ;  /* 0x0005d8ff01007387 */ /* 0x0003e20000100800 */
[----:B------:R-:W-:-:S03]  /*d1c0*/  LOP3.LUT R7, R9, 0x30, RZ, 0xfc, !PT ;  /* 0x0000003009077812 */ /* 0x000fc600078efcff */
[----:B------:R1:W-:Y:S01]  /*d1d0*/  STL [R1+0x5dc], RZ ;  /* 0x0005dcff01007387 */ /* 0x0003e20000100800 */
[----:B------:R-:W-:-:S03]  /*d1e0*/  LOP3.LUT R8, R9, 0x2c, RZ, 0xfc, !PT ;  /* 0x0000002c09087812 */ /* 0x000fc600078efcff */
[----:B------:R1:W-:Y:S01]  /*d1f0*/  STL [R1+0x5c0], RZ ;  /* 0x0005c0ff01007387 */ /* 0x0003e20000100800 */
[----:B------:R-:W-:-:S03]  /*d200*/  LOP3.LUT R9, R9, 0x28, RZ, 0xfc, !PT ;  /* 0x0000002809097812 */ /* 0x000fc600078efcff */
[----:B------:R1:W-:Y:S01]  /*d210*/  STL [R1+0x5c4], RZ ;  /* 0x0005c4ff01007387 */ /* 0x0003e20000100800 */
[----:B------:R-:W-:-:S03]  /*d220*/  SGXT.U32 R10, R10, 0x2 ;  /* 0x000000020a0a781a */ /* 0x000fc60000000000 */
[----:B------:R1:W-:Y:S04]  /*d230*/  STL [R1+0x5c8], RZ ;  /* 0x0005c8ff01007387 */ /* 0x0003e80000100800 */
[----:B------:R1:W-:Y:S04]  /*d240*/  STL [R1+0x5cc], RZ ;  /* 0x0005ccff01007387 */ /* 0x0003e80000100800 */
[----:B------:R1:W-:Y:S01]  /*d250*/  STL [R1+0x5b0], RZ ;  /* 0x0005b0ff01007387 */ /* 0x0003e20000100800 */
[----:B------:R-:W-:-:S03]  /*d260*/  IMAD R4, R8, UR28, RZ ;  /* 0x0000001c08047c24 */ /* 0x000fc6000f8e02ff */
[----:B------:R1:W-:Y:S01]  /*d270*/  STL [R1+0x5b4], RZ ;  /* 0x0005b4ff01007387 */ /* 0x0003e20000100800 */
[----:B------:R-:W-:-:S03]  /*d280*/  IMAD R3, R9, UR29, RZ ;  /* 0x0000001d09037c24 */ /* 0x000fc6000f8e02ff */
[----:B------:R1:W-:Y:S01]  /*d290*/  STL [R1+0x5b8], RZ ;  /* 0x0005b8ff01007387 */ /* 0x0003e20000100800 */
[----:B------:R-:W-:-:S03]  /*d2a0*/  LOP3.LUT R8, R10, 0x24, RZ, 0xfc, !PT ;  /* 0x000000240a087812 */ /* 0x000fc600078efcff */
[----:B------:R1:W-:Y:S01]  /*d2b0*/  STL [R1+0x5bc], RZ ;  /* 0x0005bcff01007387 */ /* 0x0003e20000100800 */
[----:B------:R-:W-:-:S03]  /*d2c0*/  LOP3.LUT R9, R10, 0x20, RZ, 0xfc, !PT ;  /* 0x000000200a097812 */ /* 0x000fc600078efcff */
[----:B------:R1:W-:Y:S01]  /*d2d0*/  STL [R1+0x5a0], RZ ;  /* 0x0005a0ff01007387 */ /* 0x0003e20000100800 */
[----:B------:R-:W-:-:S03]  /*d2e0*/  SHF.R.U32.HI R10, RZ, 0x5, R23 ;  /* 0x00000005ff0a7819 */ /* 0x000fc60000011617 */
[----:B------:R1:W-:Y:S04]  /*d2f0*/  STL [R1+0x5a4], RZ ;  /* 0x0005a4ff01007387 */ /* 0x0003e80000100800 */
[----:B------:R1:W-:Y:S01]  /*d300*/  STL [R1+0x5a8], RZ ;  /* 0x0005a8ff01007387 */ /* 0x0003e20000100800 */
[----:B------:R-:W-:-:S03]  /*d310*/  SGXT.U32 R10, R10, 0x2 ;  /* 0x000000020a0a781a */ /* 0x000fc60000000000 */
[----:B------:R1:W-:Y:S01]  /*d320*/  STL [R1+0x5ac], RZ ;  /* 0x0005acff01007387 */ /* 0x0003e20000100800 */
[----:B------:R-:W-:Y:S01]  /*d330*/  IMAD R4, R8, UR30, RZ ;  /* 0x0000001e08047c24 */ /* 0x000fe2000f8e02ff */
[----:B------:R-:W-:Y:S01]  /*d340*/  SHF.R.U32.HI R23, RZ, 0x5, R23 ;  /* 0x00000005ff177819 */ /* 0x000fe20000011617 */
[----:B------:R-:W-:Y:S01]  /*d350*/  IMAD R3, R9, UR31, RZ ;  /* 0x0000001f09037c24 */ /* 0x000fe2000f8e02ff */
[C---:B------:R-:W-:Y:S02]  /*d360*/  LOP3.LUT R8, R10.reuse, 0x1c, RZ, 0xfc, !PT ;  /* 0x0000001c0a087812 */ /* 0x040fe400078efcff */
[C---:B------:R-:W-:Y:S02]  /*d370*/  LOP3.LUT R9, R10.reuse, 0x18, RZ, 0xfc, !PT ;  /* 0x000000180a097812 */ /* 0x040fe400078efcff */
[----:B------:R-:W-:Y:S02]  /*d380*/  LOP3.LUT R10, R10, 0x14, RZ, 0xfc, !PT ;  /* 0x000000140a0a7812 */ /* 0x000fe400078efcff */
[----:B------:R-:W-:Y:S01]  /*d390*/  SGXT.U32 R23, R23, 0x2 ;  /* 0x000000021717781a */ /* 0x000fe20000000000 */
[----:B------:R-:W-:-:S02]  /*d3a0*/  IMAD R5, R7, UR27, RZ ;  /* 0x0000001b07057c24 */ /* 0x000fc4000f8e02ff */
[----:B------:R-:W-:Y:S01]  /*d3b0*/  IMAD R5, R8, UR32, RZ ;  /* 0x0000002008057c24 */ /* 0x000fe2000f8e02ff */
[----:B------:R-:W-:Y:S01]  /*d3c0*/  LOP3.LUT R8, R23, 0x10, RZ, 0xfc, !PT ;  /* 0x0000001017087812 */ /* 0x000fe200078efcff */
[----:B------:R-:W-:Y:S01]  /*d3d0*/  IMAD R4, R9, UR33, RZ ;  /* 0x0000002109047c24 */ /* 0x000fe2000f8e02ff */
[C---:B------:R-:W-:Y:S01]  /*d3e0*/  LOP3.LUT R9, R23.reuse, 0xc, RZ, 0xfc, !PT ;  /* 0x0000000c17097812 */ /* 0x040fe200078efcff */
[----:B------:R-:W-:Y:S01]  /*d3f0*/  IMAD R3, R10, UR34, RZ ;  /* 0x000000220a037c24 */ /* 0x000fe2000f8e02ff */
[C---:B------:R-:W-:Y:S02]  /*d400*/  LOP3.LUT R10, R23.reuse, 0x8, RZ, 0xfc, !PT ;  /* 0x00000008170a7812 */ /* 0x040fe400078efcff */
[----:B------:R-:W-:Y:S02]  /*d410*/  SHF.R.S32.HI R0, RZ, 0x1f, R2 ;  /* 0x0000001fff007819 */ /* 0x000fe40000011402 */
[----:B------:R-:W-:Y:S01]  /*d420*/  LOP3.LUT R23, R23, 0x4, RZ, 0xfc, !PT ;  /* 0x0000000417177812 */ /* 0x000fe200078efcff */
[----:B------:R-:W-:Y:S01]  /*d430*/  ULEA.HI UR5, UR5, UR4, URZ, 0x7 ;  /* 0x0000000405057291 */ /* 0x000fe2000f8f38ff */
[----:B------:R-:W-:Y:S01]  /*d440*/  SHF.L.U64.HI R0, R2, 0x1, R0 ;  /* 0x0000000102007819 */ /* 0x000fe20000010200 */
[----:B------:R-:W-:-:S02]  /*d450*/  IMAD R3, R8, UR35, RZ ;  /* 0x0000002308037c24 */ /* 0x000fc4000f8e02ff */
[----:B------:R-:W-:Y:S02]  /*d460*/  IMAD.SHL.U32 R2, R2, 0x2, RZ ;  /* 0x0000000202027824 */ /* 0x000fe400078e00ff */
[----:B------:R-:W-:Y:S02]  /*d470*/  IMAD R5, R9, UR11, RZ ;  /* 0x0000000b09057c24 */ /* 0x000fe4000f8e02ff */
[----:B------:R-:W-:Y:S02]  /*d480*/  IMAD R4, R10, UR36, RZ ;  /* 0x000000240a047c24 */ /* 0x000fe4000f8e02ff */
[----:B------:R-:W-:Y:S01]  /*d490*/  IMAD R3, R23, UR37, RZ ;  /* 0x0000002517037c24 */ /* 0x000fe2000f8e02ff */
[----:B-1----:R-:W-:-:S12]  /*d4a0*/  USHF.R.S32.HI UR5, URZ, 0x7, UR5 ;  /* 0x00000007ff057899 */ /* 0x002fd80008011405 */
.L_x_2:
[----:B0-----:R-:W2:Y:S01]  /*d4b0*/  LDL.LU R4, [R1+0x620] ;  /* 0x0006200001047983 */ /* 0x001ea20000300800 */
[----:B------:R-:W0:Y:S03]  /*d4c0*/  LDCU UR4, c[0x0][0x3a8] ;  /* 0x00007500ff0477ac */ /* 0x000e260008000800 */
[----:B------:R-:W3:Y:S01]  /*d4d0*/  LDL.LU R3, [R1+0x624] ;  /* 0x0006240001037983 */ /* 0x000ee20000300800 */
[----:B------:R-:W-:Y:S01]  /*d4e0*/  PRMT R9, RZ, 0x7610, R9 ;  /* 0x00007610ff097816 */ /* 0x000fe20000000009 */
[----:B------:R-:W1:Y:S01]  /*d4f0*/  LDCU UR6, c[0x0][0x3a8] ;  /* 0x00007500ff0677ac */ /* 0x000e620008000800 */
[----:B------:R-:W-:Y:S01]  /*d500*/  PRMT R10, RZ, 0x7610, R10 ;  /* 0x00007610ff0a7816 */ /* 0x000fe2000000000a */
[----:B------:R-:W4:Y:S01]  /*d510*/  S2R R5, SR_TID.X ;  /* 0x0000000000057919 */ /* 0x000f220000002100 */
[----:B------:R-:W0:Y:S01]  /*d520*/  S2R R19, SR_TID.X ;  /* 0x0000000000137919 */ /* 0x000e220000002100 */
[----:B------:R-:W0:Y:S01]  /*d530*/  S2R R6, SR_TID.X ;  /* 0x0000000000067919 */ /* 0x000e220000002100 */
[----:B------:R-:W0:Y:S01]  /*d540*/  S2R R13, SR_TID.X ;  /* 0x00000000000d7919 */ /* 0x000e220000002100 */
[----:B------:R-:W-:Y:S01]  /*d550*/  PRMT R24, RZ, 0x7610, R24 ;  /* 0x00007610ff187816 */ /* 0x000fe20000000018 */
[----:B------:R-:W0:Y:S01]  /*d560*/  LDCU UR7, c[0x0][0x3a8] ;  /* 0x00007500ff0777ac */ /* 0x000e220008000800 */
[----:B------:R-:W-:Y:S01]  /*d570*/  STL [R1+0x1140], R26 ;  /* 0x0011401a01007387 */ /* 0x000fe20000100800 */
[----:B------:R-:W-:Y:S01]  /*d580*/  PRMT R17, RZ, 0x7610, R17 ;  /* 0x00007610ff117816 */ /* 0x000fe20000000011 */
[----:B------:R-:W0:Y:S02]  /*d590*/  LDCU UR11, c[0x0][0x3a8] ;  /* 0x00007500ff0b77ac */ /* 0x000e240008000800 */
[----:B------:R-:W-:Y:S04]  /*d5a0*/  STL [R1+0x113c], R28 ;  /* 0x00113c1c01007387 */ /* 0x000fe80000100800 */
[----:B------:R-:W-:Y:S04]  /*d5b0*/  STL [R1+0x1138], R23 ;  /* 0x0011381701007387 */ /* 0x000fe80000100800 */
[----:B------:R-:W-:Y:S04]  /*d5c0*/  STL [R1+0x1134], R22 ;  /* 0x0011341601007387 */ /* 0x000fe80000100800 */
[----:B-----5:R-:W-:Y:S01]  /*d5d0*/  STL [R1+0x112c], R2 ;  /* 0x00112c0201007387 */ /* 0x020fe20000100800 */
[----:B----4-:R-:W-:-:S03]  /*d5e0*/  SHF.R.U32.HI R5, RZ, 0x5, R5 ;  /* 0x00000005ff057819 */ /* 0x010fc60000011605 */
[----:B------:R-:W-:Y:S01]  /*d5f0*/  STL [R1+0x1128], R0 ;  /* 0x0011280001007387 */ /* 0x000fe20000100800 */
[----:B------:R-:W-:-:S03]  /*d600*/  SGXT.U32 R5, R5, 0x2 ;  /* 0x000000020505781a */ /* 0x000fc60000000000 */
[----:B------:R-:W-:Y:S01]  /*d610*/  STL [R1+0x1130], R0 ;  /* 0x0011300001007387 */ /* 0x000fe20000100800 */
[----:B------:R-:W-:Y:S02]  /*d620*/  LOP3.LUT R5, R5, 0x4, RZ, 0xfc, !PT ;  /* 0x0000000405057812 */ /* 0x000fe400078efcff */
[--C-:B0-----:R-:W-:Y:S01]  /*d630*/  SHF.R.U32.HI R11, RZ, 0x5, R6.reuse ;  /* 0x00000005ff0b7819 */ /* 0x101fe20000011606 */
[----:B------:R-:W-:Y:S01]  /*d640*/  STL [R1+0x10b4], R29 ;  /* 0x0010b41d01007387 */ /* 0x000fe20000100800 */
[----:B------:R-:W-:Y:S02]  /*d650*/  ISETP.GE.AND P4, PT, R5, UR10, PT ;  /* 0x0000000a05007c0c */ /* 0x000fe4000bf86270 */
[----:B------:R-:W-:Y:S01]  /*d660*/  SHF.R.U32.HI R5, RZ, 0x5, R6 ;  /* 0x00000005ff057819 */ /* 0x000fe20000011606 */
[----:B------:R-:W-:Y:S01]  /*d670*/  STL [R1+0x10b8], R29 ;  /* 0x0010b81d01007387 */ /* 0x000fe20000100800 */
[----:B------:R-:W-:Y:S02]  /*d680*/  SGXT.U32 R11, R11, 0x2 ;  /* 0x000000020b0b781a */ /* 0x000fe40000000000 */
[----:B------:R-:W-:Y:S01]  /*d690*/  SGXT.U32 R5, R5, 0x2 ;  /* 0x000000020505781a */ /* 0x000fe20000000000 */
[----:B------:R-:W-:Y:S01]  /*d6a0*/  STL [R1+0x10bc], R29 ;  /* 0x0010bc1d01007387 */ /* 0x000fe20000100800 */
[----:B------:R-:W-:-:S02]  /*d6b0*/  LOP3.LUT R12, R11, 0x8, RZ, 0xfc, !PT ;  /* 0x000000080b0c7812 */ /* 0x000fc400078efcff */
[----:B------:R-:W-:Y:S01]  /*d6c0*/  LOP3.LUT R6, R5, 0x4, RZ, 0xfc, !PT ;  /* 0x0000000405067812 */ /* 0x000fe200078efcff */
[----:B------:R-:W-:Y:S01]  /*d6d0*/  STL [R1+0x10c0], R29 ;  /* 0x0010c01d01007387 */ /* 0x000fe20000100800 */
[----:B------:R-:W-:-:S03]  /*d6e0*/  ISETP.GE.AND P0, PT, R12, UR10, PT ;  /* 0x0000000a0c007c0c */ /* 0x000fc6000bf06270 */
[----:B------:R-:W-:Y:S01]  /*d6f0*/  STL [R1+0x10c4], R29 ;  /* 0x0010c41d01007387 */ /* 0x000fe20000100800 */
[----:B------:R-:W-:Y:S01]  /*d700*/  IMAD R6, R6, UR4, RZ ;  /* 0x0000000406067c24 */ /* 0x000fe2000f8e02ff */
[----:B------:R-:W0:Y:S02]  /*d710*/  LDCU UR4, c[0x0][0x3a8] ;  /* 0x00007500ff0477ac */ /* 0x000e240008000800 */
        /* <DEDUP_REMOVED lines=17> */
[----:B------:R-:W0:Y:S01]  /*d830*/  S2R R11, SR_TID.X ;  /* 0x00000000000b7919 */ /* 0x000e220000002100 */
[----:B----4-:R-:W-:-:S04]  /*d840*/  SHF.R.U32.HI R29, RZ, 0x5, R19 ;  /* 0x00000005ff1d7819 */ /* 0x010fc80000011613 */
[----:B------:R-:W-:-:S04]  /*d850*/  SGXT.U32 R29, R29, 0x2 ;  /* 0x000000021d1d781a */ /* 0x000fc80000000000 */
[C---:B------:R-:W-:Y:S02]  /*d860*/  ISETP.GE.AND P3, PT, R29.reuse, UR10, PT ;  /* 0x0000000a1d007c0c */ /* 0x040fe4000bf66270 */
[----:B------:R-:W-:-:S04]  /*d870*/  LOP3.LUT R8, R29, 0x38, RZ, 0xfc, !PT ;  /* 0x000000381d087812 */ /* 0x000fc800078efcff */
[----:B------:R-:W-:Y:S02]  /*d880*/  ISETP.GE.AND P1, PT, R8, UR10, PT ;  /* 0x0000000a08007c0c */ /* 0x000fe4000bf26270 */
[----:B0-----:R-:W-:Y:S01]  /*d890*/  SHF.R.U32.HI R12, RZ, 0x5, R11 ;  /* 0x00000005ff0c7819 */ /* 0x001fe2000001160b */
[----:B--2---:R-:W-:-:S03]  /*d8a0*/  IMAD.MOV.U32 R21, RZ, RZ, R4 ;  /* 0x000000ffff157224 */ /* 0x004fc600078e0004 */
[----:B------:R-:W-:Y:S01]  /*d8b0*/  SGXT.U32 R12, R12, 0x2 ;  /* 0x000000020c0c781a */ /* 0x000fe20000000000 */
[C---:B------:R-:W-:Y:S02]  /*d8c0*/  IMAD R4, R29.reuse, UR38, RZ ;  /* 0x000000261d047c24 */ /* 0x040fe4000f8e02ff */
[----:B---3--:R-:W-:Y:S01]  /*d8d0*/  IMAD.MOV.U32 R20, RZ, RZ, R3 ;  /* 0x000000ffff147224 */ /* 0x008fe200078e0003 */
[----:B------:R-:W-:Y:S02]  /*d8e0*/  SHF.R.U32.HI R11, RZ, 0x5, R11 ;  /* 0x00000005ff0b7819 */ /* 0x000fe4000001160b */
[----:B------:R-:W-:Y:S01]  /*d8f0*/  LOP3.LUT R12, R12, 0xc, RZ, 0xfc, !PT ;  /* 0x0000000c0c0c7812 */ /* 0x000fe200078efcff */
[----:B------:R-:W-:Y:S01]  /*d900*/  IMAD.WIDE R4, R4, 0x2, R20 ;  /* 0x0000000204047825 */ /* 0x000fe200078e0214 */
[----:B------:R-:W-:Y:S02]  /*d910*/  SHF.R.U32.HI R16, RZ, 0x5, R13 ;  /* 0x00000005ff107819 */ /* 0x000fe4000001160d */
[----:B------:R-:W-:Y:S01]  /*d920*/  LOP3.LUT R3, R29, 0x34, RZ, 0xfc, !PT ;  /* 0x000000341d037812 */ /* 0x000fe200078efcff */
[----:B------:R-:W-:Y:S01]  /*d930*/  IMAD.WIDE R6, R6, 0x2, R20 ;  /* 0x0000000206067825 */ /* 0x000fe200078e0214 */
[----:B------:R0:W2:Y:S01]  /*d940*/  @!P3 LDG.E.U16 R9, desc[UR8][R4.64] ;  /* 0x000000080409b981 */ /* 0x0000a2000c1e1500 */
[----:B------:R-:W-:-:S02]  /*d950*/  SGXT.U32 R11, R11, 0x2 ;  /* 0x000000020b0b781a */ /* 0x000fc40000000000 */
[----:B------:R-:W-:Y:S01]  /*d960*/  ISETP.GE.AND P5, PT, R12, UR10, PT ;  /* 0x0000000a0c007c0c */ /* 0x000fe2000bfa6270 */
[----:B------:R-:W3:Y:S01]  /*d970*/  @!P4 LDG.E.U16 R10, desc[UR8][R6.64] ;  /* 0x00000008060ac981 */ /* 0x000ee2000c1e1500 */
[----:B------:R-:W-:Y:S02]  /*d980*/  LOP3.LUT R12, R11, 0x10, RZ, 0xfc, !PT ;  /* 0x000000100b0c7812 */ /* 0x000fe400078efcff */
[----:B------:R-:W-:Y:S02]  /*d990*/  SGXT.U32 R16, R16, 0x2 ;  /* 0x000000021010781a */ /* 0x000fe40000000000 */
[----:B------:R-:W-:Y:S02]  /*d9a0*/  ISETP.GE.AND P6, PT, R12, UR10, PT ;  /* 0x0000000a0c007c0c */ /* 0x000fe4000bfc6270 */
[----:B------:R-:W-:Y:S02]  /*d9b0*/  SHF.R.U32.HI R12, RZ, 0x5, R13 ;  /* 0x00000005ff0c7819 */ /* 0x000fe4000001160d */
[----:B------:R-:W-:-:S02]  /*d9c0*/  ISETP.GE.AND P2, PT, R3, UR10, PT ;  /* 0x0000000a03007c0c */ /* 0x000fc4000bf46270 */
[----:B------:R-:W-:Y:S02]  /*d9d0*/  SGXT.U32 R12, R12, 0x2 ;  /* 0x000000020c0c781a */ /* 0x000fe40000000000 */
[----:B------:R-:W-:Y:S02]  /*d9e0*/  LOP3.LUT R11, R11, 0x14, RZ, 0xfc, !PT ;  /* 0x000000140b0b7812 */ /* 0x000fe400078efcff */
[----:B------:R-:W-:Y:S02]  /*d9f0*/  LOP3.LUT R8, R12, 0xc, RZ, 0xfc, !PT ;  /* 0x0000000c0c087812 */ /* 0x000fe400078efcff */
[----:B------:R-:W-:Y:S02]  /*da00*/  ISETP.GE.AND P4, PT, R11, UR10, PT ;  /* 0x0000000a0b007c0c */ /* 0x000fe4000bf86270 */
[----:B0-----:R-:W-:Y:S01]  /*da10*/  PRMT R4, RZ, 0x7610, R4 ;  /* 0x00007610ff047816 */ /* 0x001fe20000000004 */
[----:B-1----:R-:W-:Y:S01]  /*da20*/  IMAD R8, R8, UR6, RZ ;  /* 0x0000000608087c24 */ /* 0x002fe2000f8e02ff */
[----:B------:R-:W-:Y:S01]  /*da30*/  PRMT R5, RZ, 0x7610, R5 ;  /* 0x00007610ff057816 */ /* 0x000fe20000000005 */
[----:B------:R-:W0:Y:S01]  /*da40*/  LDCU UR6, c[0x0][0x3a8] ;  /* 0x00007500ff0677ac */ /* 0x000e220008000800 */
[----:B------:R-:W-:Y:S01]  /*da50*/  LOP3.LUT R14, R12, 0x10, RZ, 0xfc, !PT ;  /* 0x000000100c0e7812 */ /* 0x000fe200078efcff */
[----:B------:R-:W-:-:S05]  /*da60*/  IMAD.WIDE R12, R8, 0x2, R20 ;  /* 0x00000002080c7825 */ /* 0x000fca00078e0214 */
[----:B------:R-:W4:Y:S04]  /*da70*/  @!P5 LDG.E.U16 R5, desc[UR8][R12.64] ;  /* 0x000000080c05d981 */ /* 0x000f28000c1e1500 */
[----:B--2---:R-:W-:Y:S04]  /*da80*/  STL [R1+0x10fc], R9 ;  /* 0x0010fc0901007387 */ /* 0x004fe80000100800 */
[----:B---3--:R1:W-:Y:S02]  /*da90*/  STL [R1], R10 ;  /* 0x0000000a01007387 */ /* 0x0083e40000100800 */
[----:B-1----:R-:W1:Y:S02]  /*daa0*/  S2R R10, SR_TID.X ;  /* 0x00000000000a7919 */ /* 0x002e640000002100 */
[----:B-1----:R-:W-:-:S04]  /*dab0*/  SHF.R.U32.HI R10, RZ, 0x5, R10 ;  /* 0x00000005ff0a7819 */ /* 0x002fc8000001160a */
[----:B------:R-:W-:-:S04]  /*dac0*/  SGXT.U32 R10, R10, 0x2 ;  /* 0x000000020a0a781a */ /* 0x000fc80000000000 */
[----:B------:R-:W-:-:S05]  /*dad0*/  LOP3.LUT R10, R10, 0x8, RZ, 0xfc, !PT ;  /* 0x000000080a0a7812 */ /* 0x000fca00078efcff */
[----:B------:R-:W-:Y:S01]  /*dae0*/  IMAD R10, R10, UR4, RZ ;  /* 0x000000040a0a7c24 */ /* 0x000fe2000f8e02ff */
[----:B------:R-:W-:Y:S01]  /*daf0*/  LOP3.LUT R8, R16, 0x18, RZ, 0xfc, !PT ;  /* 0x0000001810087812 */ /* 0x000fe200078efcff */
[----:B------:R-:W1:Y:S02]  /*db00*/  LDCU UR4, c[0x0][0x3a8] ;  /* 0x00007500ff0477ac */ /* 0x000e640008000800 */
[----:B------:R-:W-:-:S05]  /*db10*/  IMAD.WIDE R10, R10, 0x2, R20 ;  /* 0x000000020a0a7825 */ /* 0x000fca00078e0214 */
[----:B------:R-:W2:Y:S01]  /*db20*/  @!P0 LDG.E.U16 R4, desc[UR8][R10.64] ;  /* 0x000000080a048981 */ /* 0x000ea2000c1e1500 */
[----:B------:R-:W-:Y:S01]  /*db30*/  ISETP.GE.AND P3, PT, R8, UR10, PT ;  /* 0x0000000a08007c0c */ /* 0x000fe2000bf66270 */
[----:B------:R-:W3:Y:S01]  /*db40*/  S2R R16, SR_TID.X ;  /* 0x0000000000107919 */ /* 0x000ee20000002100 */
[----:B------:R-:W0:Y:S01]  /*db50*/  S2R R8, SR_TID.X ;  /* 0x0000000000087919 */ /* 0x000e220000002100 */
[----:B-1----:R-:W-:Y:S01]  /*db60*/  IMAD R14, R14, UR4, RZ ;  /* 0x000000040e0e7c24 */ /* 0x002fe2000f8e02ff */
[----:B------:R-:W1:Y:S01]  /*db70*/  LDCU UR4, c[0x0][0x3a8] ;  /* 0x00007500ff0477ac */ /* 0x000e620008000800 */
[----:B------:R-:W-:Y:S02]  /*db80*/  LOP3.LUT R3, R29, 0x3c, RZ, 0xfc, !PT ;  /* 0x0000003c1d037812 */ /* 0x000fe400078efcff */
[----:B------:R-:W-:Y:S01]  /*db90*/  PRMT R6, RZ, 0x7610, R6 ;  /* 0x00007610ff067816 */ /* 0x000fe20000000006 */
[----:B------:R-:W-:Y:S01]  /*dba0*/  IMAD.WIDE R14, R14, 0x2, R20 ;  /* 0x000000020e0e7825 */ /* 0x000fe200078e0214 */
[----:B------:R-:W-:-:S02]  /*dbb0*/  ISETP.GE.AND P0, PT, R3, UR10, PT ;  /* 0x0000000a03007c0c */ /* 0x000fc4000bf06270 */
[----:B------:R-:W-:Y:S02]  /*dbc0*/  PRMT R3, RZ, 0x7610, R3 ;  /* 0x00007610ff037816 */ /* 0x000fe40000000003 */
[----:B------:R1:W3:Y:S02]  /*dbd0*/  @!P6 LDG.E.U16 R6, desc[UR8][R14.64] ;  /* 0x000000080e06e981 */ /* 0x0002e4000c1e1500 */
[----:B-1----:R-:W-:Y:S02]  /*dbe0*/  PRMT R14, RZ, 0x7610, R14 ;  /* 0x00007610ff0e7816 */ /* 0x002fe4000000000e */
[----:B--2---:R-:W-:Y:S04]  /*dbf0*/  STL [R1+0x1104], R4 ;  /* 0x0011040401007387 */ /* 0x004fe80000100800 */
[----:B------:R-:W-:Y:S04]  /*dc00*/  STL [R1+0x111c], R4 ;  /* 0x00111c0401007387 */ /* 0x000fe80000100800 */
[----:B----4-:R3:W-:Y:S02]  /*dc10*/  STL [R1+0xc], R5 ;  /* 0x00000c0501007387 */ /* 0x0107e40000100800 */
[----:B---3--:R-:W-:-:S02]  /*dc20*/  SHF.R.U32.HI R5, RZ, 0x5, R16 ;  /* 0x00000005ff057819 */ /* 0x008fc40000011610 */
[--C-:B0-----:R-:W-:Y:S02]  /*dc30*/  SHF.R.U32.HI R16, RZ, 0x5, R8.reuse ;  /* 0x00000005ff107819 */ /* 0x101fe40000011608 */
[----:B------:R-:W-:Y:S02]  /*dc40*/  SGXT.U32 R5, R5, 0x2 ;  /* 0x000000020505781a */ /* 0x000fe40000000000 */
[----:B------:R-:W-:Y:S02]  /*dc50*/  SHF.R.U32.HI R8, RZ, 0x5, R8 ;  /* 0x00000005ff087819 */ /* 0x000fe40000011608 */
[----:B------:R-:W-:Y:S02]  /*dc60*/  LOP3.LUT R5, R5, 0x1c, RZ, 0xfc, !PT ;  /* 0x0000001c05057812 */ /* 0x000fe400078efcff */
[----:B------:R-:W-:Y:S02]  /*dc70*/  SGXT.U32 R8, R8, 0x2 ;  /* 0x000000020808781a */ /* 0x000fe40000000000 */
[----:B------:R-:W-:-:S02]  /*dc80*/  ISETP.GE.AND P5, PT, R5, UR10, PT ;  /* 0x0000000a05007c0c */ /* 0x000fc4000bfa6270 */
[C---:B------:R-:W-:Y:S02]  /*dc90*/  LOP3.LUT R5, R8.reuse, 0x14, RZ, 0xfc, !PT ;  /* 0x0000001408057812 */ /* 0x040fe400078efcff */
[----:B------:R-:W-:-:S05]  /*dca0*/  LOP3.LUT R8, R8, 0x18, RZ, 0xfc, !PT ;  /* 0x0000001808087812 */ /* 0x000fca00078efcff */
[----:B------:R-:W-:Y:S01]  /*dcb0*/  IMAD R8, R8, UR4, RZ ;  /* 0x0000000408087c24 */ /* 0x000fe2000f8e02ff */
[----:B------:R-:W-:Y:S01]  /*dcc0*/  SGXT.U32 R16, R16, 0x2 ;  /* 0x000000021010781a */ /* 0x000fe20000000000 */
[----:B------:R-:W-:Y:S01]  /*dcd0*/  IMAD R5, R5, UR6, RZ ;  /* 0x0000000605057c24 */ /* 0x000fe2000f8e02ff */
[----:B------:R-:W0:Y:S01]  /*dce0*/  LDCU UR4, c[0x0][0x3a8] ;  /* 0x00007500ff0477ac */ /* 0x000e220008000800 */
[----:B------:R-:W-:Y:S01]  /*dcf0*/  IMAD.WIDE R12, R8, 0x2, R20 ;  /* 0x00000002080c7825 */ /* 0x000fe200078e0214 */
[----:B------:R-:W-:Y:S01]  /*dd00*/  STL [R1+0x110c], R6 ;  /* 0x00110c0601007387 */ /* 0x000fe20000100800 */
[----:B------:R-:W-:Y:S01]  /*dd10*/  PRMT R26, RZ, 0x7610, R26 ;  /* 0x00007610ff1a7816 */ /* 0x000fe2000000001a */
[----:B------:R-:W1:Y:S01]  /*dd20*/  LDCU UR6, c[0x0][0x3a8] ;  /* 0x00007500ff0677ac */ /* 0x000e620008000800 */
[----:B------:R-:W-:Y:S01]  /*dd30*/  IMAD.WIDE R10, R5, 0x2, R20 ;  /* 0x00000002050a7825 */ /* 0x000fe200078e0214 */
[----:B------:R-:W2:Y:S04]  /*dd40*/  @!P3 LDG.E.U16 R3, desc[UR8][R12.64] ;  /* 0x000000080c03b981 */ /* 0x000ea8000c1e1500 */
[----:B------:R-:W3:Y:S01]  /*dd50*/  @!P4 LDG.E.U16 R14, desc[UR8][R10.64] ;  /* 0x000000080a0ec981 */ /* 0x000ee2000c1e1500 */
[----:B------:R-:W-:-:S02]  /*dd60*/  LOP3.LUT R5, R16, 0x20, RZ, 0xfc, !PT ;  /* 0x0000002010057812 */ /* 0x000fc400078efcff */
[----:B------:R-:W-:Y:S02]  /*dd70*/  LOP3.LUT R8, R16, 0x24, RZ, 0xfc, !PT ;  /* 0x0000002410087812 */ /* 0x000fe400078efcff */
[----:B------:R-:W4:Y:S02]  /*dd80*/  S2R R16, SR_TID.X ;  /* 0x0000000000107919 */ /* 0x000f240000002100 */
[----:B------:R-:W-:Y:S02]  /*dd90*/  ISETP.GE.AND P4, PT, R8, UR10, PT ;  /* 0x0000000a08007c0c */ /* 0x000fe4000bf86270 */
[----:B------:R-:W0:Y:S01]  /*dda0*/  S2R R8, SR_TID.X ;  /* 0x0000000000087919 */ /* 0x000e220000002100 */
[----:B------:R-:W-:Y:S01]  /*ddb0*/  STL [R1+0x1120], R6 ;  /* 0x0011200601007387 */ /* 0x000fe20000100800 */
[----:B----4-:R-:W-:-:S04]  /*ddc0*/  SHF.R.U32.HI R15, RZ, 0x5, R16 ;  /* 0x00000005ff0f7819 */ /* 0x010fc80000011610 */
[----:B------:R-:W-:Y:S02]  /*ddd0*/  SGXT.U32 R15, R15, 0x2 ;  /* 0x000000020f0f781a */ /* 0x000fe40000000000 */
[----:B------:R-:W-:-:S04]  /*dde0*/  SHF.R.U32.HI R16, RZ, 0x5, R16 ;  /* 0x00000005ff107819 */ /* 0x000fc80000011610 */
[----:B------:R-:W-:Y:S02]  /*ddf0*/  SGXT.U32 R16, R16, 0x2 ;  /* 0x000000021010781a */ /* 0x000fe40000000000 */
[----:B------:R-:W-:Y:S02]  /*de00*/  ISETP.GE.AND P6, PT, R5, UR10, PT ;  /* 0x0000000a05007c0c */ /* 0x000fe4000bfc6270 */
[----:B------:R-:W-:Y:S02]  /*de10*/  PRMT R7, RZ, 0x7610, R7 ;  /* 0x00007610ff077816 */ /* 0x000fe40000000007 */
[----:B------:R-:W-:Y:S02]  /*de20*/  PRMT R28, RZ, 0x7610, R28 ;  /* 0x00007610ff1c7816 */ /* 0x000fe4000000001c */
[----:B------:R-:W-:Y:S02]  /*de30*/  PRMT R23, RZ, 0x7610, R23 ;  /* 0x00007610ff177816 */ /* 0x000fe40000000017 */
[----:B------:R-:W-:-:S04]  /*de40*/  LOP3.LUT R5, R29, 0x40, RZ, 0xfc, !PT ;  /* 0x000000401d057812 */ /* 0x000fc800078efcff */
[----:B------:R-:W-:Y:S02]  /*de50*/  ISETP.GE.AND P3, PT, R5, UR10, PT ;  /* 0x0000000a05007c0c */ /* 0x000fe4000bf66270 */
[----:B------:R-:W-:Y:S01]  /*de60*/  PRMT R5, RZ, 0x7610, R5 ;  /* 0x00007610ff057816 */ /* 0x000fe20000000005 */
[----:B--2---:R-:W-:Y:S04]  /*de70*/  STL [R1+0x10b0], R3 ;  /* 0x0010b00301007387 */ /* 0x004fe80000100800 */
[----:B------:R-:W-:Y:S04]  /*de80*/  STL [R1+0x1114], R3 ;  /* 0x0011140301007387 */ /* 0x000fe80000100800 */
[----:B------:R-:W-:Y:S04]  /*de90*/  STL [R1+0x1124], R3 ;  /* 0x0011240301007387 */ /* 0x000fe80000100800 */
[----:B---3--:R2:W-:Y:S02]  /*dea0*/  STL [R1+0x20], R14 ;  /* 0x0000200e01007387 */ /* 0x0085e40000100800 */
[----:B--2---:R-:W-:-:S05]  /*deb0*/  LOP3.LUT R14, R15, 0x1c, RZ, 0xfc, !PT ;  /* 0x0000001c0f0e7812 */ /* 0x004fca00078efcff */
[----:B0-----:R-:W-:Y:S01]  /*dec0*/  IMAD R14, R14, UR4, RZ ;  /* 0x000000040e0e7c24 */ /* 0x001fe2000f8e02ff */
[----:B------:R-:W0:Y:S03]  /*ded0*/  LDCU UR4, c[0x0][0x3a8] ;  /* 0x00007500ff0477ac */ /* 0x000e260008000800 */
[----:B------:R-:W-:Y:S01]  /*dee0*/  IMAD.WIDE R10, R14, 0x2, R20 ;  /* 0x000000020e0a7825 */ /* 0x000fe200078e0214 */
[----:B------:R-:W-:Y:S02]  /*def0*/  LOP3.LUT R14, R16, 0x20, RZ, 0xfc, !PT ;  /* 0x00000020100e7812 */ /* 0x000fe400078efcff */
[--C-:B------:R-:W-:Y:S02]  /*df00*/  SHF.R.U32.HI R16, RZ, 0x5, R8.reuse ;  /* 0x00000005ff107819 */ /* 0x100fe40000011608 */
[----:B------:R-:W-:Y:S01]  /*df10*/  SHF.R.U32.HI R8, RZ, 0x5, R8 ;  /* 0x00000005ff087819 */ /* 0x000fe20000011608 */
[----:B------:R2:W3:Y:S01]  /*df20*/  @!P5 LDG.E.U16 R26, desc[UR8][R10.64] ;  /* 0x000000080a1ad981 */ /* 0x0004e2000c1e1500 */
[----:B------:R-:W-:Y:S01]  /*df30*/  SGXT.U32 R16, R16, 0x2 ;  /* 0x000000021010781a */ /* 0x000fe20000000000 */
[----:B0-----:R-:W-:Y:S01]  /*df40*/  IMAD R14, R14, UR4, RZ ;  /* 0x000000040e0e7c24 */ /* 0x001fe2000f8e02ff */
[----:B------:R-:W-:Y:S01]  /*df50*/  SGXT.U32 R8, R8, 0x2 ;  /* 0x000000020808781a */ /* 0x000fe20000000000 */
[----:B------:R-:W0:Y:S02]  /*df60*/  LDCU UR4, c[0x0][0x3a8] ;  /* 0x00007500ff0477ac */ /* 0x000e240008000800 */
[----:B------:R-:W-:Y:S01]  /*df70*/  IMAD.WIDE R12, R14, 0x2, R20 ;  /* 0x000000020e0c7825 */ /* 0x000fe200078e0214 */
[----:B------:R-:W-:-:S02]  /*df80*/  LOP3.LUT R14, R16, 0x24, RZ, 0xfc, !PT ;  /* 0x00000024100e7812 */ /* 0x000fc400078efcff */
[----:B------:R-:W-:Y:S02]  /*df90*/  LOP3.LUT R16, R16, 0x28, RZ, 0xfc, !PT ;  /* 0x0000002810107812 */ /* 0x000fe400078efcff */
[----:B------:R-:W4:Y:S02]  /*dfa0*/  @!P6 LDG.E.U16 R7, desc[UR8][R12.64] ;  /* 0x000000080c07e981 */ /* 0x000f24000c1e1500 */
[----:B------:R-:W-:Y:S02]  /*dfb0*/  ISETP.GE.AND P5, PT, R16, UR10, PT ;  /* 0x0000000a10007c0c */ /* 0x000fe4000bfa6270 */
[----:B------:R-:W-:-:S04]  /*dfc0*/  LOP3.LUT R16, R8, 0x2c, RZ, 0xfc, !PT ;  /* 0x0000002c08107812 */ /* 0x000fc800078efcff */
[----:B------:R-:W-:Y:S02]  /*dfd0*/  ISETP.GE.AND P6, PT, R16, UR10, PT ;  /* 0x0000000a10007c0c */ /* 0x000fe4000bfc6270 */
[----:B------:R-:W1:Y:S01]  /*dfe0*/  S2R R16, SR_TID.X ;  /* 0x0000000000107919 */ /* 0x000e620000002100 */
[----:B0-----:R-:W-:Y:S01]  /*dff0*/  IMAD R14, R14, UR4, RZ ;  /* 0x000000040e0e7c24 */ /* 0x001fe2000f8e02ff */
[----:B------:R-:W0:Y:S01]  /*e000*/  LDCU UR4, c[0x0][0x3a8] ;  /* 0x00007500ff0477ac */ /* 0x000e220008000800 */
[----:B------:R-:W-:Y:S02]  /*e010*/  LOP3.LUT R8, R8, 0x30, RZ, 0xfc, !PT ;  /* 0x0000003008087812 */ /* 0x000fe400078efcff */
[----:B------:R-:W-:-:S05]  /*e020*/  IMAD.WIDE R14, R14, 0x2, R20 ;  /* 0x000000020e0e7825 */ /* 0x000fca00078e0214 */
[----:B------:R-:W4:Y:S01]  /*e030*/  @!P4 LDG.E.U16 R28, desc[UR8][R14.64] ;  /* 0x000000080e1cc981 */ /* 0x000f22000c1e1500 */
[----:B------:R-:W-:Y:S02]  /*e040*/  ISETP.GE.AND P4, PT, R8, UR10, PT ;  /* 0x0000000a08007c0c */ /* 0x000fe4000bf86270 */
[----:B------:R-:W0:Y:S01]  /*e050*/  S2R R8, SR_TID.X ;  /* 0x0000000000087919 */ /* 0x000e220000002100 */
[----:B-1----:R-:W-:-:S04]  /*e060*/  SHF.R.U32.HI R16, RZ, 0x5, R16 ;  /* 0x00000005ff107819 */ /* 0x002fc80000011610 */
[----:B------:R-:W-:-:S04]  /*e070*/  SGXT.U32 R16, R16, 0x2 ;  /* 0x000000021010781a */ /* 0x000fc80000000000 */
[----:B------:R-:W-:-:S05]  /*e080*/  LOP3.LUT R16, R16, 0x28, RZ, 0xfc, !PT ;  /* 0x0000002810107812 */ /* 0x000fca00078efcff */
[----:B0-----:R-:W-:Y:S01]  /*e090*/  IMAD R16, R16, UR4, RZ ;  /* 0x0000000410107c24 */ /* 0x001fe2000f8e02ff */
[----:B------:R-:W-:Y:S01]  /*e0a0*/  SHF.R.U32.HI R8, RZ, 0x5, R8 ;  /* 0x00000005ff087819 */ /* 0x000fe20000011608 */
[----:B------:R-:W0:Y:S02]  /*e0b0*/  LDCU UR4, c[0x0][0x3a8] ;  /* 0x00007500ff0477ac */ /* 0x000e240008000800 */
[----:B--2---:R-:W-:-:S05]  /*e0c0*/  IMAD.WIDE R10, R16, 0x2, R20 ;  /* 0x00000002100a7825 */ /* 0x004fca00078e0214 */
[----:B------:R1:W2:Y:S02]  /*e0d0*/  @!P5 LDG.E.U16 R24, desc[UR8][R10.64] ;  /* 0x000000080a18d981 */ /* 0x0002a4000c1e1500 */
[----:B-1----:R-:W1:Y:S01]  /*e0e0*/  S2R R11, SR_TID.X ;  /* 0x00000000000b7919 */ /* 0x002e620000002100 */
[----:B------:R-:W-:-:S04]  /*e0f0*/  SGXT.U32 R8, R8, 0x2 ;  /* 0x000000020808781a */ /* 0x000fc80000000000 */
[----:B------:R-:W-:-:S05]  /*e100*/  LOP3.LUT R16, R8, 0x2c, RZ, 0xfc, !PT ;  /* 0x0000002c08107812 */ /* 0x000fca00078efcff */
[----:B------:R-:W-:Y:S01]  /*e110*/  IMAD R16, R16, UR6, RZ ;  /* 0x0000000610107c24 */ /* 0x000fe2000f8e02ff */
[----:B------:R-:W1:Y:S01]  /*e120*/  LDCU UR6, c[0x0][0x3a8] ;  /* 0x00007500ff0677ac */ /* 0x000e620008000800 */
[----:B------:R-:W-:Y:S02]  /*e130*/  LOP3.LUT R15, R8, 0x30, RZ, 0xfc, !PT ;  /* 0x00000030080f7812 */ /* 0x000fe400078efcff */
[----:B------:R-:W-:-:S04]  /*e140*/  IMAD.WIDE R12, R16, 0x2, R20 ;  /* 0x00000002100c7825 */ /* 0x000fc800078e0214 */
[----:B0-----:R-:W-:Y:S01]  /*e150*/  IMAD R15, R15, UR4, RZ ;  /* 0x000000040f0f7c24 */ /* 0x001fe2000f8e02ff */
[----:B------:R0:W2:Y:S01]  /*e160*/  @!P6 LDG.E.U16 R23, desc[UR8][R12.64] ;  /* 0x000000080c17e981 */ /* 0x0000a2000c1e1500 */
[----:B-1----:R-:W-:Y:S01]  /*e170*/  SHF.R.U32.HI R10, RZ, 0x5, R11 ;  /* 0x00000005ff0a7819 */ /* 0x002fe2000001160b */
[----:B------:R-:W1:Y:S03]  /*e180*/  LDCU UR4, c[0x0][0x3a8] ;  /* 0x00007500ff0477ac */ /* 0x000e660008000800 */
[----:B------:R-:W-:-:S04]  /*e190*/  SGXT.U32 R10, R10, 0x2 ;  /* 0x000000020a0a781a */ /* 0x000fc80000000000 */
[C---:B------:R-:W-:Y:S01]  /*e1a0*/  LOP3.LUT R11, R10.reuse, 0x34, RZ, 0xfc, !PT ;  /* 0x000000340a0b7812 */ /* 0x040fe200078efcff */
[----:B------:R-:W-:Y:S01]  /*e1b0*/  IMAD.WIDE R14, R15, 0x2, R20 ;  /* 0x000000020f0e7825 */ /* 0x000fe200078e0214 */
[----:B0-----:R-:W-:-:S03]  /*e1c0*/  LOP3.LUT R13, R10, 0x38, RZ, 0xfc, !PT ;  /* 0x000000380a0d7812 */ /* 0x001fc600078efcff */
[----:B------:R-:W-:Y:S01]  /*e1d0*/  IMAD R11, R11, UR6, RZ ;  /* 0x000000060b0b7c24 */ /* 0x000fe2000f8e02ff */
[----:B------:R-:W2:Y:S01]  /*e1e0*/  @!P4 LDG.E.U16 R5, desc[UR8][R14.64] ;  /* 0x000000080e05c981 */ /* 0x000ea2000c1e1500 */
[----:B------:R-:W-:Y:S01]  /*e1f0*/  LOP3.LUT R16, R29, 0x48, RZ, 0xfc, !PT ;  /* 0x000000481d107812 */ /* 0x000fe200078efcff */
[----:B------:R-:W0:Y:S01]  /*e200*/  LDCU UR6, c[0x0][0x3a8] ;  /* 0x00007500ff0677ac */ /* 0x000e220008000800 */
[----:B------:R-:W-:-:S05]  /*e210*/  IMAD.WIDE R10, R11, 0x2, R20 ;  /* 0x000000020b0a7825 */ /* 0x000fca00078e0214 */
[----:B------:R-:W2:Y:S01]  /*e220*/  @!P2 LDG.E.U16 R17, desc[UR8][R10.64] ;  /* 0x000000080a11a981 */ /* 0x000ea2000c1e1500 */
[----:B------:R-:W-:Y:S02]  /*e230*/  ISETP.GE.AND P6, PT, R16, UR10, PT ;  /* 0x0000000a10007c0c */ /* 0x000fe4000bfc6270 */
[----:B------:R-:W0:Y:S01]  /*e240*/  S2R R16, SR_TID.X ;  /* 0x0000000000107919 */ /* 0x000e220000002100 */
[----:B-1----:R-:W-:Y:S01]  /*e250*/  IMAD R13, R13, UR4, RZ ;  /* 0x000000040d0d7c24 */ /* 0x002fe2000f8e02ff */
[----:B------:R-:W1:Y:S01]  /*e260*/  LDCU UR4, c[0x0][0x3a8] ;  /* 0x00007500ff0477ac */ /* 0x000e620008000800 */
[----:B------:R-:W-:Y:S02]  /*e270*/  LOP3.LUT R8, R29, 0x44, RZ, 0xfc, !PT ;  /* 0x000000441d087812 */ /* 0x000fe400078efcff */
[----:B------:R-:W-:Y:S02]  /*e280*/  IMAD.WIDE R12, R13, 0x2, R20 ;  /* 0x000000020d0c7825 */ /* 0x000fe400078e0214 */
[----:B------:R-:W-:-:S02]  /*e290*/  ISETP.GE.AND P5, PT, R8, UR10, PT ;  /* 0x0000000a08007c0c */ /* 0x000fc4000bfa6270 */
[----:B------:R-:W-:Y:S02]  /*e2a0*/  PRMT R8, RZ, 0x7610, R8 ;  /* 0x00007610ff087816 */ /* 0x000fe40000000008 */
[----:B------:R-:W-:Y:S02]  /*e2b0*/  PRMT R27, RZ, 0x7610, R27 ;  /* 0x00007610ff1b7816 */ /* 0x000fe4000000001b */
[----:B------:R-:W-:Y:S02]  /*e2c0*/  PRMT R18, RZ, 0x7610, R18 ;  /* 0x00007610ff127816 */ /* 0x000fe40000000012 */
[----:B------:R-:W2:Y:S01]  /*e2d0*/  @!P1 LDG.E.U16 R8, desc[UR8][R12.64] ;  /* 0x000000080c089981 */ /* 0x000ea2000c1e1500 */
[----:B0-----:R-:W-:-:S04]  /*e2e0*/  SHF.R.U32.HI R16, RZ, 0x5, R16 ;  /* 0x00000005ff107819 */ /* 0x001fc80000011610 */
[----:B------:R-:W-:Y:S01]  /*e2f0*/  SGXT.U32 R16, R16, 0x2 ;  /* 0x000000021010781a */ /* 0x000fe20000000000 */
[----:B---3--:R0:W-:Y:S04]  /*e300*/  STL [R1+0x40], R26 ;  /* 0x0000401a01007387 */ /* 0x0081e80000100800 */
[----:B0-----:R-:W3:Y:S04]  /*e310*/  LDL.LU R26, [R1+0x1140] ;  /* 0x00114000011a7983 */ /* 0x001ee80000300800 */
[----:B----4-:R-:W-:Y:S04]  /*e320*/  STL [R1+0x10ac], R7 ;  /* 0x0010ac0701007387 */ /* 0x010fe80000100800 */
[----:B------:R0:W-:Y:S04]  /*e330*/  STL [R1+0x44], R28 ;  /* 0x0000441c01007387 */ /* 0x0001e80000100800 */
[----:B0-----:R-:W4:Y:S04]  /*e340*/  LDL.LU R28, [R1+0x113c] ;  /* 0x00113c00011c7983 */ /* 0x001f280000300800 */
[----:B--2---:R-:W-:Y:S04]  /*e350*/  STL [R1+0x10a8], R24 ;  /* 0x0010a81801007387 */ /* 0x004fe80000100800 */
[----:B------:R0:W-:Y:S04]  /*e360*/  STL [R1+0x38], R23 ;  /* 0x0000381701007387 */ /* 0x0001e80000100800 */
[----:B0-----:R-:W2:Y:S04]  /*e370*/  LDL.LU R23, [R1+0x1138] ;  /* 0x0011380001177983 */ /* 0x001ea80000300800 */
[----:B------:R-:W-:Y:S04]  /*e380*/  STL [R1+0x10a4], R5 ;  /* 0x0010a40501007387 */ /* 0x000fe80000100800 */
[----:B------:R0:W-:Y:S02]  /*e390*/  STL [R1+0x30], R17 ;  /* 0x0000301101007387 */ /* 0x0001e40000100800 */
[----:B0-----:R-:W0:Y:S02]  /*e3a0*/  S2R R17, SR_TID.X ;  /* 0x0000000000117919 */ /* 0x001e240000002100 */
[----:B0-----:R-:W-:-:S04]  /*e3b0*/  SHF.R.U32.HI R17, RZ, 0x5, R17 ;  /* 0x00000005ff117819 */ /* 0x001fc80000011611 */
[----:B------:R-:W-:-:S04]  /*e3c0*/  SGXT.U32 R17, R17, 0x2 ;  /* 0x000000021111781a */ /* 0x000fc80000000000 */
[----:B------:R-:W-:-:S05]  /*e3d0*/  LOP3.LUT R17, R17, 0x3c, RZ, 0xfc, !PT ;  /* 0x0000003c11117812 */ /* 0x000fca00078efcff */
[----:B-1----:R-:W-:Y:S01]  /*e3e0*/  IMAD R17, R17, UR4, RZ ;  /* 0x0000000411117c24 */ /* 0x002fe2000f8e02ff */
[----:B------:R-:W-:Y:S01]  /*e3f0*/  STL [R1+0x10a0], R8 ;  /* 0x0010a00801007387 */ /* 0x000fe20000100800 */
[----:B------:R-:W0:Y:S02]  /*e400*/  LDCU UR4, c[0x0][0x3a8] ;  /* 0x00007500ff0477ac */ /* 0x000e240008000800 */
[----:B------:R-:W-:Y:S01]  /*e410*/  IMAD.WIDE R10, R17, 0x2, R20 ;  /* 0x00000002110a7825 */ /* 0x000fe200078e0214 */
[----:B------:R-:W-:-:S04]  /*e420*/  LOP3.LUT R17, R16, 0x40, RZ, 0xfc, !PT ;  /* 0x0000004010117812 */ /* 0x000fc800078efcff */
[----:B------:R-:W2:Y:S01]  /*e430*/  @!P0 LDG.E.U16 R18, desc[UR8][R10.64] ;  /* 0x000000080a128981 */ /* 0x000ea2000c1e1500 */
[----:B------:R-:W-:Y:S01]  /*e440*/  IMAD R17, R17, UR6, RZ ;  /* 0x0000000611117c24 */ /* 0x000fe2000f8e02ff */
[----:B------:R-:W-:Y:S01]  /*e450*/  LOP3.LUT R14, R29, 0x50, RZ, 0xfc, !PT ;  /* 0x000000501d0e7812 */ /* 0x000fe200078efcff */
[----:B------:R-:W1:Y:S02]  /*e460*/  LDCU UR6, c[0x0][0x3a8] ;  /* 0x00007500ff0677ac */ /* 0x000e640008000800 */
[----:B------:R-:W-:-:S05]  /*e470*/  IMAD.WIDE R12, R17, 0x2, R20 ;  /* 0x00000002110c7825 */ /* 0x000fca00078e0214 */
[----:B------:R-:W2:Y:S01]  /*e480*/  @!P3 LDG.E.U16 R27, desc[UR8][R12.64] ;  /* 0x000000080c1bb981 */ /* 0x000ea2000c1e1500 */
[----:B------:R-:W-:Y:S02]  /*e490*/  ISETP.GE.AND P2, PT, R14, UR10, PT ;  /* 0x0000000a0e007c0c */ /* 0x000fe4000bf46270 */
[----:B------:R-:W-:-:S05]  /*e4a0*/  LOP3.LUT R14, R16, 0x44, RZ, 0xfc, !PT ;  /* 0x00000044100e7812 */ /* 0x000fca00078efcff */
[----:B0-----:R-:W-:Y:S01]  /*e4b0*/  IMAD R14, R14, UR4, RZ ;  /* 0x000000040e0e7c24 */ /* 0x001fe2000f8e02ff */
[----:B------:R-:W0:Y:S01]  /*e4c0*/  LDCU UR4, c[0x0][0x3a8] ;  /* 0x00007500ff0477ac */ /* 0x000e220008000800 */
[C---:B------:R-:W-:Y:S02]  /*e4d0*/  LOP3.LUT R15, R29.reuse, 0x4c, RZ, 0xfc, !PT ;  /* 0x0000004c1d0f7812 */ /* 0x040fe400078efcff */
[----:B------:R-:W-:Y:S02]  /*e4e0*/  LOP3.LUT R16, R29, 0x58, RZ, 0xfc, !PT ;  /* 0x000000581d107812 */ /* 0x000fe400078efcff */
[----:B------:R-:W-:Y:S02]  /*e4f0*/  ISETP.GE.AND P4, PT, R15, UR10, PT ;  /* 0x0000000a0f007c0c */ /* 0x000fe4000bf86270 */
[----:B------:R-:W-:Y:S02]  /*e500*/  LOP3.LUT R15, R29, 0x54, RZ, 0xfc, !PT ;  /* 0x000000541d0f7812 */ /* 0x000fe400078efcff */
[----:B------:R-:W-:-:S02]  /*e510*/  PRMT R22, RZ, 0x7610, R22 ;  /* 0x00007610ff167816 */ /* 0x000fc40000000016 */
[----:B------:R-:W-:Y:S01]  /*e520*/  ISETP.GE.AND P1, PT, R15, UR10, PT ;  /* 0x0000000a0f007c0c */ /* 0x000fe2000bf26270 */
[----:B------:R-:W-:Y:S01]  /*e530*/  IMAD.WIDE R14, R14, 0x2, R20 ;  /* 0x000000020e0e7825 */ /* 0x000fe200078e0214 */
[----:B------:R-:W-:Y:S02]  /*e540*/  ISETP.GE.AND P0, PT, R16, UR10, PT ;  /* 0x0000000a10007c0c */ /* 0x000fe4000bf06270 */
[----:B------:R-:W-:Y:S02]  /*e550*/  PRMT R16, RZ, 0x7610, R16 ;  /* 0x00007610ff107816 */ /* 0x000fe40000000010 */
[----:B------:R-:W3:Y:S04]  /*e560*/  @!P5 LDG.E.U16 R22, desc[UR8][R14.64] ;  /* 0x000000080e16d981 */ /* 0x000ee8000c1e1500 */
[----:B--2---:R-:W-:Y:S04]  /*e570*/  STL [R1+0x109c], R27 ;  /* 0x00109c1b01007387 */ /* 0x004fe80000100800 */
[----:B------:R2:W-:Y:S02]  /*e580*/  STL [R1+0x24], R18 ;  /* 0x0000241201007387 */ /* 0x0005e40000100800 */
[----:B--2---:R-:W2:Y:S02]  /*e590*/  S2R R18, SR_TID.X ;  /* 0x0000000000127919 */ /* 0x004ea40000002100 */
[----:B--2---:R-:W-:-:S04]  /*e5a0*/  SHF.R.U32.HI R18, RZ, 0x5, R18 ;  /* 0x00000005ff127819 */ /* 0x004fc80000011612 */
[----:B------:R-:W-:-:S04]  /*e5b0*/  SGXT.U32 R18, R18, 0x2 ;  /* 0x000000021212781a */ /* 0x000fc80000000000 */
[C---:B------:R-:W-:Y:S02]  /*e5c0*/  LOP3.LUT R11, R18.reuse, 0x48, RZ, 0xfc, !PT ;  /* 0x00000048120b7812 */ /* 0x040fe400078efcff */
[----:B------:R-:W-:-:S05]  /*e5d0*/  LOP3.LUT R18, R18, 0x4c, RZ, 0xfc, !PT ;  /* 0x0000004c12127812 */ /* 0x000fca00078efcff */
[----:B0-----:R-:W-:Y:S01]  /*e5e0*/  IMAD R18, R18, UR4, RZ ;  /* 0x0000000412127c24 */ /* 0x001fe2000f8e02ff */
[----:B---3--:R0:W-:Y:S01]  /*e5f0*/  STL [R1+0x2c], R22 ;  /* 0x00002c1601007387 */ /* 0x0081e20000100800 */
[----:B-1----:R-:W-:Y:S01]  /*e600*/  IMAD R11, R11, UR6, RZ ;  /* 0x000000060b0b7c24 */ /* 0x002fe2000f8e02ff */
[----:B------:R-:W-:Y:S01]  /*e610*/  PRMT R25, RZ, 0x7610, R25 ;  /* 0x00007610ff197816 */ /* 0x000fe20000000019 */
[----:B------:R-:W-:Y:S01]  /*e620*/  IMAD.WIDE R12, R18, 0x2, R20 ;  /* 0x00000002120c7825 */ /* 0x000fe200078e0214 */
[----:B------:R-:W-:Y:S01]  /*e630*/  LOP3.LUT R14, R29, 0x64, RZ, 0xfc, !PT ;  /* 0x000000641d0e7812 */ /* 0x000fe200078efcff */
[----:B------:R-:W1:Y:S03]  /*e640*/  LDCU UR4, c[0x0][0x3a8] ;  /* 0x00007500ff0477ac */ /* 0x000e660008000800 */
[----:B------:R-:W2:Y:S01]  /*e650*/  @!P4 LDG.E.U16 R16, desc[UR8][R12.64] ;  /* 0x000000080c10c981 */ /* 0x000ea2000c1e1500 */
[----:B------:R-:W-:Y:S01]  /*e660*/  PRMT R0, RZ, 0x7610, R0 ;  /* 0x00007610ff007816 */ /* 0x000fe20000000000 */
[----:B------:R-:W3:Y:S01]  /*e670*/  LDCU UR6, c[0x0][0x3a8] ;  /* 0x00007500ff0677ac */ /* 0x000ee20008000800 */
[----:B------:R-:W1:Y:S01]  /*e680*/  S2R R18, SR_TID.X ;  /* 0x0000000000127919 */ /* 0x000e620000002100 */
[----:B0-----:R-:W3:Y:S01]  /*e690*/  LDL.LU R22, [R1+0x1134] ;  /* 0x0011340001167983 */ /* 0x001ee20000300800 */
[----:B------:R-:W-:-:S05]  /*e6a0*/  IMAD.WIDE R10, R11, 0x2, R20 ;  /* 0x000000020b0a7825 */ /* 0x000fca00078e0214 */
[----:B------:R0:W3:Y:S01]  /*e6b0*/  @!P6 LDG.E.U16 R25, desc[UR8][R10.64] ;  /* 0x000000080a19e981 */ /* 0x0000e2000c1e1500 */
[----:B------:R-:W-:-:S03]  /*e6c0*/  ISETP.GE.AND P6, PT, R14, UR10, PT ;  /* 0x0000000a0e007c0c */ /* 0x000fc6000bfc6270 */
[----:B--2---:R1:W-:Y:S02]  /*e6d0*/  STL [R1+0x18], R16 ;  /* 0x0000181001007387 */ /* 0x0043e40000100800 */
[--C-:B-1----:R-:W-:Y:S02]  /*e6e0*/  SHF.R.U32.HI R16, RZ, 0x5, R18.reuse ;  /* 0x00000005ff107819 */ /* 0x102fe40000011612 */
[----:B------:R-:W-:-:S04]  /*e6f0*/  SHF.R.U32.HI R18, RZ, 0x5, R18 ;  /* 0x00000005ff127819 */ /* 0x000fc80000011612 */
[----:B------:R-:W-:-:S04]  /*e700*/  SGXT.U32 R18, R18, 0x2 ;  /* 0x000000021212781a */ /* 0x000fc80000000000 */
[----:B------:R-:W-:-:S05]  /*e710*/  LOP3.LUT R14, R18, 0x54, RZ, 0xfc, !PT ;  /* 0x00000054120e7812 */ /* 0x000fca00078efcff */
[----:B------:R-:W-:Y:S01]  /*e720*/  IMAD R14, R14, UR7, RZ ;  /* 0x000000070e0e7c24 */ /* 0x000fe2000f8e02ff */
[----:B------:R-:W-:Y:S01]  /*e730*/  SGXT.U32 R16, R16, 0x2 ;  /* 0x000000021010781a */ /* 0x000fe20000000000 */
[----:B------:R-:W1:Y:S02]  /*e740*/  LDCU UR7, c[0x0][0x3a8] ;  /* 0x00007500ff0777ac */ /* 0x000e640008000800 */
[----:B------:R-:W-:-:S05]  /*e750*/  IMAD.WIDE R12, R14, 0x2, R20 ;  /* 0x000000020e0c7825 */ /* 0x000fca00078e0214 */
[----:B------:R-:W2:Y:S01]  /*e760*/  @!P1 LDG.E.U16 R0, desc[UR8][R12.64] ;  /* 0x000000080c009981 */ /* 0x000ea2000c1e1500 */
[----:B------:R-:W-:Y:S02]  /*e770*/  LOP3.LUT R16, R16, 0x50, RZ, 0xfc, !PT ;  /* 0x0000005010107812 */ /* 0x000fe400078efcff */
[----:B------:R-:W-:-:S03]  /*e780*/  PRMT R26, RZ, 0x7610, R26 ;  /* 0x00007610ff1a7816 */ /* 0x000fc6000000001a */
[----:B------:R-:W-:Y:S01]  /*e790*/  IMAD R16, R16, UR4, RZ ;  /* 0x0000000410107c24 */ /* 0x000fe2000f8e02ff */
[----:B------:R-:W1:Y:S03]  /*e7a0*/  LDCU UR4, c[0x0][0x3a8] ;  /* 0x00007500ff0477ac */ /* 0x000e660008000800 */
[----:B0-----:R-:W-:Y:S01]  /*e7b0*/  IMAD.WIDE R10, R16, 0x2, R20 ;  /* 0x00000002100a7825 */ /* 0x001fe200078e0214 */
[----:B------:R-:W-:-:S04]  /*e7c0*/  LOP3.LUT R17, R29, 0x5c, RZ, 0xfc, !PT ;  /* 0x0000005c1d117812 */ /* 0x000fc800078efcff */
[----:B------:R0:W4:Y:S01]  /*e7d0*/  @!P2 LDG.E.U16 R26, desc[UR8][R10.64] ;  /* 0x000000080a1aa981 */ /* 0x000122000c1e1500 */
[----:B------:R-:W-:Y:S02]  /*e7e0*/  ISETP.GE.AND P3, PT, R17, UR10, PT ;  /* 0x0000000a11007c0c */ /* 0x000fe4000bf66270 */
[----:B------:R-:W-:Y:S02]  /*e7f0*/  LOP3.LUT R15, R29, 0x60, RZ, 0xfc, !PT ;  /* 0x000000601d0f7812 */ /* 0x000fe400078efcff */
[C---:B------:R-:W-:Y:S02]  /*e800*/  LOP3.LUT R17, R18.reuse, 0x58, RZ, 0xfc, !PT ;  /* 0x0000005812117812 */ /* 0x040fe400078efcff */
[----:B0-----:R-:W-:Y:S02]  /*e810*/  SHF.R.U32.HI R11, RZ, 0x5, R19 ;  /* 0x00000005ff0b7819 */ /* 0x001fe40000011613 */
[----:B------:R-:W-:Y:S02]  /*e820*/  LOP3.LUT R16, R18, 0x5c, RZ, 0xfc, !PT ;  /* 0x0000005c12107812 */ /* 0x000fe400078efcff */
[----:B------:R-:W-:-:S02]  /*e830*/  SGXT.U32 R11, R11, 0x2 ;  /* 0x000000020b0b781a */ /* 0x000fc40000000000 */
[----:B------:R-:W-:Y:S02]  /*e840*/  ISETP.GE.AND P5, PT, R15, UR10, PT ;  /* 0x0000000a0f007c0c */ /* 0x000fe4000bfa6270 */
[----:B------:R-:W-:Y:S01]  /*e850*/  LOP3.LUT R13, R11, 0x64, RZ, 0xfc, !PT ;  /* 0x000000640b0d7812 */ /* 0x000fe200078efcff */
[----:B---3--:R-:W-:Y:S01]  /*e860*/  IMAD R17, R17, UR6, RZ ;  /* 0x0000000611117c24 */ /* 0x008fe2000f8e02ff */
[----:B------:R-:W-:Y:S01]  /*e870*/  LOP3.LUT R15, R29, 0x68, RZ, 0xfc, !PT ;  /* 0x000000681d0f7812 */ /* 0x000fe200078efcff */
[----:B--2---:R0:W-:Y:S01]  /*e880*/  STL [R1+0x10], R0 ;  /* 0x0000100001007387 */ /* 0x0041e20000100800 */
[----:B-1----:R-:W-:Y:S02]  /*e890*/  IMAD R16, R16, UR4, RZ ;  /* 0x0000000410107c24 */ /* 0x002fe4000f8e02ff */
[----:B------:R-:W-:Y:S01]  /*e8a0*/  ISETP.GE.AND P4, PT, R15, UR10, PT ;  /* 0x0000000a0f007c0c */ /* 0x000fe2000bf86270 */
[----:B------:R-:W-:Y:S01]  /*e8b0*/  IMAD R13, R13, UR7, RZ ;  /* 0x000000070d0d7c24 */ /* 0x000fe2000f8e02ff */
[----:B----4-:R-:W-:Y:S01]  /*e8c0*/  PRMT R28, RZ, 0x7610, R28 ;  /* 0x00007610ff1c7816 */ /* 0x010fe2000000001c */
[----:B------:R-:W1:Y:S01]  /*e8d0*/  LDCU UR6, c[0x0][0x3a8] ;  /* 0x00007500ff0677ac */ /* 0x000e620008000800 */
[----:B0-----:R-:W2:Y:S01]  /*e8e0*/  LDL.LU R0, [R1+0x1130] ;  /* 0x0011300001007983 */ /* 0x001ea20000300800 */
[----:B------:R-:W-:Y:S01]  /*e8f0*/  PRMT R2, RZ, 0x7610, R2 ;  /* 0x00007610ff027816 */ /* 0x000fe20000000002 */
[----:B------:R-:W-:Y:S01]  /*e900*/  IMAD.WIDE R14, R17, 0x2, R20 ;  /* 0x00000002110e7825 */ /* 0x000fe200078e0214 */
[----:B------:R-:W-:Y:S01]  /*e910*/  PRMT R9, RZ, 0x7610, R9 ;  /* 0x00007610ff097816 */ /* 0x000fe20000000009 */
[----:B------:R-:W0:Y:S02]  /*e920*/  LDCU UR4, c[0x0][0x3a8] ;  /* 0x00007500ff0477ac */ /* 0x000e240008000800 */
[--C-:B------:R-:W-:Y:S01]  /*e930*/  IMAD.WIDE R16, R16, 0x2, R20.reuse ;  /* 0x0000000210107825 */ /* 0x100fe200078e0214 */
[----:B------:R-:W3:Y:S03]  /*e940*/  @!P0 LDG.E.U16 R28, desc[UR8][R14.64] ;  /* 0x000000080e1c8981 */ /* 0x000ee6000c1e1500 */
[----:B------:R-:W-:Y:S01]  /*e950*/  IMAD.WIDE R12, R13, 0x2, R20 ;  /* 0x000000020d0c7825 */ /* 0x000fe200078e0214 */
[----:B------:R4:W3:Y:S04]  /*e960*/  @!P3 LDG.E.U16 R2, desc[UR8][R16.64] ;  /* 0x000000081002b981 */ /* 0x0008e8000c1e1500 */
[----:B------:R-:W3:Y:S01]  /*e970*/  @!P6 LDG.E.U16 R9, desc[UR8][R12.64] ;  /* 0x000000080c09e981 */ /* 0x000ee2000c1e1500 */
[----:B------:R-:W-:-:S02]  /*e980*/  LOP3.LUT R18, R29, 0x6c, RZ, 0xfc, !PT ;  /* 0x0000006c1d127812 */ /* 0x000fc400078efcff */
[----:B------:R-:W-:Y:S02]  /*e990*/  LOP3.LUT R10, R29, 0x7c, RZ, 0xfc, !PT ;  /* 0x0000007c1d0a7812 */ /* 0x000fe400078efcff */
[----:B------:R-:W-:Y:S02]  /*e9a0*/  LOP3.LUT R19, R11, 0x6c, RZ, 0xfc, !PT ;  /* 0x0000006c0b137812 */ /* 0x000fe400078efcff */
[----:B------:R-:W-:Y:S02]  /*e9b0*/  ISETP.GE.AND P2, PT, R18, UR10, PT ;  /* 0x0000000a12007c0c */ /* 0x000fe4000bf46270 */
[C---:B------:R-:W-:Y:S01]  /*e9c0*/  ISETP.GE.AND P0, PT, R10.reuse, UR10, PT ;  /* 0x0000000a0a007c0c */ /* 0x040fe2000bf06270 */
[----:B0-----:R-:W-:Y:S02]  /*e9d0*/  IMAD R19, R19, UR4, RZ ;  /* 0x0000000413137c24 */ /* 0x001fe4000f8e02ff */
[----:B------:R-:W-:Y:S01]  /*e9e0*/  IMAD R18, R10, UR38, RZ ;  /* 0x000000260a127c24 */ /* 0x000fe2000f8e02ff */
[----:B------:R-:W-:Y:S01]  /*e9f0*/  PRMT R6, RZ, 0x7610, R6 ;  /* 0x00007610ff067816 */ /* 0x000fe20000000006 */
[----:B----4-:R-:W-:-:S04]  /*ea00*/  IMAD.WIDE R16, R19, 0x2, R20 ;  /* 0x0000000213107825 */ /* 0x010fc800078e0214 */
[----:B------:R-:W-:-:S05]  /*ea10*/  IMAD.WIDE R18, R18, 0x2, R20 ;  /* 0x0000000212127825 */ /* 0x000fca00078e0214 */
[----:B------:R-:W4:Y:S01]  /*ea20*/  @!P0 LDG.E.U16 R6, desc[UR8][R18.64] ;  /* 0x0000000812068981 */ /* 0x000f22000c1e1500 */
[----:B--2---:R-:W-:-:S06]  /*ea30*/  PRMT R0, RZ, 0x7610, R0 ;  /* 0x00007610ff007816 */ /* 0x004fcc0000000000 */
[----:B------:R-:W2:Y:S04]  /*ea40*/  @!P2 LDG.E.U16 R0, desc[UR8][R16.64] ;  /* 0x000000081000a981 */ /* 0x000ea8000c1e1500 */
[----:B---3--:R-:W-:Y:S04]  /*ea50*/  STL [R1+0x1098], R28 ;  /* 0x0010981c01007387 */ /* 0x008fe80000100800 */
[----:B------:R0:W-:Y:S04]  /*ea60*/  STL [R1+0x28], R2 ;  /* 0x0000280201007387 */ /* 0x0001e80000100800 */
[----:B0-----:R-:W3:Y:S04]  /*ea70*/  LDL.LU R2, [R1+0x112c] ;  /* 0x00112c0001027983 */ /* 0x001ee80000300800 */
[----:B------:R0:W-:Y:S02]  /*ea80*/  STL [R1+0x8], R9 ;  /* 0x0000080901007387 */ /* 0x0001e40000100800 */
[----:B0-----:R-:W0:Y:S01]  /*ea90*/  S2R R9, SR_TID.X ;  /* 0x0000000000097919 */ /* 0x001e220000002100 */
[----:B------:R-:W-:-:S02]  /*eaa0*/  LOP3.LUT R15, R11, 0x68, RZ, 0xfc, !PT ;  /* 0x000000680b0f7812 */ /* 0x000fc400078efcff */
[----:B------:R-:W-:Y:S02]  /*eab0*/  LOP3.LUT R11, R11, 0x60, RZ, 0xfc, !PT ;  /* 0x000000600b0b7812 */ /* 0x000fe400078efcff */
[----:B------:R-:W-:-:S03]  /*eac0*/  PRMT R23, RZ, 0x7610, R23 ;  /* 0x00007610ff177816 */ /* 0x000fc60000000017 */
[----:B------:R-:W-:-:S04]  /*ead0*/  IMAD R11, R11, UR11, RZ ;  /* 0x0000000b0b0b7c24 */ /* 0x000fc8000f8e02ff */
[----:B------:R-:W-:-:S05]  /*eae0*/  IMAD.WIDE R10, R11, 0x2, R20 ;  /* 0x000000020b0a7825 */ /* 0x000fca00078e0214 */
[----:B------:R4:W3:Y:S01]  /*eaf0*/  @!P5 LDG.E.U16 R23, desc[UR8][R10.64] ;  /* 0x000000080a17d981 */ /* 0x0008e2000c1e1500 */
[----:B-1----:R-:W-:Y:S01]  /*eb00*/  IMAD R15, R15, UR6, RZ ;  /* 0x000000060f0f7c24 */ /* 0x002fe2000f8e02ff */
[----:B------:R-:W-:Y:S02]  /*eb10*/  PRMT R22, RZ, 0x7610, R22 ;  /* 0x00007610ff167816 */ /* 0x000fe40000000016 */
[----:B----4-:R-:W-:Y:S01]  /*eb20*/  LOP3.LUT R11, R29, 0x74, RZ, 0xfc, !PT ;  /* 0x000000741d0b7812 */ /* 0x010fe200078efcff */
[----:B------:R-:W-:-:S03]  /*eb30*/  IMAD.WIDE R14, R15, 0x2, R20 ;  /* 0x000000020f0e7825 */ /* 0x000fc600078e0214 */
[----:B------:R-:W-:Y:S02]  /*eb40*/  ISETP.GE.AND P3, PT, R11, UR10, PT ;  /* 0x0000000a0b007c0c */ /* 0x000fe4000bf66270 */
[----:B0-----:R-:W-:Y:S01]  /*eb50*/  LOP3.LUT R9, R9, 0x7f, RZ, 0xc0, !PT ;  /* 0x0000007f09097812 */ /* 0x001fe200078ec0ff */
[----:B------:R-:W-:Y:S01]  /*eb60*/  IMAD R11, R11, UR38, RZ ;  /* 0x000000260b0b7c24 */ /* 0x000fe2000f8e02ff */
[----:B------:R0:W4:Y:S01]  /*eb70*/  @!P4 LDG.E.U16 R22, desc[UR8][R14.64] ;  /* 0x000000080e16c981 */ /* 0x000122000c1e1500 */
[----:B------:R-:W-:Y:S02]  /*eb80*/  PRMT R3, RZ, 0x7610, R3 ;  /* 0x00007610ff037816 */ /* 0x000fe40000000003 */
[----:B------:R-:W-:Y:S01]  /*eb90*/  ISETP.GE.AND P0, PT, R9, UR10, PT ;  /* 0x0000000a09007c0c */ /* 0x000fe2000bf06270 */
[----:B0-----:R-:W-:-:S05]  /*eba0*/  IMAD.WIDE R14, R11, 0x2, R20 ;  /* 0x000000020b0e7825 */ /* 0x001fca00078e0214 */
[----:B------:R-:W3:Y:S04]  /*ebb0*/  @!P3 LDG.E.U16 R3, desc[UR8][R14.64] ;  /* 0x000000080e03b981 */ /* 0x000ee8000c1e1500 */
[----:B--2---:R0:W-:Y:S04]  /*ebc0*/  STL [R1+0x14], R0 ;  /* 0x0000140001007387 */ /* 0x0041e80000100800 */
[----:B0-----:R-:W2:Y:S04]  /*ebd0*/  LDL.LU R0, [R1+0x1128] ;  /* 0x0011280001007983 */ /* 0x001ea80000300800 */
[----:B------:R0:W-:Y:S04]  /*ebe0*/  STL [R1+0x34], R6 ;  /* 0x0000340601007387 */ /* 0x0001e80000100800 */
[----:B------:R-:W2:Y:S04]  /*ebf0*/  LDL R9, [R1+0x1e4] ;  /* 0x0001e40001097983 */ /* 0x000ea80000100800 */
[----:B0-----:R-:W2:Y:S01]  /*ec00*/  LDL R6, [R1+0x1e0] ;  /* 0x0001e00001067983 */ /* 0x001ea20000100800 */
[----:B------:R-:W-:-:S02]  /*ec10*/  LOP3.LUT R12, R29, 0x78, RZ, 0xfc, !PT ;  /* 0x000000781d0c7812 */ /* 0x000fc400078efcff */
[----:B------:R-:W-:Y:S02]  /*ec20*/  LOP3.LUT R13, R29, 0x70, RZ, 0xfc, !PT ;  /* 0x000000701d0d7812 */ /* 0x000fe400078efcff */
[C---:B------:R-:W-:Y:S01]  /*ec30*/  ISETP.GE.AND P4, PT, R12.reuse, UR10, PT ;  /* 0x0000000a0c007c0c */ /* 0x040fe2000bf86270 */
[----:B------:R-:W4:Y:S01]  /*ec40*/  LDL R29, [R1+0x1e8] ;  /* 0x0001e800011d7983 */ /* 0x000f220000100800 */
[C---:B------:R-:W-:Y:S01]  /*ec50*/  ISETP.GE.AND P2, PT, R13.reuse, UR10, PT ;  /* 0x0000000a0d007c0c */ /* 0x040fe2000bf46270 */
[----:B------:R-:W-:Y:S02]  /*ec60*/  IMAD R12, R12, UR38, RZ ;  /* 0x000000260c0c7c24 */ /* 0x000fe4000f8e02ff */
[----:B------:R-:W-:Y:S01]  /*ec70*/  IMAD R16, R13, UR38, RZ ;  /* 0x000000260d107c24 */ /* 0x000fe2000f8e02ff */
[----:B------:R-:W-:Y:S01]  /*ec80*/  PRMT R10, RZ, 0x7610, R10 ;  /* 0x00007610ff0a7816 */ /* 0x000fe2000000000a */
[----:B------:R-:W-:Y:S01]  /*ec90*/  IMAD.WIDE R12, R12, 0x2, R20 ;  /* 0x000000020c0c7825 */ /* 0x000fe200078e0214 */
[----:B------:R-:W-:-:S03]  /*eca0*/  PRMT R11, RZ, 0x7610, R11 ;  /* 0x00007610ff0b7816 */ /* 0x000fc6000000000b */
[----:B------:R-:W-:Y:S02]  /*ecb0*/  IMAD.WIDE R16, R16, 0x2, R20 ;  /* 0x0000000210107825 */ /* 0x000fe400078e0214 */
[----:B------:R0:W4:Y:S04]  /*ecc0*/  @!P4 LDG.E.U16 R10, desc[UR8][R12.64] ;  /* 0x000000080c0ac981 */ /* 0x000128000c1e1500 */
[----:B------:R-:W4:Y:S01]  /*ecd0*/  @!P2 LDG.E.U16 R11, desc[UR8][R16.64] ;  /* 0x00000008100ba981 */ /* 0x000f22000c1e1500 */
[----:B------:R-:W-:-:S03]  /*ece0*/  PRMT R4, RZ, 0x7610, R4 ;  /* 0x00007610ff047816 */ /* 0x000fc60000000004 */
[----:B------:R-:W-:Y:S04]  /*ecf0*/  STL [R1+0xcd0], R20 ;  /* 0x000cd01401007387 */ /* 0x000fe80000100800 */
[----:B------:R-:W-:Y:S04]  /*ed00*/  STL [R1+0x1084], R20 ;  /* 0x0010841401007387 */ /* 0x000fe80000100800 */
[----:B------:R-:W-:Y:S04]  /*ed10*/  STL [R1+0x1088], R20 ;  /* 0x0010881401007387 */ /* 0x000fe80000100800 */
[----:B------:R-:W-:Y:S04]  /*ed20*/  STL [R1+0x108c], R20 ;  /* 0x00108c1401007387 */ /* 0x000fe80000100800 */
[----:B------:R-:W-:Y:S04]  /*ed30*/  STL [R1+0x1090], R20 ;  /* 0x0010901401007387 */ /* 0x000fe80000100800 */
[----:B------:R-:W-:Y:S04]  /*ed40*/  STL [R1+0x1094], R20 ;  /* 0x0010941401007387 */ /* 0x000fe80000100800 */
[----:B------:R-:W-:Y:S04]  /*ed50*/  STL [R1+0xccc], R21 ;  /* 0x000ccc1501007387 */ /* 0x000fe80000100800 */
[----:B---3--:R1:W-:Y:S04]  /*ed60*/  STL [R1+0x4], R3 ;  /* 0x0000040301007387 */ /* 0x0083e80000100800 */
[----:B-1----:R-:W3:Y:S04]  /*ed70*/  LDL.LU R3, [R1+0x1124] ;  /* 0x0011240001037983 */ /* 0x002ee80000300800 */
[----:B------:R-:W3:Y:S04]  /*ed80*/  LDL R14, [R1+0x1ec] ;  /* 0x0001ec00010e7983 */ /* 0x000ee80000100800 */
[----:B------:R-:W3:Y:S01]  /*ed90*/  LDL R15, [R1+0x1f0] ;  /* 0x0001f000010f7983 */ /* 0x000ee20000100800 */
[----:B------:R-:W-:Y:S01]  /*eda0*/  BAR.SYNC.DEFER_BLOCKING 0x0 ;  /* 0x0000000000007b1d */ /* 0x000fe20000010000 */
[C---:B--2---:R-:W-:Y:S01]  /*edb0*/  IADD3 RZ, P1, PT, R6.reuse, R2, RZ ;  /* 0x0000000206ff7210 */ /* 0x044fe20007f3e0ff */
[----:B0-----:R-:W-:-:S04]  /*edc0*/  IMAD.IADD R12, R6, 0x1, R2 ;  /* 0x00000001060c7824 */ /* 0x001fc800078e0202 */
[----:B------:R-:W2:Y:S01]  /*edd0*/  LDL.LU R6, [R1+0x1120] ;  /* 0x0011200001067983 */ /* 0x000ea20000300800 */
[--C-:B------:R-:W-:Y:S01]  /*ede0*/  IMAD.X R13, R9, 0x1, R0.reuse, P1 ;  /* 0x00000001090d7824 */ /* 0x100fe200008e0600 */
[CC--:B----4-:R-:W-:Y:S02]  /*edf0*/  IADD3 RZ, P2, PT, R29.reuse, R2.reuse, RZ ;  /* 0x000000021dff7210 */ /* 0x0d0fe40007f5e0ff */
[----:B------:R-:W4:Y:S04]  /*ee00*/  LDL R9, [R1+0x1fc] ;  /* 0x0001fc0001097983 */ /* 0x000f280000100800 */
[----:B------:R0:W2:Y:S02]  /*ee10*/  @!P0 LDG.E.U16 R4, desc[UR8][R12.64] ;  /* 0x000000080c048981 */ /* 0x0000a4000c1e1500 */
[-C--:B0-----:R-:W-:Y:S01]  /*ee20*/  IADD3 R12, PT, PT, R29, R2.reuse, RZ ;  /* 0x000000021d0c7210 */ /* 0x081fe20007ffe0ff */
[----:B---3--:R-:W-:Y:S01]  /*ee30*/  IMAD.X R13, R14, 0x1, R0, P2 ;  /* 0x000000010e0d7824 */ /* 0x008fe200010e0600 */
[C---:B------:R-:W-:Y:S01]  /*ee40*/  IADD3 RZ, P1, PT, R15.reuse, R2, RZ ;  /* 0x000000020fff7210 */ /* 0x040fe20007f3e0ff */
[----:B------:R-:W-:Y:S01]  /*ee50*/  IMAD.IADD R14, R15, 0x1, R2 ;  /* 0x000000010f0e7824 */ /* 0x000fe200078e0202 */
[----:B--2---:R0:W-:Y:S04]  /*ee60*/  STL [R1+0x4c], R4 ;  /* 0x00004c0401007387 */ /* 0x0041e80000100800 */
[----:B0-----:R-:W2:Y:S04]  /*ee70*/  LDL.LU R4, [R1+0x111c] ;  /* 0x00111c0001047983 */ /* 0x001ea80000300800 */
[----:B------:R-:W3:Y:S04]  /*ee80*/  LDL.LU R29, [R1+0x1118] ;  /* 0x00111800011d7983 */ /* 0x000ee80000300800 */
[----:B------:R-:W3:Y:S01]  /*ee90*/  LDL R15, [R1+0x1f4] ;  /* 0x0001f400010f7983 */ /* 0x000ee20000100800 */
[----:B------:R-:W-:-:S02]  /*eea0*/  PRMT R3, RZ, 0x7610, R3 ;  /* 0x00007610ff037816 */ /* 0x000fc40000000003 */
[----:B--2---:R-:W-:-:S06]  /*eeb0*/  PRMT R4, RZ, 0x7610, R4 ;  /* 0x00007610ff047816 */ /* 0x004fcc0000000004 */
[----:B------:R-:W2:Y:S01]  /*eec0*/  @!P0 LDG.E.U16 R4, desc[UR8][R12.64] ;  /* 0x000000080c048981 */ /* 0x000ea2000c1e1500 */
[----:B---3--:R-:W-:-:S05]  /*eed0*/  IMAD.X R15, R15, 0x1, R0, P1 ;  /* 0x000000010f0f7824 */ /* 0x008fca00008e0600 */
[----:B------:R-:W3:Y:S04]  /*eee0*/  @!P0 LDG.E.U16 R3, desc[UR8][R14.64] ;  /* 0x000000080e038981 */ /* 0x000ee8000c1e1500 */
[----:B------:R-:W3:Y:S04]  /*eef0*/  LDL R13, [R1+0x1f8] ;  /* 0x0001f800010d7983 */ /* 0x000ee80000100800 */
[----:B--2---:R0:W-:Y:S04]  /*ef00*/  STL [R1+0x80], R4 ;  /* 0x0000800401007387 */ /* 0x0041e80000100800 */
[----:B0-----:R-:W2:Y:S04]  /*ef10*/  LDL R4, [R1+0x210] ;  /* 0x0002100001047983 */ /* 0x001ea80000100800 */
[----:B---3--:R0:W-:Y:S04]  /*ef20*/  STL [R1+0xb0], R3 ;  /* 0x0000b00301007387 */ /* 0x0081e80000100800 */
[----:B0-----:R-:W3:Y:S04]  /*ef30*/  LDL.LU R3, [R1+0x1114] ;  /* 0x0011140001037983 */ /* 0x001ee80000300800 */
[----:B------:R-:W2:Y:S01]  /*ef40*/  LDL R15, [R1+0x200] ;  /* 0x00020000010f7983 */ /* 0x000ea20000100800 */
[C---:B------:R-:W-:Y:S01]  /*ef50*/  IADD3 RZ, P2, PT, R13.reuse, R2, RZ ;  /* 0x000000020dff7210 */ /* 0x040fe20007f5e0ff */
[----:B------:R-:W-:Y:S01]  /*ef60*/  IMAD.IADD R12, R13, 0x1, R2 ;  /* 0x000000010d0c7824 */ /* 0x000fe200078e0202 */
[----:B------:R-:W-:-:S03]  /*ef70*/  PRMT R29, RZ, 0x7610, R29 ;  /* 0x00007610ff1d7816 */ /* 0x000fc6000000001d */
[----:B----4-:R-:W-:Y:S01]  /*ef80*/  IMAD.X R13, R9, 0x1, R0, P2 ;  /* 0x00000001090d7824 */ /* 0x010fe200010e0600 */
[----:B------:R-:W-:Y:S01]  /*ef90*/  PRMT R6, RZ, 0x7610, R6 ;  /* 0x00007610ff067816 */ /* 0x000fe20000000006 */
[----:B------:R-:W4:Y:S04]  /*efa0*/  LDL R9, [R1+0x218] ;  /* 0x0002180001097983 */ /* 0x000f280000100800 */
[----:B------:R-:W3:Y:S01]  /*efb0*/  @!P0 LDG.E.U16 R29, desc[UR8][R12.64] ;  /* 0x000000080c1d8981 */ /* 0x000ee2000c1e1500 */
[C---:B--2---:R-:W-:Y:S01]  /*efc0*/  IADD3 RZ, P1, PT, R15.reuse, R2, RZ ;  /* 0x000000020fff7210 */ /* 0x044fe20007f3e0ff */
[----:B------:R-:W-:Y:S02]  /*efd0*/  IMAD.IADD R14, R15, 0x1, R2 ;  /* 0x000000010f0e7824 */ /* 0x000fe400078e0202 */
[----:B------:R-:W2:Y:S04]  /*efe0*/  LDL R15, [R1+0x204] ;  /* 0x00020400010f7983 */ /* 0x000ea80000100800 */
[----:B---3--:R0:W-:Y:S04]  /*eff0*/  STL [R1+0xe4], R29 ;  /* 0x0000e41d01007387 */ /* 0x0081e80000100800 */
[----:B0-----:R-:W3:Y:S04]  /*f000*/  LDL.LU R29, [R1+0x1110] ;  /* 0x00111000011d7983 */ /* 0x001ee80000300800 */
[----:B------:R-:W3:Y:S01]  /*f010*/  LDL R13, [R1+0x208] ;  /* 0x00020800010d7983 */ /* 0x000ee20000100800 */
[----:B--2---:R-:W-:-:S05]  /*f020*/  IMAD.X R15, R15, 0x1, R0, P1 ;  /* 0x000000010f0f7824 */ /* 0x004fca00008e0600 */
[----:B------:R-:W2:Y:S01]  /*f030*/  @!P0 LDG.E.U16 R6, desc[UR8][R14.64] ;  /* 0x000000080e068981 */ /* 0x000ea2000c1e1500 */
[C---:B---3--:R-:W-:Y:S01]  /*f040*/  IADD3 RZ, P1, PT, R13.reuse, R2, RZ ;  /* 0x000000020dff7210 */ /* 0x048fe20007f3e0ff */
[----:B------:R-:W-:Y:S02]  /*f050*/  IMAD.IADD R12, R13, 0x1, R2 ;  /* 0x000000010d0c7824 */ /* 0x000fe400078e0202 */
[----:B--2---:R0:W-:Y:S04]  /*f060*/  STL [R1+0xf0], R6 ;  /* 0x0000f00601007387 */ /* 0x0041e80000100800 */
[----:B0-----:R-:W2:Y:S04]  /*f070*/  LDL.LU R6, [R1+0x110c] ;  /* 0x00110c0001067983 */ /* 0x001ea80000300800 */
[----:B------:R-:W3:Y:S01]  /*f080*/  LDL R13, [R1+0x20c] ;  /* 0x00020c00010d7983 */ /* 0x000ee20000100800 */
[----:B------:R-:W-:Y:S01]  /*f090*/  PRMT R29, RZ, 0x7610, R29 ;  /* 0x00007610ff1d7816 */ /* 0x000fe2000000001d */
[----:B---3--:R-:W-:-:S05]  /*f0a0*/  IMAD.X R13, R13, 0x1, R0, P1 ;  /* 0x000000010d0d7824 */ /* 0x008fca00008e0600 */
[----:B------:R0:W3:Y:S01]  /*f0b0*/  @!P0 LDG.E.U16 R29, desc[UR8][R12.64] ;  /* 0x000000080c1d8981 */ /* 0x0000e2000c1e1500 */
[CC--:B------:R-:W-:Y:S02]  /*f0c0*/  IADD3 RZ, P1, PT, R4.reuse, R2.reuse, RZ ;  /* 0x0000000204ff7210 */ /* 0x0c0fe40007f3e0ff */
[----:B0-----:R-:W-:Y:S01]  /*f0d0*/  IADD3 R12, PT, PT, R4, R2, RZ ;  /* 0x00000002040c7210 */ /* 0x001fe20007ffe0ff */
[----:B---3--:R0:W-:Y:S04]  /*f0e0*/  STL [R1+0xec], R29 ;  /* 0x0000ec1d01007387 */ /* 0x0081e80000100800 */
[----:B0-----:R-:W3:Y:S04]  /*f0f0*/  LDL.LU R29, [R1+0x1108] ;  /* 0x00110800011d7983 */ /* 0x001ee80000300800 */
[----:B------:R-:W2:Y:S04]  /*f100*/  LDL.LU R4, [R1+0x1104] ;  /* 0x0011040001047983 */ /* 0x000ea80000300800 */
[----:B------:R-:W2:Y:S01]  /*f110*/  LDL R13, [R1+0x214] ;  /* 0x00021400010d7983 */ /* 0x000ea20000100800 */
[----:B---3--:R-:W-:Y:S01]  /*f120*/  PRMT R29, RZ, 0x7610, R29 ;  /* 0x00007610ff1d7816 */ /* 0x008fe2000000001d */
[----:B--2---:R-:W-:-:S05]  /*f130*/  IMAD.X R13, R13, 0x1, R0, P1 ;  /* 0x000000010d0d7824 */ /* 0x004fca00008e0600 */
[----:B------:R0:W2:Y:S01]  /*f140*/  @!P0 LDG.E.U16 R29, desc[UR8][R12.64] ;  /* 0x000000080c1d8981 */ /* 0x0000a2000c1e1500 */
[C---:B----4-:R-:W-:Y:S01]  /*f150*/  IADD3 RZ, P1, PT, R9.reuse, R2, RZ ;  /* 0x0000000209ff7210 */ /* 0x050fe20007f3e0ff */
[----:B0-----:R-:W-:Y:S02]  /*f160*/  IMAD.IADD R12, R9, 0x1, R2 ;  /* 0x00000001090c7824 */ /* 0x001fe400078e0202 */
[----:B--2---:R0:W-:Y:S04]  /*f170*/  STL [R1+0xe8], R29 ;  /* 0x0000e81d01007387 */ /* 0x0041e80000100800 */
[----:B0-----:R-:W2:Y:S04]  /*f180*/  LDL.LU R29, [R1+0x1100] ;  /* 0x00110000011d7983 */ /* 0x001ea80000300800 */
[----:B------:R-:W3:Y:S04]  /*f190*/  LDL.LU R9, [R1+0x10fc] ;  /* 0x0010fc0001097983 */ /* 0x000ee80000300800 */
[----:B------:R-:W4:Y:S01]  /*f1a0*/  LDL R13, [R1+0x21c] ;  /* 0x00021c00010d7983 */ /* 0x000f220000100800 */
[----:B------:R-:W-:Y:S01]  /*f1b0*/  PRMT R19, RZ, 0x7610, R19 ;  /* 0x00007610ff137816 */ /* 0x000fe20000000013 */
[----:B----4-:R-:W-:-:S05]  /*f1c0*/  IMAD.X R13, R13, 0x1, R0, P1 ;  /* 0x000000010d0d7824 */ /* 0x010fca00008e0600 */
[----:B------:R0:W4:Y:S04]  /*f1d0*/  @!P0 LDG.E.U16 R19, desc[UR8][R12.64] ;  /* 0x000000080c138981 */ /* 0x000128000c1e1500 */
[----:B------:R-:W2:Y:S02]  /*f1e0*/  LDL R13, [R1+0x220] ;  /* 0x00022000010d7983 */ /* 0x000ea40000100800 */
[C---:B--2---:R-:W-:Y:S01]  /*f1f0*/  IADD3 RZ, P1, PT, R13.reuse, R2, RZ ;  /* 0x000000020dff7210 */ /* 0x044fe20007f3e0ff */
[----:B0-----:R-:W-:Y:S02]  /*f200*/  IMAD.IADD R12, R13, 0x1, R2 ;  /* 0x000000010d0c7824 */ /* 0x001fe400078e0202 */
[----:B------:R-:W2:Y:S01]  /*f210*/  LDL R13, [R1+0x224] ;  /* 0x00022400010d7983 */ /* 0x000ea20000100800 */
[----:B------:R-:W-:Y:S01]  /*f220*/  PRMT R29, RZ, 0x7610, R29 ;  /* 0x00007610ff1d7816 */ /* 0x000fe2000000001d */
[----:B--2---:R-:W-:-:S05]  /*f230*/  IMAD.X R13, R13, 0x1, R0, P1 ;  /* 0x000000010d0d7824 */ /* 0x004fca00008e0600 */
[----:B------:R-:W2:Y:S04]  /*f240*/  @!P0 LDG.E.U16 R29, desc[UR8][R12.64] ;  /* 0x000000080c1d8981 */ /* 0x000ea8000c1e1500 */
[----:B--2---:R0:W-:Y:S04]  /*f250*/  STL [R1+0x48], R29 ;  /* 0x0000481d01007387 */ /* 0x0041e80000100800 */
[----:B0-----:R-:W2:Y:S04]  /*f260*/  LDL.LU R29, [R1+0x10f8] ;  /* 0x0010f800011d7983 */ /* 0x001ea80000300800 */
[----:B------:R-:W2:Y:S02]  /*f270*/  LDL R13, [R1+0x228] ;  /* 0x00022800010d7983 */ /* 0x000ea40000100800 */
[C---:B--2---:R-:W-:Y:S01]  /*f280*/  IADD3 RZ, P1, PT, R13.reuse, R2, RZ ;  /* 0x000000020dff7210 */ /* 0x044fe20007f3e0ff */
[----:B------:R-:W-:-:S02]  /*f290*/  IMAD.IADD R12, R13, 0x1, R2 ;  /* 0x000000010d0c7824 */ /* 0x000fc400078e0202 */
        /* <DEDUP_REMOVED lines=16> */
[----:B--2---:R-:W-:-:S02]  /*f3a0*/  IADD3 RZ, P1, PT, R13, R2, RZ ;  /* 0x000000020dff7210 */ /* 0x004fc40007f3e0ff */
[----:B------:R-:W-:Y:S02]  /*f3b0*/  IADD3 R12, PT, PT, R13, R2, RZ ;  /* 0x000000020d0c7210 */ /* 0x000fe40007ffe0ff */
        /* <DEDUP_REMOVED lines=39> */
[----:B------:R0:W2:Y:S04]  /*f630*/  @!P0 LDG.E.U16 R16, desc[UR8][R12.64] ;  /* 0x000000080c108981 */ /* 0x0000a8000c1e1500 */
[----:B------:R-:W2:Y:S02]  /*f640*/  LDL R13, [R1+0x260] ;  /* 0x00026000010d7983 */ /* 0x000ea40000100800 */
[CC--:B--2---:R-:W-:Y:S02]  /*f650*/  IADD3 RZ, P1, PT, R13.reuse, R2.reuse, RZ ;  /* 0x000000020dff7210 */ /* 0x0c4fe40007f3e0ff */
[----:B0-----:R-:W-:Y:S02]  /*f660*/  IADD3 R12, PT, PT, R13, R2, RZ ;  /* 0x000000020d0c7210 */ /* 0x001fe40007ffe0ff */
        /* <DEDUP_REMOVED lines=58> */
[----:B------:R-:W3:Y:S04]  /*fa10*/  LDL R13, [R1+0x298] ;  /* 0x00029800010d7983 */ /* 0x000ee80000100800 */
[----:B--2---:R0:W-:Y:S01]  /*fa20*/  STL [R1+0xc8], R14 ;  /* 0x0000c80e01007387 */ /* 0x0041e20000100800 */
[C---:B---3--:R-:W-:Y:S01]  /*fa30*/  IADD3 RZ, P1, PT, R13.reuse, R2, RZ ;  /* 0x000000020dff7210 */ /* 0x048fe20007f3e0ff */
[----:B------:R-:W-:Y:S01]  /*fa40*/  IMAD.IADD R12, R13, 0x1, R2 ;  /* 0x000000010d0c7824 */ /* 0x000fe200078e0202 */
[----:B------:R-:W-:Y:S01]  /*fa50*/  PRMT R17, RZ, 0x7610, R17 ;  /* 0x00007610ff117816 */ /* 0x000fe20000000011 */
[----:B------:R-:W2:Y:S01]  /*fa60*/  LDL R13, [R1+0x29c] ;  /* 0x00029c00010d7983 */ /* 0x000ea20000100800 */
[----:B------:R-:W-:-:S03]  /*fa70*/  PRMT R29, RZ, 0x7610, R29 ;  /* 0x00007610ff1d7816 */ /* 0x000fc6000000001d */
[----:B0-----:R-:W3:Y:S01]  /*fa80*/  LDL R14, [R1+0x2b0] ;  /* 0x0002b000010e7983 */ /* 0x001ee20000100800 */
[----:B--2---:R-:W-:-:S05]  /*fa90*/  IMAD.X R13, R13, 0x1, R0, P1 ;  /* 0x000000010d0d7824 */ /* 0x004fca00008e0600 */
[----:B------:R0:W2:Y:S04]  /*faa0*/  @!P0 LDG.E.U16 R17, desc[UR8][R12.64] ;  /* 0x000000080c118981 */ /* 0x0000a8000c1e1500 */
[----:B------:R-:W2:Y:S02]  /*fab0*/  LDL R13, [R1+0x2a0] ;  /* 0x0002a000010d7983 */ /* 0x000ea40000100800 */
[C---:B--2---:R-:W-:Y:S01]  /*fac0*/  IADD3 RZ, P1, PT, R13.reuse, R2, RZ ;  /* 0x000000020dff7210 */ /* 0x044fe20007f3e0ff */
[----:B0-----:R-:W-:Y:S02]  /*fad0*/  IMAD.IADD R12, R13, 0x1, R2 ;  /* 0x000000010d0c7824 */ /* 0x001fe400078e0202 */
[----:B------:R-:W2:Y:S02]  /*fae0*/  LDL R13, [R1+0x2a4] ;  /* 0x0002a400010d7983 */ /* 0x000ea40000100800 */
        /* <DEDUP_REMOVED lines=10> */
[----:B------:R-:W2:Y:S01]  /*fb90*/  @!P0 LDG.E.U16 R18, desc[UR8][R12.64] ;  /* 0x000000080c128981 */ /* 0x000ea2000c1e1500 */
[----:B---3--:R-:W-:-:S03]  /*fba0*/  IADD3 RZ, P1, PT, R14, R2, RZ ;  /* 0x000000020eff7210 */ /* 0x008fc60007f3e0ff */
[----:B--2---:R0:W-:Y:S04]  /*fbb0*/  STL [R1+0x5c], R18 ;  /* 0x00005c1201007387 */ /* 0x0041e80000100800 */
[----:B------:R-:W2:Y:S01]  /*fbc0*/  LDL R13, [R1+0x2b4] ;  /* 0x0002b400010d7983 */ /* 0x000ea20000100800 */
[----:B------:R-:W-:Y:S02]  /*fbd0*/  PRMT R29, RZ, 0x7610, R29 ;  /* 0x00007610ff1d7816 */ /* 0x000fe4000000001d */
[----:B------:R-:W-:Y:S02]  /*fbe0*/  IADD3 R12, PT, PT, R14, R2, RZ ;  /* 0x000000020e0c7210 */ /* 0x000fe40007ffe0ff */
[----:B------:R-:W3:Y:S04]  /*fbf0*/  LDL R14, [R1+0x2cc] ;  /* 0x0002cc00010e7983 */ /* 0x000ee80000100800 */
[----:B0-----:R-:W3:Y:S01]  /*fc00*/  LDL R18, [R1+0x2c8] ;  /* 0x0002c80001127983 */ /* 0x001ee20000100800 */
        /* <DEDUP_REMOVED lines=22> */
[----:B0-----:R-:W2:Y:S01]  /*fd70*/  LDL.LU R29, [R1+0x10b8] ;  /* 0x0010b800011d7983 */ /* 0x001ea20000300800 */
[----:B------:R-:W-:Y:S02]  /*fd80*/  IMAD.IADD R12, R18, 0x1, R2 ;  /* 0x00000001120c7824 */ /* 0x000fe400078e0202 */
[----:B------:R-:W-:Y:S02]  /*fd90*/  IMAD.X R13, R14, 0x1, R0, P1 ;  /* 0x000000010e0d7824 */ /* 0x000fe400008e0600 */
[----:B------:R-:W3:Y:S01]  /*fda0*/  LDL R14, [R1+0x2d8] ;  /* 0x0002d800010e7983 */ /* 0x000ee20000100800 */
[----:B--2---:R-:W-:-:S06]  /*fdb0*/  PRMT R29, RZ, 0x7610, R29 ;  /* 0x00007610ff1d7816 */ /* 0x004fcc000000001d */
[----:B------:R-:W2:Y:S01]  /*fdc0*/  @!P0 LDG.E.U16 R29, desc[UR8][R12.64] ;  /* 0x000000080c1d8981 */ /* 0x000ea2000c1e1500 */
[----:B------:R-:W0:Y:S03]  /*fdd0*/  S2R R18, SR_TID.X ;  /* 0x0000000000127919 */ /* 0x000e260000002100 */
[----:B--2---:R1:W-:Y:S04]  /*fde0*/  STL [R1+0xbc], R29 ;  /* 0x0000bc1d01007387 */ /* 0x0043e80000100800 */
[----:B-1----:R-:W2:Y:S04]  /*fdf0*/  LDL.LU R29, [R1+0x10b4] ;  /* 0x0010b400011d7983 */ /* 0x002ea80000300800 */
[----:B------:R-:W2:Y:S01]  /*fe00*/  LDL R13, [R1+0x2d0] ;  /* 0x0002d000010d7983 */ /* 0x000ea20000100800 */
[----:B0-----:R-:W-:Y:S01]  /*fe10*/  SHF.R.S32.HI R12, RZ, 0x6, R18 ;  /* 0x00000006ff0c7819 */ /* 0x001fe20000011412 */
[----:B------:R-:W-:-:S03]  /*fe20*/  IMAD.SHL.U32 R18, R18, 0x2, RZ ;  /* 0x0000000212127824 */ /* 0x000fc600078e00ff */
[----:B------:R-:W-:-:S04]  /*fe30*/  SGXT R12, R12, 0x1 ;  /* 0x000000010c0c781a */ /* 0x000fc80000000200 */
[----:B------:R-:W-:-:S04]  /*fe40*/  LOP3.LUT R12, R12, 0x90, RZ, 0xc0, !PT ;  /* 0x000000900c0c7812 */ /* 0x000fc800078ec0ff */
[----:B------:R-:W-:Y:S01]  /*fe50*/  LOP3.LUT R18, R12, 0x7e, R18, 0x78, !PT ;  /* 0x0000007e0c127812 */ /* 0x000fe200078e7812 */
[----:B------:R-:W0:Y:S01]  /*fe60*/  S2UR UR6, SR_CgaCtaId ;  /* 0x00000000000679c3 */ /* 0x000e220000008800 */
[C---:B--2---:R-:W-:Y:S01]  /*fe70*/  IADD3 RZ, P1, PT, R13.reuse, R2, RZ ;  /* 0x000000020dff7210 */ /* 0x044fe20007f3e0ff */
[----:B------:R-:W-:Y:S02]  /*fe80*/  IMAD.IADD R12, R13, 0x1, R2 ;  /* 0x000000010d0c7824 */ /* 0x000fe400078e0202 */
[----:B------:R-:W2:Y:S01]  /*fe90*/  LDL R13, [R1+0x2d4] ;  /* 0x0002d400010d7983 */ /* 0x000ea20000100800 */
[----:B------:R-:W-:Y:S02]  /*fea0*/  UMOV UR4, 0x400 ;  /* 0x0000040000047882 */ /* 0x000fe40000000000 */
[----:B0-----:R-:W-:Y:S01]  /*feb0*/  ULEA UR4, UR6, UR4, 0x18 ;  /* 0x0000000406047291 */ /* 0x001fe2000f8ec0ff */
[----:B------:R-:W-:-:S08]  /*fec0*/  PRMT R15, RZ, 0x7610, R15 ;  /* 0x00007610ff0f7816 */ /* 0x000fd0000000000f */
[----:B------:R0:W-:Y:S04]  /*fed0*/  STS.U16 [R18+UR4+0x8000], R9 ;  /* 0x0080000912007988 */ /* 0x0001e80008000404 */
[----:B0-----:R-:W4:Y:S01]  /*fee0*/  LDL R9, [R1+0x2dc] ;  /* 0x0002dc0001097983 */ /* 0x001f220000100800 */
[----:B--2---:R-:W-:-:S05]  /*fef0*/  IADD3.X R13, PT, PT, R13, R0, RZ, P1, !PT ;  /* 0x000000000d0d7210 */ /* 0x004fca0000ffe4ff */
[----:B------:R0:W2:Y:S01]  /*ff00*/  @!P0 LDG.E.U16 R15, desc[UR8][R12.64] ;  /* 0x000000080c0f8981 */ /* 0x0000a2000c1e1500 */
[CC--:B---3--:R-:W-:Y:S01]  /*ff10*/  IADD3 RZ, P1, PT, R14.reuse, R2.reuse, RZ ;  /* 0x000000020eff7210 */ /* 0x0c8fe20007f3e0ff */
[----:B------:R-:W-:Y:S01]  /*ff20*/  IMAD.IADD R14, R14, 0x1, R2 ;  /* 0x000000010e0e7824 */ /* 0x000fe200078e0202 */
[----:B0-----:R-:W-:Y:S01]  /*ff30*/  PRMT R12, RZ, 0x7610, R12 ;  /* 0x00007610ff0c7816 */ /* 0x001fe2000000000c */
[----:B--2---:R4:W-:Y:S02]  /*ff40*/  STL [R1+0xb8], R15 ;  /* 0x0000b80f01007387 */ /* 0x0049e40000100800 */
[----:B----4-:R-:W-:Y:S01]  /*ff50*/  IMAD.X R15, R9, 0x1, R0, P1 ;  /* 0x00000001090f7824 */ /* 0x010fe200008e0600 */
[----:B------:R-:W-:Y:S01]  /*ff60*/  PRMT R29, RZ, 0x7610, R29 ;  /* 0x00007610ff1d7816 */ /* 0x000fe2000000001d */
[----:B------:R0:W-:Y:S04]  /*ff70*/  STS.U16 [R18+UR4+0x8200], R4 ;  /* 0x0082000412007988 */ /* 0x0001e80008000404 */
[----:B------:R1:W2:Y:S04]  /*ff80*/  @!P0 LDG.E.U16 R12, desc[UR8][R14.64] ;  /* 0x000000080e0c8981 */ /* 0x0002a8000c1e1500 */
[----:B------:R-:W3:Y:S04]  /*ff90*/  LDL R9, [R1+0x2f4] ;  /* 0x0002f40001097983 */ /* 0x000ee80000100800 */
[----:B0-----:R-:W4:Y:S04]  /*ffa0*/  LDL R4, [R1+0x2f0] ;  /* 0x0002f00001047983 */ /* 0x001f280000100800 */
[----:B------:R-:W2:Y:S02]  /*ffb0*/  LDL R15, [R1+0x2e0] ;  /* 0x0002e000010f7983 */ /* 0x000ea40000100800 */
[C---:B--2---:R-:W-:Y:S01]  /*ffc0*/  IADD3 RZ, P1, PT, R15.reuse, R2, RZ ;  /* 0x000000020fff7210 */ /* 0x044fe20007f3e0ff */
[----:B-1----:R-:W-:-:S02]  /*ffd0*/  IMAD.IADD R14, R15, 0x1, R2 ;  /* 0x000000010f0e7824 */ /* 0x002fc400078e0202 */
[----:B------:R-:W2:Y:S02]  /*ffe0*/  LDL R15, [R1+0x2e4] ;  /* 0x0002e400010f7983 */ /* 0x000ea40000100800 */
[----:B--2---:R-:W-:-:S05]  /*fff0*/  IMAD.X R15, R15, 0x1, R0, P1 ;  /* 0x000000010f0f7824 */ /* 0x004fca00008e0600 */
[----:B------:R0:W2:Y:S04]  /*10000*/  @!P0 LDG.E.U16 R29, desc[UR8][R14.64] ;  /* 0x000000080e1d8981 */ /* 0x0000a8000c1e1500 */
[----:B------:R-:W2:Y:S02]  /*10010*/  LDL R15, [R1+0x2e8] ;  /* 0x0002e800010f7983 */ /* 0x000ea40000100800 */
[C---:B--2---:R-:W-:Y:S01]  /*10020*/  IADD3 RZ, P1, PT, R15.reuse, R2, RZ ;  /* 0x000000020fff7210 */ /* 0x044fe20007f3e0ff */
[----:B0-----:R-:W-:Y:S02]  /*10030*/  IMAD.IADD R14, R15, 0x1, R2 ;  /* 0x000000010f0e7824 */ /* 0x001fe400078e0202 */
[----:B------:R-:W2:Y:S01]  /*10040*/  LDL R15, [R1+0x2ec] ;  /* 0x0002ec00010f7983 */ /* 0x000ea20000100800 */
[----:B------:R-:W-:-:S02]  /*10050*/  PRMT R3, RZ, 0x7610, R3 ;  /* 0x00007610ff037816 */ /* 0x000fc40000000003 */
[----:B------:R-:W-:Y:S01]  /*10060*/  PRMT R7, RZ, 0x7610, R7 ;  /* 0x00007610ff077816 */ /* 0x000fe20000000007 */
[----:B--2---:R-:W-:Y:S01]  /*10070*/  IMAD.X R15, R15, 0x1, R0, P1 ;  /* 0x000000010f0f7824 */ /* 0x004fe200008e0600 */
[----:B----4-:R-:W-:-:S04]  /*10080*/  IADD3 RZ, P1, PT, R4, R2, RZ ;  /* 0x0000000204ff7210 */ /* 0x010fc80007f3e0ff */
[----:B------:R0:W2:Y:S02]  /*10090*/  @!P0 LDG.E.U16 R3, desc[UR8][R14.64] ;  /* 0x000000080e038981 */ /* 0x0000a4000c1e1500 */
[----:B0-----:R-:W-:Y:S02]  /*100a0*/  IMAD.IADD R14, R4, 0x1, R2 ;  /* 0x00000001040e7824 */ /* 0x001fe400078e0202 */
[----:B---3--:R-:W-:-:S05]  /*100b0*/  IMAD.X R15, R9, 0x1, R0, P1 ;  /* 0x00000001090f7824 */ /* 0x008fca00008e0600 */
[----:B------:R-:W3:Y:S04]  /*100c0*/  @!P0 LDG.E.U16 R7, desc[UR8][R14.64] ;  /* 0x000000080e078981 */ /* 0x000ee8000c1e1500 */
[----:B------:R0:W-:Y:S04]  /*100d0*/  STS.U16 [R18+UR4+0x8400], R6 ;  /* 0x0084000612007988 */ /* 0x0001e80008000404 */
[----:B0-----:R-:W4:Y:S04]  /*100e0*/  LDL R6, [R1+0x2f8] ;  /* 0x0002f80001067983 */ /* 0x001f280000100800 */
[----:B--2---:R0:W-:Y:S04]  /*100f0*/  STL [R1+0x54], R3 ;  /* 0x0000540301007387 */ /* 0x0041e80000100800 */
[----:B0-----:R-:W2:Y:S04]  /*10100*/  LDL.LU R3, [R1+0x10b0] ;  /* 0x0010b00001037983 */ /* 0x001ea80000300800 */
[----:B------:R-:W2:Y:S04]  /*10110*/  LDL R4, [R1+0x308] ;  /* 0x0003080001047983 */ /* 0x000ea80000100800 */
[----:B------:R-:W2:Y:S04]  /*10120*/  LDL R9, [R1+0x30c] ;  /* 0x00030c0001097983 */ /* 0x000ea80000100800 */
[----:B---3--:R0:W-:Y:S04]  /*10130*/  STL [R1+0x7c], R7 ;  /* 0x00007c0701007387 */ /* 0x0081e80000100800 */
[----:B0-----:R-:W3:Y:S01]  /*10140*/  LDL.LU R7, [R1+0x10ac] ;  /* 0x0010ac0001077983 */ /* 0x001ee20000300800 */
[----:B----4-:R-:W-:-:S03]  /*10150*/  IADD3 RZ, P1, PT, R6, R2, RZ ;  /* 0x0000000206ff7210 */ /* 0x010fc60007f3e0ff */
[----:B---3--:R0:W-:Y:S04]  /*10160*/  STS.U16 [R18+UR4+0x8800], R7 ;  /* 0x0088000712007988 */ /* 0x0081e80008000404 */
[----:B0-----:R-:W3:Y:S01]  /*10170*/  LDL R7, [R1+0x2fc] ;  /* 0x0002fc0001077983 */ /* 0x001ee20000100800 */
[----:B------:R-:W-:Y:S01]  /*10180*/  PRMT R24, RZ, 0x7610, R24 ;  /* 0x00007610ff187816 */ /* 0x000fe20000000018 */
[----:B------:R-:W-:Y:S01]  /*10190*/  IMAD.IADD R6, R6, 0x1, R2 ;  /* 0x0000000106067824 */ /* 0x000fe200078e0202 */
[----:B---3--:R-:W-:-:S05]  /*101a0*/  IADD3.X R7, PT, PT, R7, R0, RZ, P1, !PT ;  /* 0x0000000007077210 */ /* 0x008fca0000ffe4ff */
[----:B------:R-:W3:Y:S04]  /*101b0*/  @!P0 LDG.E.U16 R24, desc[UR8][R6.64] ;  /* 0x0000000806188981 */ /* 0x000ee8000c1e1500 */
[----:B---3--:R0:W-:Y:S04]  /*101c0*/  STL [R1+0xa0], R24 ;  /* 0x0000a01801007387 */ /* 0x0081e80000100800 */
[----:B0-----:R-:W3:Y:S04]  /*101d0*/  LDL.LU R24, [R1+0x10a8] ;  /* 0x0010a80001187983 */ /* 0x001ee80000300800 */
[----:B------:R-:W4:Y:S02]  /*101e0*/  LDL R7, [R1+0x300] ;  /* 0x0003000001077983 */ /* 0x000f240000100800 */
[C---:B----4-:R-:W-:Y:S01]  /*101f0*/  IADD3 RZ, P1, PT, R7.reuse, R2, RZ ;  /* 0x0000000207ff7210 */ /* 0x050fe20007f3e0ff */
[----:B------:R-:W-:-:S02]  /*10200*/  IMAD.IADD R6, R7, 0x1, R2 ;  /* 0x0000000107067824 */ /* 0x000fc400078e0202 */
[----:B------:R-:W4:Y:S01]  /*10210*/  LDL R7, [R1+0x304] ;  /* 0x0003040001077983 */ /* 0x000f220000100800 */
[----:B------:R-:W-:Y:S01]  /*10220*/  PRMT R5, RZ, 0x7610, R5 ;  /* 0x00007610ff057816 */ /* 0x000fe20000000005 */
[----:B----4-:R-:W-:-:S05]  /*10230*/  IMAD.X R7, R7, 0x1, R0, P1 ;  /* 0x0000000107077824 */ /* 0x010fca00008e0600 */
[----:B------:R-:W4:Y:S01]  /*10240*/  @!P0 LDG.E.U16 R5, desc[UR8][R6.64] ;  /* 0x0000000806058981 */ /* 0x000f22000c1e1500 */
[----:B--2---:R-:W-:-:S03]  /*10250*/  IADD3 RZ, P1, PT, R4, R2, RZ ;  /* 0x0000000204ff7210 */ /* 0x004fc60007f3e0ff */
[----:B----4-:R0:W-:Y:S04]  /*10260*/  STL [R1+0xa8], R5 ;  /* 0x0000a80501007387 */ /* 0x0101e80000100800 */
[----:B0-----:R-:W2:Y:S01]  /*10270*/  LDL.LU R5, [R1+0x10a4] ;  /* 0x0010a40001057983 */ /* 0x001ea20000300800 */
[----:B------:R-:W-:Y:S01]  /*10280*/  PRMT R8, RZ, 0x7610, R8 ;  /* 0x00007610ff087816 */ /* 0x000fe20000000008 */
[----:B------:R-:W-:Y:S02]  /*10290*/  IMAD.IADD R4, R4, 0x1, R2 ;  /* 0x0000000104047824 */ /* 0x000fe400078e0202 */
[----:B--2---:R0:W-:Y:S02]  /*102a0*/  STS.U16 [R18+UR4+0x8c00], R5 ;  /* 0x008c000512007988 */ /* 0x0041e40008000404 */
[----:B0-----:R-:W-:-:S02]  /*102b0*/  IMAD.X R5, R9, 0x1, R0, P1 ;  /* 0x0000000109057824 */ /* 0x001fc400008e0600 */
[----:B------:R-:W2:Y:S04]  /*102c0*/  LDL R9, [R1+0x324] ;  /* 0x0003240001097983 */ /* 0x000ea80000100800 */
[----:B------:R-:W4:Y:S04]  /*102d0*/  @!P0 LDG.E.U16 R8, desc[UR8][R4.64] ;  /* 0x0000000804088981 */ /* 0x000f28000c1e1500 */
[----:B----4-:R0:W-:Y:S04]  /*102e0*/  STL [R1+0xa4], R8 ;  /* 0x0000a40801007387 */ /* 0x0101e80000100800 */
[----:B0-----:R-:W4:Y:S04]  /*102f0*/  LDL.LU R8, [R1+0x10a0] ;  /* 0x0010a00001087983 */ /* 0x001f280000300800 */
[----:B------:R-:W2:Y:S02]  /*10300*/  LDL R5, [R1+0x310] ;  /* 0x0003100001057983 */ /* 0x000ea40000100800 */
[C---:B--2---:R-:W-:Y:S01]  /*10310*/  IADD3 RZ, P1, PT, R5.reuse, R2, RZ ;  /* 0x0000000205ff7210 */ /* 0x044fe20007f3e0ff */
[----:B------:R-:W-:-:S02]  /*10320*/  IMAD.IADD R4, R5, 0x1, R2 ;  /* 0x0000000105047824 */ /* 0x000fc400078e0202 */
[----:B------:R-:W2:Y:S01]  /*10330*/  LDL R5, [R1+0x314] ;  /* 0x0003140001057983 */ /* 0x000ea20000100800 */
[----:B------:R-:W-:Y:S01]  /*10340*/  PRMT R27, RZ, 0x7610, R27 ;  /* 0x00007610ff1b7816 */ /* 0x000fe2000000001b */
[----:B--2---:R-:W-:-:S05]  /*10350*/  IMAD.X R5, R5, 0x1, R0, P1 ;  /* 0x0000000105057824 */ /* 0x004fca00008e0600 */
[----:B------:R-:W2:Y:S04]  /*10360*/  @!P0 LDG.E.U16 R27, desc[UR8][R4.64] ;  /* 0x00000008041b8981 */ /* 0x000ea8000c1e1500 */
[----:B----4-:R0:W-:Y:S04]  /*10370*/  STS.U16 [R18+UR4+0x8e00], R8 ;  /* 0x008e000812007988 */ /* 0x0101e80008000404 */
[----:B0-----:R-:W4:Y:S04]  /*10380*/  LDL R8, [R1+0x320] ;  /* 0x0003200001087983 */ /* 0x001f280000100800 */
[----:B--2---:R0:W-:Y:S04]  /*10390*/  STL [R1+0x9c], R27 ;  /* 0x00009c1b01007387 */ /* 0x0041e80000100800 */
[----:B0-----:R-:W2:Y:S04]  /*103a0*/  LDL.LU R27, [R1+0x109c] ;  /* 0x00109c00011b7983 */ /* 0x001ea80000300800 */
[----:B------:R-:W2:Y:S02]  /*103b0*/  LDL R5, [R1+0x318] ;  /* 0x0003180001057983 */ /* 0x000ea40000100800 */
[C---:B--2---:R-:W-:Y:S01]  /*103c0*/  IADD3 RZ, P1, PT, R5.reuse, R2, RZ ;  /* 0x0000000205ff7210 */ /* 0x044fe20007f3e0ff */
[----:B------:R-:W-:-:S02]  /*103d0*/  IMAD.IADD R4, R5, 0x1, R2 ;  /* 0x0000000105047824 */ /* 0x000fc400078e0202 */
[----:B------:R-:W2:Y:S01]  /*103e0*/  LDL R5, [R1+0x31c] ;  /* 0x00031c0001057983 */ /* 0x000ea20000100800 */
[----:B------:R-:W-:-:S03]  /*103f0*/  PRMT R13, RZ, 0x7610, R13 ;  /* 0x00007610ff0d7816 */ /* 0x000fc6000000000d */
[----:B------:R0:W-:Y:S02]  /*10400*/  STS.U16 [R18+UR4+0x9000], R27 ;  /* 0x0090001b12007988 */ /* 0x0001e40008000404 */
[----:B0-----:R-:W-:Y:S01]  /*10410*/  PRMT R27, RZ, 0x7610, R27 ;  /* 0x00007610ff1b7816 */ /* 0x001fe2000000001b */
[----:B--2---:R-:W-:Y:S01]  /*10420*/  IMAD.X R5, R5, 0x1, R0, P1 ;  /* 0x0000000105057824 */ /* 0x004fe200008e0600 */
[----:B----4-:R-:W-:-:S04]  /*10430*/  IADD3 RZ, P1, PT, R8, R2, RZ ;  /* 0x0000000208ff7210 */ /* 0x010fc80007f3e0ff */
[----:B------:R0:W2:Y:S02]  /*10440*/  @!P0 LDG.E.U16 R13, desc[UR8][R4.64] ;  /* 0x00000008040d8981 */ /* 0x0000a4000c1e1500 */
[--C-:B0-----:R-:W-:Y:S01]  /*10450*/  IMAD.IADD R4, R8, 0x1, R2.reuse ;  /* 0x0000000108047824 */ /* 0x101fe200078e0202 */
[----:B------:R-:W-:Y:S01]  /*10460*/  IADD3.X R5, PT, PT, R9, R0, RZ, P1, !PT ;  /* 0x0000000009057210 */ /* 0x000fe20000ffe4ff */
[----:B------:R-:W4:Y:S04]  /*10470*/  LDL R8, [R1+0x33c] ;  /* 0x00033c0001087983 */ /* 0x000f280000100800 */
[----:B------:R-:W2:Y:S04]  /*10480*/  @!P0 LDG.E.U16 R27, desc[UR8][R4.64] ;  /* 0x00000008041b8981 */ /* 0x000ea8000c1e1500 */
[----:B------:R-:W3:Y:S04]  /*10490*/  LDL R9, [R1+0x338] ;  /* 0x0003380001097983 */ /* 0x000ee80000100800 */
[----:B------:R-:W3:Y:S04]  /*104a0*/  LDL R5, [R1+0x328] ;  /* 0x0003280001057983 */ /* 0x000ee80000100800 */
[----:B--2---:R-:W-:Y:S01]  /*104b0*/  STL [R1+0x1080], R27 ;  /* 0x0010801b01007387 */ /* 0x004fe20000100800 */
[C---:B---3--:R-:W-:Y:S01]  /*104c0*/  IADD3 RZ, P1, PT, R5.reuse, R2, RZ ;  /* 0x0000000205ff7210 */ /* 0x048fe20007f3e0ff */
[----:B------:R-:W-:-:S02]  /*104d0*/  IMAD.IADD R4, R5, 0x1, R2 ;  /* 0x0000000105047824 */ /* 0x000fc400078e0202 */
[----:B------:R-:W2:Y:S01]  /*104e0*/  LDL R5, [R1+0x32c] ;  /* 0x00032c0001057983 */ /* 0x000ea20000100800 */
[----:B------:R-:W-:Y:S01]  /*104f0*/  PRMT R28, RZ, 0x7610, R28 ;  /* 0x00007610ff1c7816 */ /* 0x000fe2000000001c */
[----:B--2---:R-:W-:-:S05]  /*10500*/  IMAD.X R5, R5, 0x1, R0, P1 ;  /* 0x0000000105057824 */ /* 0x004fca00008e0600 */
[----:B------:R-:W2:Y:S04]  /*10510*/  @!P0 LDG.E.U16 R28, desc[UR8][R4.64] ;  /* 0x00000008041c8981 */ /* 0x000ea8000c1e1500 */
[----:B--2---:R0:W-:Y:S04]  /*10520*/  STL [R1+0x50], R28 ;  /* 0x0000501c01007387 */ /* 0x0041e80000100800 */
[----:B0-----:R-:W2:Y:S04]  /*10530*/  LDL.LU R28, [R1+0x1098] ;  /* 0x00109800011c7983 */ /* 0x001ea80000300800 */
[----:B------:R-:W3:Y:S02]  /*10540*/  LDL R5, [R1+0x330] ;  /* 0x0003300001057983 */ /* 0x000ee40000100800 */
[C---:B---3--:R-:W-:Y:S01]  /*10550*/  IADD3 RZ, P1, PT, R5.reuse, R2, RZ ;  /* 0x0000000205ff7210 */ /* 0x048fe20007f3e0ff */
[----:B------:R-:W-:-:S02]  /*10560*/  IMAD.IADD R4, R5, 0x1, R2 ;  /* 0x0000000105047824 */ /* 0x000fc400078e0202 */
[----:B------:R-:W3:Y:S04]  /*10570*/  LDL R5, [R1+0x334] ;  /* 0x0003340001057983 */ /* 0x000ee80000100800 */
[----:B--2---:R0:W-:Y:S02]  /*10580*/  STS.U16 [R18+UR4+0x9600], R28 ;  /* 0x0096001c12007988 */ /* 0x0041e40008000404 */
[----:B0-----:R-:W-:Y:S01]  /*10590*/  PRMT R28, RZ, 0x7610, R28 ;  /* 0x00007610ff1c7816 */ /* 0x001fe2000000001c */
[----:B---3--:R-:W-:-:S05]  /*105a0*/  IMAD.X R5, R5, 0x1, R0, P1 ;  /* 0x0000000105057824 */ /* 0x008fca00008e0600 */
[----:B------:R0:W2:Y:S01]  /*105b0*/  @!P0 LDG.E.U16 R28, desc[UR8][R4.64] ;  /* 0x00000008041c8981 */ /* 0x0000a2000c1e1500 */
[C---:B------:R-:W-:Y:S02]  /*105c0*/  IADD3 RZ, P1, PT, R9.reuse, R2, RZ ;  /* 0x0000000209ff7210 */ /* 0x040fe40007f3e0ff */
[----:B------:R-:W-:Y:S01]  /*105d0*/  PRMT R6, RZ, 0x7610, R6 ;  /* 0x00007610ff067816 */ /* 0x000fe20000000006 */
[----:B0-----:R-:W-:Y:S02]  /*105e0*/  IMAD.IADD R4, R9, 0x1, R2 ;  /* 0x0000000109047824 */ /* 0x001fe400078e0202 */
[----:B----4-:R-:W-:-:S05]  /*105f0*/  IMAD.X R5, R8, 0x1, R0, P1 ;  /* 0x0000000108057824 */ /* 0x010fca00008e0600 */
[----:B------:R-:W3:Y:S04]  /*10600*/  @!P0 LDG.E.U16 R6, desc[UR8][R4.64] ;  /* 0x0000000804068981 */ /* 0x000ee8000c1e1500 */
[----:B--2---:R0:W-:Y:S04]  /*10610*/  STL [R1+0x60], R28 ;  /* 0x0000601c01007387 */ /* 0x0041e80000100800 */
[----:B------:R-:W2:Y:S04]  /*10620*/  LDL R8, [R1+0x350] ;  /* 0x0003500001087983 */ /* 0x000ea80000100800 */
[----:B0-----:R-:W4:Y:S04]  /*10630*/  LDL R28, [R1+0x34c] ;  /* 0x00034c00011c7983 */ /* 0x001f280000100800 */
[----:B------:R-:W2:Y:S04]  /*10640*/  LDL.LU R9, [R1] ;  /* 0x0000000001097983 */ /* 0x000ea80000300800 */
[----:B------:R-:W2:Y:S04]  /*10650*/  LDL R5, [R1+0x340] ;  /* 0x0003400001057983 */ /* 0x000ea80000100800 */
[----:B---3--:R0:W-:Y:S01]  /*10660*/  STL [R1+0x88], R6 ;  /* 0x0000880601007387 */ /* 0x0081e20000100800 */
[----:B------:R-:W-:-:S03]  /*10670*/  PRMT R20, RZ, 0x7610, R20 ;  /* 0x00007610ff147816 */ /* 0x000fc60000000014 */
[----:B0-----:R-:W3:Y:S01]  /*10680*/  LDL R6, [R1+0x354] ;  /* 0x0003540001067983 */ /* 0x001ee20000100800 */
[C---:B--2---:R-:W-:Y:S01]  /*10690*/  IADD3 RZ, P1, PT, R5.reuse, R2, RZ ;  /* 0x0000000205ff7210 */ /* 0x044fe20007f3e0ff */
[----:B------:R-:W-:Y:S02]  /*106a0*/  IMAD.IADD R4, R5, 0x1, R2 ;  /* 0x0000000105047824 */ /* 0x000fe400078e0202 */
[----:B------:R-:W2:Y:S02]  /*106b0*/  LDL R5, [R1+0x344] ;  /* 0x0003440001057983 */ /* 0x000ea40000100800 */
[----:B--2---:R-:W-:-:S05]  /*106c0*/  IMAD.X R5, R5, 0x1, R0, P1 ;  /* 0x0000000105057824 */ /* 0x004fca00008e0600 */
[----:B------:R-:W2:Y:S04]  /*106d0*/  @!P0 LDG.E.U16 R20, desc[UR8][R4.64] ;  /* 0x0000000804148981 */ /* 0x000ea8000c1e1500 */
[----:B--2---:R0:W-:Y:S04]  /*106e0*/  STL [R1+0x94], R20 ;  /* 0x0000941401007387 */ /* 0x0041e80000100800 */
[----:B0-----:R-:W2:Y:S04]  /*106f0*/  LDL.LU R20, [R1+0x1094] ;  /* 0x0010940001147983 */ /* 0x001ea80000300800 */
[----:B------:R-:W2:Y:S01]  /*10700*/  LDL R5, [R1+0x348] ;  /* 0x0003480001057983 */ /* 0x000ea20000100800 */
[----:B------:R-:W-:-:S02]  /*10710*/  PRMT R15, RZ, 0x7610, R15 ;  /* 0x00007610ff0f7816 */ /* 0x000fc4000000000f */
[----:B------:R-:W-:Y:S02]  /*10720*/  PRMT R21, RZ, 0x7610, R21 ;  /* 0x00007610ff157816 */ /* 0x000fe40000000015 */
[C---:B--2---:R-:W-:Y:S01]  /*10730*/  IADD3 RZ, P1, PT, R5.reuse, R2, RZ ;  /* 0x0000000205ff7210 */ /* 0x044fe20007f3e0ff */
[----:B------:R-:W-:-:S03]  /*10740*/  IMAD.IADD R4, R5, 0x1, R2 ;  /* 0x0000000105047824 */ /* 0x000fc600078e0202 */
[----:B----4-:R-:W-:Y:S02]  /*10750*/  IADD3.X R5, PT, PT, R28, R0, RZ, P1, !PT ;  /* 0x000000001c057210 */ /* 0x010fe40000ffe4ff */
[C---:B------:R-:W-:Y:S01]  /*10760*/  IADD3 RZ, P1, PT, R8.reuse, R2, RZ ;  /* 0x0000000208ff7210 */ /* 0x040fe20007f3e0ff */
[----:B------:R-:W2:Y:S04]  /*10770*/  LDL R28, [R1+0x360] ;  /* 0x00036000011c7983 */ /* 0x000ea80000100800 */
[----:B------:R0:W4:Y:S02]  /*10780*/  @!P0 LDG.E.U16 R15, desc[UR8][R4.64] ;  /* 0x00000008040f8981 */ /* 0x000124000c1e1500 */
[----:B0-----:R-:W-:Y:S02]  /*10790*/  IMAD.IADD R4, R8, 0x1, R2 ;  /* 0x0000000108047824 */ /* 0x001fe400078e0202 */
[----:B---3--:R-:W-:Y:S01]  /*107a0*/  IMAD.X R5, R6, 0x1, R0, P1 ;  /* 0x0000000106057824 */ /* 0x008fe200008e0600 */
[----:B------:R-:W3:Y:S04]  /*107b0*/  LDL R8, [R1+0x358] ;  /* 0x0003580001087983 */ /* 0x000ee80000100800 */
[----:B------:R-:W2:Y:S01]  /*107c0*/  @!P0 LDG.E.U16 R21, desc[UR8][R4.64] ;  /* 0x0000000804158981 */ /* 0x000ea2000c1e1500 */
[----:B------:R-:W-:-:S03]  /*107d0*/  LOP3.LUT R6, R18, 0x20, RZ, 0x3c, !PT ;  /* 0x0000002012067812 */ /* 0x000fc600078e3cff */
[----:B------:R-:W-:Y:S04]  /*107e0*/  STS.U16 [R18+UR4+0x8600], R3 ;  /* 0x0086000312007988 */ /* 0x000fe80008000404 */
        /* <DEDUP_REMOVED lines=8> */
[----:B--2---:R-:W-:Y:S04]  /*10870*/  STL [R1+0x1010], R21 ;  /* 0x0010101501007387 */ /* 0x004fe80000100800 */
[----:B------:R-:W-:Y:S04]  /*10880*/  STL [R1+0x1064], R21 ;  /* 0x0010641501007387 */ /* 0x000fe80000100800 */
[----:B------:R-:W-:Y:S04]  /*10890*/  STL [R1+0x1068], R21 ;  /* 0x0010681501007387 */ /* 0x000fe80000100800 */
[----:B------:R-:W-:Y:S04]  /*108a0*/  STL [R1+0x106c], R21 ;  /* 0x00106c1501007387 */ /* 0x000fe80000100800 */
[----:B------:R-:W-:Y:S04]  /*108b0*/  STL [R1+0x1070], R21 ;  /* 0x0010701501007387 */ /* 0x000fe80000100800 */
[----:B------:R-:W-:Y:S04]  /*108c0*/  STL [R1+0x1074], R21 ;  /* 0x0010741501007387 */ /* 0x000fe80000100800 */
[----:B------:R-:W-:Y:S04]  /*108d0*/  STL [R1+0x1078], R21 ;  /* 0x0010781501007387 */ /* 0x000fe80000100800 */
[----:B------:R-:W-:Y:S04]  /*108e0*/  STL [R1+0x107c], R21 ;  /* 0x00107c1501007387 */ /* 0x000fe80000100800 */
[----:B----4-:R0:W-:Y:S04]  /*108f0*/  STL [R1+0x8c], R15 ;  /* 0x00008c0f01007387 */ /* 0x0101e80000100800 */
[----:B0-----:R-:W2:Y:S04]  /*10900*/  LDL.LU R15, [R1+0x38] ;  /* 0x00003800010f7983 */ /* 0x001ea80000300800 */
[----:B------:R-:W4:Y:S01]  /*10910*/  LDL R9, [R1+0x35c] ;  /* 0x00035c0001097983 */ /* 0x000f220000100800 */
[C---:B---3--:R-:W-:Y:S01]  /*10920*/  IADD3 RZ, P1, PT, R8.reuse, R2, RZ ;  /* 0x0000000208ff7210 */ /* 0x048fe20007f3e0ff */
[----:B------:R-:W-:Y:S01]  /*10930*/  IMAD.IADD R8, R8, 0x1, R2 ;  /* 0x0000000108087824 */ /* 0x000fe200078e0202 */
[----:B------:R-:W-:-:S03]  /*10940*/  PRMT R4, RZ, 0x7610, R4 ;  /* 0x00007610ff047816 */ /* 0x000fc60000000004 */
[----:B----4-:R-:W-:-:S05]  /*10950*/  IMAD.X R9, R9, 0x1, R0, P1 ;  /* 0x0000000109097824 */ /* 0x010fca00008e0600 */
[----:B------:R0:W3:Y:S04]  /*10960*/  @!P0 LDG.E.U16 R4, desc[UR8][R8.64] ;  /* 0x0000000808048981 */ /* 0x0000e8000c1e1500 */
[----:B------:R-:W4:Y:S01]  /*10970*/  LDL.LU R9, [R1+0xc] ;  /* 0x00000c0001097983 */ /* 0x000f220000300800 */
[----:B------:R-:W-:-:S03]  /*10980*/  IADD3 RZ, P1, PT, R28, R2, RZ ;  /* 0x000000021cff7210 */ /* 0x000fc60007f3e0ff */
[----:B----4-:R1:W-:Y:S04]  /*10990*/  STS.U16 [R6+UR4+0x8300], R9 ;  /* 0x0083000906007988 */ /* 0x0103e80008000404 */
[----:B-1----:R-:W4:Y:S01]  /*109a0*/  LDL R9, [R1+0x398] ;  /* 0x0003980001097983 */ /* 0x002f220000100800 */
[----:B------:R-:W-:Y:S01]  /*109b0*/  PRMT R26, RZ, 0x7610, R26 ;  /* 0x00007610ff1a7816 */ /* 0x000fe2000000001a */
[----:B0-----:R-:W-:Y:S02]  /*109c0*/  IMAD.IADD R8, R28, 0x1, R2 ;  /* 0x000000011c087824 */ /* 0x001fe400078e0202 */
[----:B------:R-:W2:Y:S01]  /*109d0*/  LDL.LU R28, [R1+0x30] ;  /* 0x00003000011c7983 */ /* 0x000ea20000300800 */
[----:B----4-:R-:W-:-:S05]  /*109e0*/  IMAD.X R9, R9, 0x1, R0, P1 ;  /* 0x0000000109097824 */ /* 0x010fca00008e0600 */
[----:B------:R0:W4:Y:S04]  /*109f0*/  @!P0 LDG.E.U16 R26, desc[UR8][R8.64] ;  /* 0x00000008081a8981 */ /* 0x000128000c1e1500 */
[----:B------:R-:W2:Y:S04]  /*10a00*/  LDL.LU R8, [R1+0x20] ;  /* 0x0000200001087983 */ /* 0x000ea80000300800 */
[----:B------:R-:W3:Y:S04]  /*10a10*/  LDL R9, [R1+0x368] ;  /* 0x0003680001097983 */ /* 0x000ee80000100800 */
[----:B--2---:R0:W-:Y:S01]  /*10a20*/  STS.U16 [R6+UR4+0x8500], R8 ;  /* 0x0085000806007988 */ /* 0x0041e20008000404 */
[C---:B---3--:R-:W-:Y:S01]  /*10a30*/  IADD3 RZ, P1, PT, R9.reuse, R2, RZ ;  /* 0x0000000209ff7210 */ /* 0x048fe20007f3e0ff */
[----:B0-----:R-:W-:-:S02]  /*10a40*/  IMAD.IADD R8, R9, 0x1, R2 ;  /* 0x0000000109087824 */ /* 0x001fc400078e0202 */
[----:B------:R-:W2:Y:S01]  /*10a50*/  LDL R9, [R1+0x39c] ;  /* 0x00039c0001097983 */ /* 0x000ea20000100800 */
[----:B------:R-:W-:Y:S01]  /*10a60*/  PRMT R20, RZ, 0x7610, R20 ;  /* 0x00007610ff147816 */ /* 0x000fe20000000014 */
[----:B--2---:R-:W-:-:S05]  /*10a70*/  IMAD.X R9, R9, 0x1, R0, P1 ;  /* 0x0000000109097824 */ /* 0x004fca00008e0600 */
[----:B------:R-:W2:Y:S04]  /*10a80*/  @!P0 LDG.E.U16 R20, desc[UR8][R8.64] ;  /* 0x0000000808148981 */ /* 0x000ea8000c1e1500 */
[----:B--2---:R0:W-:Y:S04]  /*10a90*/  STL [R1], R20 ;  /* 0x0000001401007387 */ /* 0x0041e80000100800 */
[----:B0-----:R-:W2:Y:S04]  /*10aa0*/  LDL.LU R20, [R1+0x1090] ;  /* 0x0010900001147983 */ /* 0x001ea80000300800 */
[----:B------:R-:W3:Y:S04]  /*10ab0*/  LDL.LU R8, [R1+0x40] ;  /* 0x0000400001087983 */ /* 0x000ee80000300800 */
[----:B------:R-:W2:Y:S04]  /*10ac0*/  LDL R9, [R1+0x370] ;  /* 0x0003700001097983 */ /* 0x000ea80000100800 */
[----:B---3--:R0:W-:Y:S01]  /*10ad0*/  STS.U16 [R6+UR4+0x8700], R8 ;  /* 0x0087000806007988 */ /* 0x0081e20008000404 */
[C---:B--2---:R-:W-:Y:S01]  /*10ae0*/  IADD3 RZ, P1, PT, R9.reuse, R2, RZ ;  /* 0x0000000209ff7210 */ /* 0x044fe20007f3e0ff */
[----:B0-----:R-:W-:-:S02]  /*10af0*/  IMAD.IADD R8, R9, 0x1, R2 ;  /* 0x0000000109087824 */ /* 0x001fc400078e0202 */
[----:B------:R-:W2:Y:S01]  /*10b00*/  LDL R9, [R1+0x55c] ;  /* 0x00055c0001097983 */ /* 0x000ea20000100800 */
[----:B------:R-:W-:Y:S02]  /*10b10*/  PRMT R20, RZ, 0x7610, R20 ;  /* 0x00007610ff147816 */ /* 0x000fe40000000014 */
[----:B--2---:R-:W-:-:S05]  /*10b20*/  IADD3.X R9, PT, PT, R9, R0, RZ, P1, !PT ;  /* 0x0000000009097210 */ /* 0x004fca0000ffe4ff */
[----:B------:R-:W2:Y:S04]  /*10b30*/  @!P0 LDG.E.U16 R20, desc[UR8][R8.64] ;  /* 0x0000000808148981 */ /* 0x000ea8000c1e1500 */
[----:B--2---:R0:W-:Y:S04]  /*10b40*/  STL [R1+0x58], R20 ;  /* 0x0000581401007387 */ /* 0x0041e80000100800 */
[----:B0-----:R-:W2:Y:S04]  /*10b50*/  LDL.LU R20, [R1+0x108c] ;  /* 0x00108c0001147983 */ /* 0x001ea80000300800 */
[----:B------:R-:W3:Y:S04]  /*10b60*/  LDL.LU R8, [R1+0x44] ;  /* 0x0000440001087983 */ /* 0x000ee80000300800 */
[----:B------:R-:W2:Y:S04]  /*10b70*/  LDL R9, [R1+0x378] ;  /* 0x0003780001097983 */ /* 0x000ea80000100800 */
[----:B---3--:R0:W-:Y:S01]  /*10b80*/  STS.U16 [R6+UR4+0x8900], R8 ;  /* 0x0089000806007988 */ /* 0x0081e20008000404 */
[C---:B--2---:R-:W-:Y:S01]  /*10b90*/  IADD3 RZ, P1, PT, R9.reuse, R2, RZ ;  /* 0x0000000209ff7210 */ /* 0x044fe20007f3e0ff */
[----:B0-----:R-:W-:-:S02]  /*10ba0*/  IMAD.IADD R8, R9, 0x1, R2 ;  /* 0x0000000109087824 */ /* 0x001fc400078e0202 */
[----:B------:R-:W2:Y:S01]  /*10bb0*/  LDL R9, [R1+0x56c] ;  /* 0x00056c0001097983 */ /* 0x000ea20000100800 */
[----:B------:R-:W-:Y:S01]  /*10bc0*/  PRMT R14, RZ, 0x7610, R14 ;  /* 0x00007610ff0e7816 */ /* 0x000fe2000000000e */
[----:B--2---:R-:W-:-:S05]  /*10bd0*/  IMAD.X R9, R9, 0x1, R0, P1 ;  /* 0x0000000109097824 */ /* 0x004fca00008e0600 */
[----:B------:R-:W2:Y:S04]  /*10be0*/  @!P0 LDG.E.U16 R14, desc[UR8][R8.64] ;  /* 0x00000008080e8981 */ /* 0x000ea8000c1e1500 */
[----:B------:R-:W3:Y:S04]  /*10bf0*/  LDL R9, [R1+0x380] ;  /* 0x0003800001097983 */ /* 0x000ee80000100800 */
[----:B------:R0:W-:Y:S04]  /*10c00*/  STS.U16 [R6+UR4+0x8b00], R15 ;  /* 0x008b000f06007988 */ /* 0x0001e80008000404 */
[----:B0-----:R-:W4:Y:S04]  /*10c10*/  LDL R15, [R1+0x584] ;  /* 0x00058400010f7983 */ /* 0x001f280000100800 */
[----:B--2---:R0:W-:Y:S04]  /*10c20*/  STL [R1+0x6c], R14 ;  /* 0x00006c0e01007387 */ /* 0x0041e80000100800 */
[----:B0-----:R-:W2:Y:S01]  /*10c30*/  LDL.LU R14, [R1+0x10] ;  /* 0x00001000010e7983 */ /* 0x001ea20000300800 */
[C---:B---3--:R-:W-:Y:S01]  /*10c40*/  IADD3 RZ, P1, PT, R9.reuse, R2, RZ ;  /* 0x0000000209ff7210 */ /* 0x048fe20007f3e0ff */
[----:B------:R-:W-:-:S02]  /*10c50*/  IMAD.IADD R8, R9, 0x1, R2 ;  /* 0x0000000109087824 */ /* 0x000fc400078e0202 */
[----:B------:R-:W3:Y:S01]  /*10c60*/  LDL R9, [R1+0x574] ;  /* 0x0005740001097983 */ /* 0x000ee20000100800 */
[----:B------:R-:W-:Y:S01]  /*10c70*/  PRMT R20, RZ, 0x7610, R20 ;  /* 0x00007610ff147816 */ /* 0x000fe20000000014 */
[----:B---3--:R-:W-:-:S05]  /*10c80*/  IMAD.X R9, R9, 0x1, R0, P1 ;  /* 0x0000000109097824 */ /* 0x008fca00008e0600 */
[----:B------:R-:W3:Y:S04]  /*10c90*/  @!P0 LDG.E.U16 R20, desc[UR8][R8.64] ;  /* 0x0000000808148981 */ /* 0x000ee8000c1e1500 */
[----:B---3--:R0:W-:Y:S04]  /*10ca0*/  STL [R1+0x74], R20 ;  /* 0x0000741401007387 */ /* 0x0081e80000100800 */
[----:B0-----:R-:W3:Y:S04]  /*10cb0*/  LDL.LU R20, [R1+0x1088] ;  /* 0x0010880001147983 */ /* 0x001ee80000300800 */
[----:B------:R-:W2:Y:S04]  /*10cc0*/  LDL R9, [R1+0x388] ;  /* 0x0003880001097983 */ /* 0x000ea80000100800 */
[----:B------:R0:W-:Y:S04]  /*10cd0*/  STS.U16 [R6+UR4+0x8d00], R28 ;  /* 0x008d001c06007988 */ /* 0x0001e80008000404 */
[----:B0-----:R-:W4:Y:S01]  /*10ce0*/  LDL.LU R28, [R1+0x28] ;  /* 0x00002800011c7983 */ /* 0x001f220000300800 */
[C---:B--2---:R-:W-:Y:S01]  /*10cf0*/  IADD3 RZ, P1, PT, R9.reuse, R2, RZ ;  /* 0x0000000209ff7210 */ /* 0x044fe20007f3e0ff */
[----:B------:R-:W-:-:S02]  /*10d00*/  IMAD.IADD R8, R9, 0x1, R2 ;  /* 0x0000000109087824 */ /* 0x000fc400078e0202 */
[----:B------:R-:W2:Y:S01]  /*10d10*/  LDL R9, [R1+0x57c] ;  /* 0x00057c0001097983 */ /* 0x000ea20000100800 */
[----:B---3--:R-:W-:Y:S01]  /*10d20*/  PRMT R20, RZ, 0x7610, R20 ;  /* 0x00007610ff147816 */ /* 0x008fe20000000014 */
[----:B--2---:R-:W-:-:S05]  /*10d30*/  IMAD.X R9, R9, 0x1, R0, P1 ;  /* 0x0000000109097824 */ /* 0x004fca00008e0600 */
[----:B------:R-:W2:Y:S04]  /*10d40*/  @!P0 LDG.E.U16 R20, desc[UR8][R8.64] ;  /* 0x0000000808148981 */ /* 0x000ea8000c1e1500 */
[----:B--2---:R0:W-:Y:S04]  /*10d50*/  STL [R1+0x70], R20 ;  /* 0x0000701401007387 */ /* 0x0041e80000100800 */
[----:B0-----:R-:W2:Y:S04]  /*10d60*/  LDL.LU R20, [R1+0x1084] ;  /* 0x0010840001147983 */ /* 0x001ea80000300800 */
[----:B------:R-:W3:Y:S04]  /*10d70*/  LDL.LU R8, [R1+0x24] ;  /* 0x0000240001087983 */ /* 0x000ee80000300800 */
[----:B------:R-:W4:Y:S01]  /*10d80*/  LDL R9, [R1+0x390] ;  /* 0x0003900001097983 */ /* 0x000f220000100800 */
[----:B--2---:R-:W-:-:S03]  /*10d90*/  PRMT R20, RZ, 0x7610, R20 ;  /* 0x00007610ff147816 */ /* 0x004fc60000000014 */
[----:B---3--:R0:W-:Y:S01]  /*10da0*/  STS.U16 [R6+UR4+0x8f00], R8 ;  /* 0x008f000806007988 */ /* 0x0081e20008000404 */
[C---:B----4-:R-:W-:Y:S01]  /*10db0*/  IADD3 RZ, P1, PT, R9.reuse, R2, RZ ;  /* 0x0000000209ff7210 */ /* 0x050fe20007f3e0ff */
[----:B0-----:R-:W-:-:S04]  /*10dc0*/  IMAD.IADD R8, R9, 0x1, R2 ;  /* 0x0000000109087824 */ /* 0x001fc800078e0202 */
[----:B------:R-:W-:Y:S02]  /*10dd0*/  IMAD.X R9, R15, 0x1, R0, P1 ;  /* 0x000000010f097824 */ /* 0x000fe400008e0600 */
[----:B------:R-:W2:Y:S04]  /*10de0*/  LDL.LU R15, [R1+0x14] ;  /* 0x00001400010f7983 */ /* 0x000ea80000300800 */
[----:B------:R-:W3:Y:S04]  /*10df0*/  @!P0 LDG.E.U16 R20, desc[UR8][R8.64] ;  /* 0x0000000808148981 */ /* 0x000ee8000c1e1500 */
[----:B------:R-:W4:Y:S04]  /*10e00*/  LDL.LU R8, [R1+0x2c] ;  /* 0x00002c0001087983 */ /* 0x000f280000300800 */
[----:B------:R-:W2:Y:S04]  /*10e10*/  LDL R9, [R1+0x554] ;  /* 0x0005540001097983 */ /* 0x000ea80000100800 */
[----:B---3--:R-:W-:Y:S04]  /*10e20*/  STL [R1+0x1014], R20 ;  /* 0x0010141401007387 */ /* 0x008fe80000100800 */
[----:B----4-:R2:W-:Y:S02]  /*10e30*/  STS.U16 [R6+UR4+0x9100], R8 ;  /* 0x0091000806007988 */ /* 0x0105e40008000404 */
[----:B--2---:R-:W-:-:S02]  /*10e40*/  IADD3 R8, P1, PT, R9, R2, RZ ;  /* 0x0000000209087210 */ /* 0x004fc40007f3e0ff */
[----:B------:R-:W2:Y:S01]  /*10e50*/  LDL R9, [R1+0x19c] ;  /* 0x00019c0001097983 */ /* 0x000ea20000100800 */
[----:B------:R-:W-:Y:S02]  /*10e60*/  PRMT R5, RZ, 0x7610, R5 ;  /* 0x00007610ff057816 */ /* 0x000fe40000000005 */
[----:B--2---:R-:W-:-:S05]  /*10e70*/  IMAD.X R9, R9, 0x1, R0, P1 ;  /* 0x0000000109097824 */ /* 0x004fca00008e0600 */
[----:B------:R0:W2:Y:S04]  /*10e80*/  @!P0 LDG.E.U16 R5, desc[UR8][R8.64] ;  /* 0x0000000808058981 */ /* 0x0000a8000c1e1500 */
[----:B------:R-:W3:Y:S04]  /*10e90*/  LDL.LU R8, [R1+0x18] ;  /* 0x0000180001087983 */ /* 0x000ee80000300800 */
[----:B------:R-:W0:Y:S04]  /*10ea0*/  LDL R9, [R1+0x59c] ;  /* 0x00059c0001097983 */ /* 0x000e280000100800 */
[----:B---3--:R0:W-:Y:S02]  /*10eb0*/  STS.U16 [R6+UR4+0x9300], R8 ;  /* 0x0093000806007988 */ /* 0x0081e40008000404 */
[----:B0-----:R-:W-:-:S02]  /*10ec0*/  IADD3 R8, P1, PT, R9, R2, RZ ;  /* 0x0000000209087210 */ /* 0x001fc40007f3e0ff */
[----:B------:R-:W3:Y:S01]  /*10ed0*/  LDL R9, [R1+0x598] ;  /* 0x0005980001097983 */ /* 0x000ee20000100800 */
[----:B------:R-:W-:Y:S02]  /*10ee0*/  PRMT R3, RZ, 0x7610, R3 ;  /* 0x00007610ff037816 */ /* 0x000fe40000000003 */
[----:B---3--:R-:W-:-:S05]  /*10ef0*/  IADD3.X R9, PT, PT, R9, R0, RZ, P1, !PT ;  /* 0x0000000009097210 */ /* 0x008fca0000ffe4ff */
[----:B------:R0:W3:Y:S04]  /*10f00*/  @!P0 LDG.E.U16 R3, desc[UR8][R8.64] ;  /* 0x0000000808038981 */ /* 0x0000e8000c1e1500 */
[----:B------:R-:W0:Y:S02]  /*10f10*/  LDL R9, [R1+0x524] ;  /* 0x0005240001097983 */ /* 0x000e240000100800 */
[----:B0-----:R-:W-:Y:S02]  /*10f20*/  IADD3 R8, P1, PT, R9, R2, RZ ;  /* 0x0000000209087210 */ /* 0x001fe40007f3e0ff */
[----:B------:R-:W4:Y:S01]  /*10f30*/  LDL R9, [R1+0x510] ;  /* 0x0005100001097983 */ /* 0x000f220000100800 */
[----:B------:R-:W-:Y:S02]  /*10f40*/  PRMT R7, RZ, 0x7610, R7 ;  /* 0x00007610ff077816 */ /* 0x000fe40000000007 */
[----:B----4-:R-:W-:-:S05]  /*10f50*/  IMAD.X R9, R9, 0x1, R0, P1 ;  /* 0x0000000109097824 */ /* 0x010fca00008e0600 */
[----:B------:R0:W4:Y:S04]  /*10f60*/  @!P0 LDG.E.U16 R7, desc[UR8][R8.64] ;  /* 0x0000000808078981 */ /* 0x000128000c1e1500 */
[----:B------:R-:W0:Y:S02]  /*10f70*/  LDL R9, [R1+0x4e4] ;  /* 0x0004e40001097983 */ /* 0x000e240000100800 */
[----:B0-----:R-:W-:Y:S02]  /*10f80*/  IADD3 R8, P1, PT, R9, R2, RZ ;  /* 0x0000000209087210 */ /* 0x001fe40007f3e0ff */
[----:B------:R-:W2:Y:S01]  /*10f90*/  LDL R9, [R1+0x4d0] ;  /* 0x0004d00001097983 */ /* 0x000ea20000100800 */
[----:B------:R-:W-:-:S03]  /*10fa0*/  PRMT R11, RZ, 0x7610, R11 ;  /* 0x00007610ff0b7816 */ /* 0x000fc6000000000b */
[----:B------:R0:W-:Y:S04]  /*10fb0*/  STS.U16 [R6+UR4+0x9500], R14 ;  /* 0x0095000e06007988 */ /* 0x0001e80008000404 */
[----:B------:R1:W-:Y:S04]  /*10fc0*/  STS.U16 [R6+UR4+0x9700], R28 ;  /* 0x0097001c06007988 */ /* 0x0003e80008000404 */
[----:B0-----:R-:W3:Y:S04]  /*10fd0*/  LDL R14, [R1+0x464] ;  /* 0x00046400010e7983 */ /* 0x001ee80000100800 */
[----:B-1----:R-:W3:Y:S01]  /*10fe0*/  LDL R28, [R1+0x410] ;  /* 0x00041000011c7983 */ /* 0x002ee20000100800 */
[----:B--2---:R-:W-:-:S05]  /*10ff0*/  IMAD.X R9, R9, 0x1, R0, P1 ;  /* 0x0000000109097824 */ /* 0x004fca00008e0600 */
[----:B------:R0:W2:Y:S04]  /*11000*/  @!P0 LDG.E.U16 R11, desc[UR8][R8.64] ;  /* 0x00000008080b8981 */ /* 0x0000a8000c1e1500 */
[----:B------:R-:W2:Y:S04]  /*11010*/  LDL.LU R8, [R1+0x8] ;  /* 0x0000080001087983 */ /* 0x000ea80000300800 */
[----:B------:R-:W0:Y:S04]  /*11020*/  LDL R9, [R1+0x4a4] ;  /* 0x0004a40001097983 */ /* 0x000e280000100800 */
[----:B------:R1:W-:Y:S04]  /*11030*/  STS.U16 [R6+UR4+0x9b00], R15 ;  /* 0x009b000f06007988 */ /* 0x0003e80008000404 */
[----:B-1----:R-:W3:Y:S04]  /*11040*/  LDL R15, [R1+0x450] ;  /* 0x00045000010f7983 */ /* 0x002ee80000100800 */
[----:B--2---:R0:W-:Y:S02]  /*11050*/  STS.U16 [R6+UR4+0x9900], R8 ;  /* 0x0099000806007988 */ /* 0x0041e40008000404 */
[----:B0-----:R-:W-:-:S02]  /*11060*/  IADD3 R8, P1, PT, R9, R2, RZ ;  /* 0x0000000209087210 */ /* 0x001fc40007f3e0ff */
[----:B------:R-:W2:Y:S01]  /*11070*/  LDL R9, [R1+0x490] ;  /* 0x0004900001097983 */ /* 0x000ea20000100800 */
[----:B------:R-:W-:Y:S02]  /*11080*/  PRMT R10, RZ, 0x7610, R10 ;  /* 0x00007610ff0a7816 */ /* 0x000fe4000000000a */
[----:B--2---:R-:W-:Y:S01]  /*11090*/  IMAD.X R9, R9, 0x1, R0, P1 ;  /* 0x0000000109097824 */ /* 0x004fe200008e0600 */
[----:B---3--:R-:W-:-:S04]  /*110a0*/  IADD3 R14, P1, PT, R14, R2, RZ ;  /* 0x000000020e0e7210 */ /* 0x008fc80007f3e0ff */
[----:B------:R0:W2:Y:S01]  /*110b0*/  @!P0 LDG.E.U16 R10, desc[UR8][R8.64] ;  /* 0x00000008080a8981 */ /* 0x0000a2000c1e1500 */
[----:B------:R-:W-:Y:S01]  /*110c0*/  IMAD.X R15, R15, 0x1, R0, P1 ;  /* 0x000000010f0f7824 */ /* 0x000fe200008e0600 */
[----:B0-----:R-:W-:-:S06]  /*110d0*/  PRMT R9, RZ, 0x7610, R9 ;  /* 0x00007610ff097816 */ /* 0x001fcc0000000009 */
[----:B------:R0:W3:Y:S04]  /*110e0*/  @!P0 LDG.E.U16 R9, desc[UR8][R14.64] ;  /* 0x000000080e098981 */ /* 0x0000e8000c1e1500 */
[----:B------:R-:W2:Y:S04]  /*110f0*/  LDL.LU R14, [R1+0x4] ;  /* 0x00000400010e7983 */ /* 0x000ea80000300800 */
[----:B------:R-:W0:Y:S01]  /*11100*/  LDL R15, [R1+0x424] ;  /* 0x00042400010f7983 */ /* 0x000e220000100800 */
[----:B------:R-:W-:-:S03]  /*11110*/  PRMT R8, RZ, 0x7610, R8 ;  /* 0x00007610ff087816 */ /* 0x000fc60000000008 */
[----:B--2---:R0:W-:Y:S02]  /*11120*/  STS.U16 [R6+UR4+0x9d00], R14 ;  /* 0x009d000e06007988 */ /* 0x0041e40008000404 */
[----:B0-----:R-:W-:-:S05]  /*11130*/  IADD3 R14, P1, PT, R15, R2, RZ ;  /* 0x000000020f0e7210 */ /* 0x001fca0007f3e0ff */
[----:B------:R-:W-:-:S05]  /*11140*/  IMAD.X R15, R28, 0x1, R0, P1 ;  /* 0x000000011c0f7824 */ /* 0x000fca00008e0600 */
[----:B------:R0:W2:Y:S04]  /*11150*/  @!P0 LDG.E.U16 R8, desc[UR8][R14.64] ;  /* 0x000000080e088981 */ /* 0x0000a8000c1e1500 */
[----:B------:R-:W2:Y:S04]  /*11160*/  LDL.LU R14, [R1+0x34] ;  /* 0x00003400010e7983 */ /* 0x000ea80000300800 */
[----:B------:R-:W0:Y:S04]  /*11170*/  LDL R15, [R1+0x3e4] ;  /* 0x0003e400010f7983 */ /* 0x000e280000100800 */
[----:B--2---:R0:W-:Y:S02]  /*11180*/  STS.U16 [R6+UR4+0x9f00], R14 ;  /* 0x009f000e06007988 */ /* 0x0041e40008000404 */
[----:B0-----:R-:W-:-:S02]  /*11190*/  IADD3 R14, P1, PT, R15, R2, RZ ;  /* 0x000000020f0e7210 */ /* 0x001fc40007f3e0ff */
[----:B------:R-:W2:Y:S01]  /*111a0*/  LDL R15, [R1+0x38c] ;  /* 0x00038c00010f7983 */ /* 0x000ea20000100800 */
[----:B------:R-:W-:Y:S02]  /*111b0*/  PRMT R6, RZ, 0x7610, R6 ;  /* 0x00007610ff067816 */ /* 0x000fe40000000006 */
[----:B--2---:R-:W-:-:S05]  /*111c0*/  IMAD.X R15, R15, 0x1, R0, P1 ;  /* 0x000000010f0f7824 */ /* 0x004fca00008e0600 */
[----:B------:R0:W2:Y:S04]  /*111d0*/  @!P0 LDG.E.U16 R6, desc[UR8][R14.64] ;  /* 0x000000080e068981 */ /* 0x0000a8000c1e1500 */
[----:B------:R-:W0:Y:S01]  /*111e0*/  LDL R15, [R1+0x3c0] ;  /* 0x0003c000010f7983 */ /* 0x000e220000100800 */
[----:B------:R-:W1:Y:S01]  /*111f0*/  S2R R28, SR_TID.X ;  /* 0x00000000001c7919 */ /* 0x000e620000002100 */
[----:B0-----:R-:W-:Y:S02]  /*11200*/  IADD3 R14, P1, PT, R15, R2, RZ ;  /* 0x000000020f0e7210 */ /* 0x001fe40007f3e0ff */
[----:B------:R-:W2:Y:S01]  /*11210*/  LDL R15, [R1+0x1cc] ;  /* 0x0001cc00010f7983 */ /* 0x000ea20000100800 */
[----:B-1----:R-:W-:-:S05]  /*11220*/  LOP3.LUT R28, R28, 0x7f, RZ, 0xc0, !PT ;  /* 0x0000007f1c1c7812 */ /* 0x002fca00078ec0ff */
[----:B------:R-:W-:-:S05]  /*11230*/  IMAD.SHL.U32 R28, R28, 0x2, RZ ;  /* 0x000000021c1c7824 */ /* 0x000fca00078e00ff */
[----:B------:R0:W-:Y:S02]  /*11240*/  STS.U16 [R28+UR4+0x800], R5 ;  /* 0x000800051c007988 */ /* 0x0001e40008000404 */
[----:B0-----:R-:W-:Y:S01]  /*11250*/  PRMT R5, RZ, 0x7610, R5 ;  /* 0x00007610ff057816 */ /* 0x001fe20000000005 */
[----:B--2---:R-:W-:-:S05]  /*11260*/  IMAD.X R15, R15, 0x1, R0, P1 ;  /* 0x000000010f0f7824 */ /* 0x004fca00008e0600 */
[----:B------:R0:W2:Y:S04]  /*11270*/  @!P0 LDG.E.U16 R5, desc[UR8][R14.64] ;  /* 0x000000080e058981 */ /* 0x0000a8000c1e1500 */
[----:B------:R-:W0:Y:S02]  /*11280*/  LDL R15, [R1+0x3a0] ;  /* 0x0003a000010f7983 */ /* 0x000e240000100800 */
[----:B0-----:R-:W-:Y:S02]  /*11290*/  IADD3 R14, P1, PT, R15, R2, RZ ;  /* 0x000000020f0e7210 */ /* 0x001fe40007f3e0ff */
[----:B------:R-:W2:Y:S04]  /*112a0*/  LDL R15, [R1+0x1d8] ;  /* 0x0001d800010f7983 */ /* 0x000ea80000100800 */
[----:B------:R0:W-:Y:S02]  /*112b0*/  STS.U16 [R28+UR4], R3 ;  /* 0x000000031c007988 */ /* 0x0001e40008000404 */
[----:B0-----:R-:W-:Y:S01]  /*112c0*/  PRMT R3, RZ, 0x7610, R3 ;  /* 0x00007610ff037816 */ /* 0x001fe20000000003 */
[----:B--2---:R-:W-:-:S05]  /*112d0*/  IMAD.X R15, R15, 0x1, R0, P1 ;  /* 0x000000010f0f7824 */ /* 0x004fca00008e0600 */
[----:B------:R0:W2:Y:S04]  /*112e0*/  @!P0 LDG.E.U16 R3, desc[UR8][R14.64] ;  /* 0x000000080e038981 */ /* 0x0000a8000c1e1500 */
[----:B------:R-:W0:Y:S02]  /*112f0*/  LDL R15, [R1+0x594] ;  /* 0x00059400010f7983 */ /* 0x000e240000100800 */
[----:B0-----:R-:W-:Y:S02]  /*11300*/  IADD3 R14, P1, PT, R15, R2, RZ ;  /* 0x000000020f0e7210 */ /* 0x001fe40007f3e0ff */
[----:B------:R-:W2:Y:S01]  /*11310*/  LDL R15, [R1+0x590] ;  /* 0x00059000010f7983 */ /* 0x000ea20000100800 */
[----:B------:R-:W-:Y:S02]  /*11320*/  PRMT R25, RZ, 0x7610, R25 ;  /* 0x00007610ff197816 */ /* 0x000fe40000000019 */
[----:B--2---:R-:W-:-:S05]  /*11330*/  IADD3.X R15, PT, PT, R15, R0, RZ, P1, !PT ;  /* 0x000000000f0f7210 */ /* 0x004fca0000ffe4ff */
[----:B------:R0:W2:Y:S04]  /*11340*/  @!P0 LDG.E.U16 R25, desc[UR8][R14.64] ;  /* 0x000000080e198981 */ /* 0x0000a8000c1e1500 */
[----:B------:R-:W0:Y:S02]  /*11350*/  LDL R15, [R1+0x550] ;  /* 0x00055000010f7983 */ /* 0x000e240000100800 */
[----:B0-----:R-:W-:Y:S02]  /*11360*/  IADD3 R14, P1, PT, R15, R2, RZ ;  /* 0x000000020f0e7210 */ /* 0x001fe40007f3e0ff */
[----:B------:R-:W2:Y:S01]  /*11370*/  LDL R15, [R1+0x198] ;  /* 0x00019800010f7983 */ /* 0x000ea20000100800 */
[----:B------:R-:W-:Y:S02]  /*11380*/  PRMT R24, RZ, 0x7610, R24 ;  /* 0x00007610ff187816 */ /* 0x000fe40000000018 */
[----:B--2---:R-:W-:-:S05]  /*11390*/  IMAD.X R15, R15, 0x1, R0, P1 ;  /* 0x000000010f0f7824 */ /* 0x004fca00008e0600 */
        /* <DEDUP_REMOVED lines=15> */
[----:B------:R-:W2:Y:S04]  /*11490*/  LDL R15, [R1+0x488] ;  /* 0x00048800010f7983 */ /* 0x000ea80000100800 */
[----:B------:R0:W-:Y:S02]  /*114a0*/  STS.U16 [R28+UR4+0x7000], R13 ;  /* 0x0070000d1c007988 */ /* 0x0001e40008000404 */
[----:B0-----:R-:W-:Y:S01]  /*114b0*/  PRMT R13, RZ, 0x7610, R13 ;  /* 0x00007610ff0d7816 */ /* 0x001fe2000000000d */
        /* <DEDUP_REMOVED lines=12> */
[----:B----4-:R0:W-:Y:S02]  /*11580*/  STS.U16 [R28+UR4+0x1000], R7 ;  /* 0x001000071c007988 */ /* 0x0101e40008000404 */
[----:B0-----:R-:W-:Y:S01]  /*11590*/  PRMT R7, RZ, 0x7610, R7 ;  /* 0x00007610ff077816 */ /* 0x001fe20000000007 */
[----:B--2---:R-:W-:-:S05]  /*115a0*/  IMAD.X R15, R15, 0x1, R0, P1 ;  /* 0x000000010f0f7824 */ /* 0x004fca00008e0600 */
[----:B------:R0:W2:Y:S04]  /*115b0*/  @!P0 LDG.E.U16 R7, desc[UR8][R14.64] ;  /* 0x000000080e078981 */ /* 0x0000a8000c1e1500 */
[----:B------:R-:W0:Y:S02]  /*115c0*/  LDL R15, [R1+0x3dc] ;  /* 0x0003dc00010f7983 */ /* 0x000e240000100800 */
[----:B0-----:R-:W-:Y:S02]  /*115d0*/  IADD3 R14, P1, PT, R15, R2, RZ ;  /* 0x000000020f0e7210 */ /* 0x001fe40007f3e0ff */
[----:B------:R-:W4:Y:S04]  /*115e0*/  LDL R15, [R1+0x384] ;  /* 0x00038400010f7983 */ /* 0x000f280000100800 */
[----:B------:R0:W-:Y:S02]  /*115f0*/  STS.U16 [R28+UR4+0x1800], R11 ;  /* 0x0018000b1c007988 */ /* 0x0001e40008000404 */
[----:B0-----:R-:W-:Y:S01]  /*11600*/  PRMT R11, RZ, 0x7610, R11 ;  /* 0x00007610ff0b7816 */ /* 0x001fe2000000000b */
[----:B----4-:R-:W-:-:S05]  /*11610*/  IMAD.X R15, R15, 0x1, R0, P1 ;  /* 0x000000010f0f7824 */ /* 0x010fca00008e0600 */
[----:B------:R0:W4:Y:S04]  /*11620*/  @!P0 LDG.E.U16 R11, desc[UR8][R14.64] ;  /* 0x000000080e0b8981 */ /* 0x000128000c1e1500 */
        /* <DEDUP_REMOVED lines=10> */
[----:B---3--:R0:W-:Y:S04]  /*116d0*/  STS.U16 [R28+UR4+0x2800], R9 ;  /* 0x002800091c007988 */ /* 0x0081e80008000404 */
[----:B------:R1:W-:Y:S04]  /*116e0*/  STS.U16 [R28+UR4+0x5000], R19 ;  /* 0x005000131c007988 */ /* 0x0003e80008000404 */
[----:B0-----:R-:W3:Y:S01]  /*116f0*/  LDL R9, [R1+0x54c] ;  /* 0x00054c0001097983 */ /* 0x001ee20000100800 */
[----:B-1----:R-:W-:-:S03]  /*11700*/  PRMT R19, RZ, 0x7610, R19 ;  /* 0x00007610ff137816 */ /* 0x002fc60000000013 */
[----:B------:R0:W-:Y:S04]  /*11710*/  STS.U16 [R28+UR4+0x2000], R10 ;  /* 0x0020000a1c007988 */ /* 0x0001e80008000404 */
[----:B0-----:R-:W4:Y:S01]  /*11720*/  LDL R10, [R1+0x540] ;  /* 0x00054000010a7983 */ /* 0x001f220000100800 */
[----:B--2---:R-:W-:-:S05]  /*11730*/  IMAD.X R15, R15, 0x1, R0, P1 ;  /* 0x000000010f0f7824 */ /* 0x004fca00008e0600 */
[----:B------:R-:W2:Y:S04]  /*11740*/  @!P0 LDG.E.U16 R19, desc[UR8][R14.64] ;  /* 0x000000080e138981 */ /* 0x000ea8000c1e1500 */
[----:B------:R3:W-:Y:S04]  /*11750*/  STS.U16 [R28+UR4+0x3000], R8 ;  /* 0x003000081c007988 */ /* 0x0007e80008000404 */
[----:B------:R0:W-:Y:S04]  /*11760*/  STS.U16 [R28+UR4+0x6000], R17 ;  /* 0x006000111c007988 */ /* 0x0001e80008000404 */
[----:B------:R-:W2:Y:S01]  /*11770*/  LDL R15, [R1+0x4c0] ;  /* 0x0004c000010f7983 */ /* 0x000ea20000100800 */
[----:B---3--:R-:W-:-:S02]  /*11780*/  IADD3 R8, P1, PT, R9, R2, RZ ;  /* 0x0000000209087210 */ /* 0x008fc40007f3e0ff */
[----:B0-----:R-:W-:Y:S02]  /*11790*/  PRMT R17, RZ, 0x7610, R17 ;  /* 0x00007610ff117816 */ /* 0x001fe40000000011 */
[----:B----4-:R-:W-:-:S05]  /*117a0*/  IADD3.X R9, PT, PT, R10, R0, RZ, P1, !PT ;  /* 0x000000000a097210 */ /* 0x010fca0000ffe4ff */
[----:B------:R-:W3:Y:S04]  /*117b0*/  @!P0 LDG.E.U16 R17, desc[UR8][R8.64] ;  /* 0x0000000808118981 */ /* 0x000ee8000c1e1500 */
[----:B--2---:R-:W-:Y:S04]  /*117c0*/  STL [R1+0x105c], R19 ;  /* 0x00105c1301007387 */ /* 0x004fe80000100800 */
[----:B------:R-:W-:Y:S04]  /*117d0*/  STL [R1+0x1060], R19 ;  /* 0x0010601301007387 */ /* 0x000fe80000100800 */
[----:B------:R-:W2:Y:S04]  /*117e0*/  LDL R9, [R1+0x58c] ;  /* 0x00058c0001097983 */ /* 0x000ea80000100800 */
[----:B------:R-:W4:Y:S04]  /*117f0*/  LDL R14, [R1+0x494] ;  /* 0x00049400010e7983 */ /* 0x000f280000100800 */
[----:B------:R-:W4:Y:S04]  /*11800*/  LDL R10, [R1+0x480] ;  /* 0x00048000010a7983 */ /* 0x000f280000100800 */
[----:B---3--:R-:W-:Y:S01]  /*11810*/  STL [R1+0x1058], R17 ;  /* 0x0010581101007387 */ /* 0x008fe20000100800 */
[----:B--2---:R-:W-:-:S03]  /*11820*/  IADD3 R8, P1, PT, R9, R2, RZ ;  /* 0x0000000209087210 */ /* 0x004fc60007f3e0ff */
[----:B------:R-:W2:Y:S01]  /*11830*/  LDL R9, [R1+0x588] ;  /* 0x0005880001097983 */ /* 0x000ea20000100800 */
[----:B------:R-:W-:Y:S01]  /*11840*/  PRMT R18, RZ, 0x7610, R18 ;  /* 0x00007610ff127816 */ /* 0x000fe20000000012 */
[----:B--2---:R-:W-:-:S05]  /*11850*/  IMAD.X R9, R9, 0x1, R0, P1 ;  /* 0x0000000109097824 */ /* 0x004fca00008e0600 */
[----:B------:R0:W2:Y:S04]  /*11860*/  @!P0 LDG.E.U16 R18, desc[UR8][R8.64] ;  /* 0x0000000808128981 */ /* 0x0000a8000c1e1500 */
[----:B------:R-:W0:Y:S04]  /*11870*/  LDL R9, [R1+0x4d4] ;  /* 0x0004d40001097983 */ /* 0x000e280000100800 */
[----:B------:R1:W-:Y:S02]  /*11880*/  STS.U16 [R28+UR4+0x5800], R16 ;  /* 0x005800101c007988 */ /* 0x0003e40008000404 */
[----:B-1----:R-:W-:-:S02]  /*11890*/  PRMT R16, RZ, 0x7610, R16 ;  /* 0x00007610ff107816 */ /* 0x002fc40000000010 */
[----:B0-----:R-:W-:-:S05]  /*118a0*/  IADD3 R8, P1, PT, R9, R2, RZ ;  /* 0x0000000209087210 */ /* 0x001fca0007f3e0ff */
[----:B------:R-:W-:-:S05]  /*118b0*/  IMAD.X R9, R15, 0x1, R0, P1 ;  /* 0x000000010f097824 */ /* 0x000fca00008e0600 */
[----:B------:R0:W3:Y:S01]  /*118c0*/  @!P0 LDG.E.U16 R16, desc[UR8][R8.64] ;  /* 0x0000000808108981 */ /* 0x0000e2000c1e1500 */
[----:B----4-:R-:W-:-:S05]  /*118d0*/  IADD3 R14, P1, PT, R14, R2, RZ ;  /* 0x000000020e0e7210 */ /* 0x010fca0007f3e0ff */
[----:B------:R-:W-:Y:S01]  /*118e0*/  IMAD.X R15, R10, 0x1, R0, P1 ;  /* 0x000000010a0f7824 */ /* 0x000fe200008e0600 */
[----:B0-----:R-:W-:Y:S01]  /*118f0*/  PRMT R9, RZ, 0x7610, R9 ;  /* 0x00007610ff097816 */ /* 0x001fe20000000009 */
[----:B--2---:R-:W-:Y:S05]  /*11900*/  STL [R1+0x1054], R18 ;  /* 0x0010541201007387 */ /* 0x004fea0000100800 */
[----:B------:R-:W2:Y:S04]  /*11910*/  @!P0 LDG.E.U16 R9, desc[UR8][R14.64] ;  /* 0x000000080e098981 */ /* 0x000ea8000c1e1500 */
[----:B---3--:R-:W-:Y:S04]  /*11920*/  STL [R1+0x1050], R16 ;  /* 0x0010501001007387 */ /* 0x008fe80000100800 */
[----:B------:R-:W3:Y:S04]  /*11930*/  LDL.LU R14, [R1+0x4c] ;  /* 0x00004c00010e7983 */ /* 0x000ee80000300800 */
[----:B------:R-:W4:Y:S01]  /*11940*/  LDL R15, [R1+0x454] ;  /* 0x00045400010f7983 */ /* 0x000f220000100800 */
[----:B------:R-:W-:-:S03]  /*11950*/  LOP3.LUT R10, R28, 0x10, RZ, 0x3c, !PT ;  /* 0x000000101c0a7812 */ /* 0x000fc600078e3cff */
[----:B------:R-:W-:Y:S04]  /*11960*/  STS.U16 [R28+UR4+0x3800], R6 ;  /* 0x003800061c007988 */ /* 0x000fe80008000404 */
[----:B------:R-:W-:Y:S04]  /*11970*/  STS.U16 [R28+UR4+0x4000], R5 ;  /* 0x004000051c007988 */ /* 0x000fe80008000404 */
[----:B------:R-:W-:Y:S04]  /*11980*/  STS.U16 [R28+UR4+0x4800], R3 ;  /* 0x004800031c007988 */ /* 0x000fe80008000404 */
[----:B--2---:R-:W-:Y:S04]  /*11990*/  STL [R1+0x104c], R9 ;  /* 0x00104c0901007387 */ /* 0x004fe80000100800 */
[----:B---3--:R4:W-:Y:S02]  /*119a0*/  STS.U16 [R10+UR4+0x4900], R14 ;  /* 0x0049000e0a007988 */ /* 0x0089e40008000404 */
[----:B----4-:R-:W-:-:S02]  /*119b0*/  IADD3 R14, P1, PT, R15, R2, RZ ;  /* 0x000000020f0e7210 */ /* 0x010fc40007f3e0ff */
        /* <DEDUP_REMOVED lines=10> */
[----:B---3--:R-:W-:-:S05]  /*11a60*/  IMAD.X R15, R15, 0x1, R0, P1 ;  /* 0x000000010f0f7824 */ /* 0x008fca00008e0600 */
[----:B------:R0:W3:Y:S04]  /*11a70*/  @!P0 LDG.E.U16 R5, desc[UR8][R14.64] ;  /* 0x000000080e058981 */ /* 0x0000e8000c1e1500 */
[----:B------:R-:W4:Y:S04]  /*11a80*/  LDL.LU R14, [R1+0x3c] ;  /* 0x00003c00010e7983 */ /* 0x000f280000300800 */
[----:B------:R-:W0:Y:S04]  /*11a90*/  LDL R15, [R1+0x3d8] ;  /* 0x0003d800010f7983 */ /* 0x000e280000100800 */
[----:B----4-:R0:W-:Y:S02]  /*11aa0*/  STS.U16 [R10+UR4+0x5900], R14 ;  /* 0x0059000e0a007988 */ /* 0x0101e40008000404 */
[----:B0-----:R-:W-:-:S02]  /*11ab0*/  IADD3 R14, P1, PT, R15, R2, RZ ;  /* 0x000000020f0e7210 */ /* 0x001fc40007f3e0ff */
[----:B------:R-:W4:Y:S01]  /*11ac0*/  LDL R15, [R1+0x37c] ;  /* 0x00037c00010f7983 */ /* 0x000f220000100800 */
[----:B------:R-:W-:Y:S02]  /*11ad0*/  PRMT R3, RZ, 0x7610, R3 ;  /* 0x00007610ff037816 */ /* 0x000fe40000000003 */
[----:B----4-:R-:W-:-:S05]  /*11ae0*/  IMAD.X R15, R15, 0x1, R0, P1 ;  /* 0x000000010f0f7824 */ /* 0x010fca00008e0600 */
[----:B------:R0:W4:Y:S04]  /*11af0*/  @!P0 LDG.E.U16 R3, desc[UR8][R14.64] ;  /* 0x000000080e038981 */ /* 0x000128000c1e1500 */
        /* <DEDUP_REMOVED lines=13> */
[----:B------:R-:W2:Y:S04]  /*11bd0*/  @!P0 LDG.E.U16 R27, desc[UR8][R14.64] ;  /* 0x000000080e1b8981 */ /* 0x000ea8000c1e1500 */
[----:B--2---:R0:W-:Y:S04]  /*11be0*/  STL [R1+0x40], R27 ;  /* 0x0000401b01007387 */ /* 0x0041e80000100800 */
[----:B0-----:R-:W2:Y:S04]  /*11bf0*/  LDL.LU R27, [R1+0x1080] ;  /* 0x00108000011b7983 */ /* 0x001ea80000300800 */
[----:B------:R-:W2:Y:S02]  /*11c00*/  LDL R15, [R1+0x580] ;  /* 0x00058000010f7983 */ /* 0x000ea40000100800 */
[----:B--2---:R-:W-:-:S02]  /*11c10*/  IADD3 R14, P1, PT, R15, R2, RZ ;  /* 0x000000020f0e7210 */ /* 0x004fc40007f3e0ff */
        /* <DEDUP_REMOVED lines=10> */
[----:B--2---:R-:W-:-:S05]  /*11cc0*/  IADD3.X R15, PT, PT, R15, R0, RZ, P1, !PT ;  /* 0x000000000f0f7210 */ /* 0x004fca0000ffe4ff */
        /* <DEDUP_REMOVED lines=21> */
[----:B------:R-:W2:Y:S04]  /*11e20*/  LDL R15, [R1+0x438] ;  /* 0x00043800010f7983 */ /* 0x000ea80000100800 */
[----:B------:R0:W-:Y:S02]  /*11e30*/  STS.U16 [R10+UR4+0x6900], R29 ;  /* 0x0069001d0a007988 */ /* 0x0001e40008000404 */
[----:B0-----:R-:W-:Y:S02]  /*11e40*/  PRMT R29, RZ, 0x7610, R29 ;  /* 0x00007610ff1d7816 */ /* 0x001fe4000000001d */
[----:B------:R0:W-:Y:S04]  /*11e50*/  STS.U16 [R10+UR4+0x1100], R23 ;  /* 0x001100170a007988 */ /* 0x0001e80008000404 */
[----:B0-----:R-:W3:Y:S01]  /*11e60*/  LDL R23, [R1+0x3f8] ;  /* 0x0003f80001177983 */ /* 0x001ee20000100800 */
[----:B--2---:R-:W-:-:S05]  /*11e70*/  IMAD.X R15, R15, 0x1, R0, P1 ;  /* 0x000000010f0f7824 */ /* 0x004fca00008e0600 */
[----:B------:R0:W2:Y:S04]  /*11e80*/  @!P0 LDG.E.U16 R29, desc[UR8][R14.64] ;  /* 0x000000080e1d8981 */ /* 0x0000a8000c1e1500 */
[----:B------:R-:W0:Y:S01]  /*11e90*/  LDL R15, [R1+0x40c] ;  /* 0x00040c00010f7983 */ /* 0x000e220000100800 */
[----:B------:R-:W-:-:S03]  /*11ea0*/  PRMT R28, RZ, 0x7610, R28 ;  /* 0x00007610ff1c7816 */ /* 0x000fc6000000001c */
[----:B------:R1:W-:Y:S04]  /*11eb0*/  STS.U16 [R10+UR4+0x1900], R22 ;  /* 0x001900160a007988 */ /* 0x0003e80008000404 */
[----:B------:R0:W-:Y:S04]  /*11ec0*/  STS.U16 [R10+UR4+0x2100], R13 ;  /* 0x0021000d0a007988 */ /* 0x0001e80008000404 */
[----:B-1----:R-:W2:Y:S01]  /*11ed0*/  LDL R22, [R1+0x1b4] ;  /* 0x0001b40001167983 */ /* 0x002ea20000100800 */
[----:B0-----:R-:W-:-:S05]  /*11ee0*/  IADD3 R14, P1, PT, R15, R2, RZ ;  /* 0x000000020f0e7210 */ /* 0x001fca0007f3e0ff */
[----:B---3--:R-:W-:Y:S02]  /*11ef0*/  IMAD.X R15, R23, 0x1, R0, P1 ;  /* 0x00000001170f7824 */ /* 0x008fe400008e0600 */
[----:B------:R-:W3:Y:S04]  /*11f00*/  LDL.LU R23, [R1+0x80] ;  /* 0x0000800001177983 */ /* 0x000ee80000300800 */
[----:B------:R0:W2:Y:S04]  /*11f10*/  @!P0 LDG.E.U16 R28, desc[UR8][R14.64] ;  /* 0x000000080e1c8981 */ /* 0x0000a8000c1e1500 */
[----:B------:R-:W2:Y:S04]  /*11f20*/  LDL R13, [R1+0x374] ;  /* 0x00037400010d7983 */ /* 0x000ea80000100800 */
[----:B------:R-:W0:Y:S04]  /*11f30*/  LDL R15, [R1+0x3d4] ;  /* 0x0003d400010f7983 */ /* 0x000e280000100800 */
[----:B------:R1:W-:Y:S02]  /*11f40*/  STS.U16 [R10+UR4+0x7900], R26 ;  /* 0x0079001a0a007988 */ /* 0x0003e40008000404 */
[----:B-1----:R-:W-:-:S02]  /*11f50*/  PRMT R26, RZ, 0x7610, R26 ;  /* 0x00007610ff1a7816 */ /* 0x002fc4000000001a */
[----:B0-----:R-:W-:-:S05]  /*11f60*/  IADD3 R14, P1, PT, R15, R2, RZ ;  /* 0x000000020f0e7210 */ /* 0x001fca0007f3e0ff */
[----:B--2---:R-:W-:Y:S02]  /*11f70*/  IMAD.X R15, R13, 0x1, R0, P1 ;  /* 0x000000010d0f7824 */ /* 0x004fe400008e0600 */
[----:B------:R-:W2:Y:S04]  /*11f80*/  LDL.LU R13, [R1+0x64] ;  /* 0x00006400010d7983 */ /* 0x000ea80000300800 */
[----:B------:R0:W2:Y:S04]  /*11f90*/  @!P0 LDG.E.U16 R26, desc[UR8][R14.64] ;  /* 0x000000080e1a8981 */ /* 0x0000a8000c1e1500 */
[----:B------:R-:W0:Y:S04]  /*11fa0*/  LDL R15, [R1+0x3b4] ;  /* 0x0003b400010f7983 */ /* 0x000e280000100800 */
[----:B------:R1:W-:Y:S02]  /*11fb0*/  STS.U16 [R10+UR4+0x100], R25 ;  /* 0x000100190a007988 */ /* 0x0003e40008000404 */
[----:B-1----:R-:W-:-:S02]  /*11fc0*/  PRMT R25, RZ, 0x7610, R25 ;  /* 0x00007610ff197816 */ /* 0x002fc40000000019 */
[----:B0-----:R-:W-:-:S05]  /*11fd0*/  IADD3 R14, P1, PT, R15, R2, RZ ;  /* 0x000000020f0e7210 */ /* 0x001fca0007f3e0ff */
[----:B------:R-:W-:Y:S01]  /*11fe0*/  IMAD.X R15, R22, 0x1, R0, P1 ;  /* 0x00000001160f7824 */ /* 0x000fe200008e0600 */
[----:B------:R-:W-:Y:S01]  /*11ff0*/  PRMT R21, RZ, 0x7610, R21 ;  /* 0x00007610ff157816 */ /* 0x000fe20000000015 */
[----:B------:R0:W-:Y:S04]  /*12000*/  STS.U16 [R10+UR4+0x2900], R4 ;  /* 0x002900040a007988 */ /* 0x0001e80008000404 */
[----:B------:R1:W2:Y:S04]  /*12010*/  @!P0 LDG.E.U16 R25, desc[UR8][R14.64] ;  /* 0x000000080e198981 */ /* 0x0002a8000c1e1500 */
[----:B------:R-:W2:Y:S04]  /*12020*/  LDL R22, [R1+0x504] ;  /* 0x0005040001167983 */ /* 0x000ea80000100800 */
[----:B0-----:R-:W2:Y:S04]  /*12030*/  LDL R4, [R1+0x578] ;  /* 0x0005780001047983 */ /* 0x001ea80000100800 */
[----:B------:R-:W1:Y:S02]  /*12040*/  LDL R15, [R1+0x544] ;  /* 0x00054400010f7983 */ /* 0x000e640000100800 */
[----:B-1----:R-:W-:-:S02]  /*12050*/  IADD3 R14, P1, PT, R15, R2, RZ ;  /* 0x000000020f0e7210 */ /* 0x002fc40007f3e0ff */
[----:B------:R-:W2:Y:S03]  /*12060*/  LDL R15, [R1+0x530] ;  /* 0x00053000010f7983 */ /* 0x000ea60000100800 */
[----:B--2---:R-:W-:-:S05]  /*12070*/  IMAD.X R15, R15, 0x1, R0, P1 ;  /* 0x000000010f0f7824 */ /* 0x004fca00008e0600 */
[----:B------:R-:W2:Y:S04]  /*12080*/  @!P0 LDG.E.U16 R21, desc[UR8][R14.64] ;  /* 0x000000080e158981 */ /* 0x000ea8000c1e1500 */
[----:B--2---:R0:W-:Y:S04]  /*12090*/  STL [R1+0x4c], R21 ;  /* 0x00004c1501007387 */ /* 0x0041e80000100800 */
[----:B0-----:R-:W2:Y:S04]  /*120a0*/  LDL.LU R21, [R1+0x106c] ;  /* 0x00106c0001157983 */ /* 0x001ea80000300800 */
[----:B------:R-:W2:Y:S01]  /*120b0*/  LDL R15, [R1+0x1ac] ;  /* 0x0001ac00010f7983 */ /* 0x000ea20000100800 */
[----:B------:R-:W-:-:S03]  /*120c0*/  IADD3 R14, P1, PT, R4, R2, RZ ;  /* 0x00000002040e7210 */ /* 0x000fc60007f3e0ff */
[----:B------:R0:W-:Y:S02]  /*120d0*/  STS.U16 [R10+UR4+0x3100], R7 ;  /* 0x003100070a007988 */ /* 0x0001e40008000404 */
[----:B0-----:R-:W-:Y:S01]  /*120e0*/  PRMT R7, RZ, 0x7610, R7 ;  /* 0x00007610ff077816 */ /* 0x001fe20000000007 */
[----:B------:R-:W0:Y:S01]  /*120f0*/  S2R R4, SR_TID.X ;  /* 0x0000000000047919 */ /* 0x000e220000002100 */
[----:B--2---:R-:W-:-:S05]  /*12100*/  IMAD.X R15, R15, 0x1, R0, P1 ;  /* 0x000000010f0f7824 */ /* 0x004fca00008e0600 */
[----:B------:R-:W2:Y:S01]  /*12110*/  @!P0 LDG.E.U16 R7, desc[UR8][R14.64] ;  /* 0x000000080e078981 */ /* 0x000ea2000c1e1500 */
[----:B0-----:R-:W-:-:S03]  /*12120*/  LOP3.LUT R4, R4, 0x7f, RZ, 0xc0, !PT ;  /* 0x0000007f04047812 */ /* 0x001fc600078ec0ff */
[----:B------:R0:W-:Y:S02]  /*12130*/  STS.U16 [R10+UR4+0x3900], R11 ;  /* 0x0039000b0a007988 */ /* 0x0001e40008000404 */
[----:B------:R-:W-:Y:S02]  /*12140*/  IMAD.SHL.U32 R4, R4, 0x2, RZ ;  /* 0x0000000204047824 */ /* 0x000fe400078e00ff */
[----:B0-----:R-:W3:Y:S04]  /*12150*/  LDL R11, [R1+0x4c4] ;  /* 0x0004c400010b7983 */ /* 0x001ee80000100800 */
[----:B------:R-:W4:Y:S04]  /*12160*/  LDL.LU R14, [R1+0x78] ;  /* 0x00007800010e7983 */ /* 0x000f280000300800 */
[----:B------:R-:W4:Y:S04]  /*12170*/  LDL.LU R15, [R1+0x50] ;  /* 0x00005000010f7983 */ /* 0x000f280000300800 */
[----:B------:R-:W-:Y:S04]  /*12180*/  STS.U16 [R10+UR4+0x7100], R27 ;  /* 0x0071001b0a007988 */ /* 0x000fe80008000404 */
[----:B------:R-:W-:Y:S04]  /*12190*/  STS.U16 [R10+UR4+0x900], R24 ;  /* 0x000900180a007988 */ /* 0x000fe80008000404 */
[----:B------:R-:W-:Y:S04]  /*121a0*/  STS.U16 [R10+UR4+0x4100], R12 ;  /* 0x0041000c0a007988 */ /* 0x000fe80008000404 */
[----:B--2---:R0:W-:Y:S02]  /*121b0*/  STL [R1+0x48], R7 ;  /* 0x0000480701007387 */ /* 0x0041e40000100800 */
[----:B0-----:R-:W-:-:S05]  /*121c0*/  LOP3.LUT R7, R4, 0x20, RZ, 0x3c, !PT ;  /* 0x0000002004077812 */ /* 0x001fca00078e3cff */
[----:B---3--:R0:W-:Y:S04]  /*121d0*/  STS.U16 [R7+UR4+0x4a00], R23 ;  /* 0x004a001707007988 */ /* 0x0081e80008000404 */
[----:B0-----:R-:W2:Y:S01]  /*121e0*/  LDL R23, [R1+0x4f0] ;  /* 0x0004f00001177983 */ /* 0x001ea20000100800 */
[----:B------:R-:W-:Y:S02]  /*121f0*/  IADD3 R22, P1, PT, R22, R2, RZ ;  /* 0x0000000216167210 */ /* 0x000fe40007f3e0ff */
[----:B------:R-:W-:Y:S02]  /*12200*/  PRMT R10, RZ, 0x7610, R10 ;  /* 0x00007610ff0a7816 */ /* 0x000fe4000000000a */
[----:B--2---:R-:W-:-:S05]  /*12210*/  IADD3.X R23, PT, PT, R23, R0, RZ, P1, !PT ;  /* 0x0000000017177210 */ /* 0x004fca0000ffe4ff */
[----:B------:R-:W2:Y:S04]  /*12220*/  @!P0 LDG.E.U16 R10, desc[UR8][R22.64] ;  /* 0x00000008160a8981 */ /* 0x000ea8000c1e1500 */
[----:B--2---:R0:W-:Y:S02]  /*12230*/  STL [R1+0x38], R10 ;  /* 0x0000380a01007387 */ /* 0x0041e40000100800 */
[----:B0-----:R-:W-:Y:S02]  /*12240*/  IADD3 R10, P1, PT, R11, R2, RZ ;  /* 0x000000020b0a7210 */ /* 0x001fe40007f3e0ff */
[----:B------:R-:W2:Y:S01]  /*12250*/  LDL R11, [R1+0x4b0] ;  /* 0x0004b000010b7983 */ /* 0x000ea20000100800 */
[----:B------:R-:W-:Y:S02]  /*12260*/  PRMT R20, RZ, 0x7610, R20 ;  /* 0x00007610ff147816 */ /* 0x000fe40000000014 */
[----:B--2---:R-:W-:-:S05]  /*12270*/  IMAD.X R11, R11, 0x1, R0, P1 ;  /* 0x000000010b0b7824 */ /* 0x004fca00008e0600 */
[----:B------:R0:W2:Y:S04]  /*12280*/  @!P0 LDG.E.U16 R20, desc[UR8][R10.64] ;  /* 0x000000080a148981 */ /* 0x0000a8000c1e1500 */
[----:B------:R-:W0:Y:S02]  /*12290*/  LDL R11, [R1+0x484] ;  /* 0x00048400010b7983 */ /* 0x000e240000100800 */
[----:B0-----:R-:W-:Y:S02]  /*122a0*/  IADD3 R10, P1, PT, R11, R2, RZ ;  /* 0x000000020b0a7210 */ /* 0x001fe40007f3e0ff */
[----:B------:R-:W3:Y:S01]  /*122b0*/  LDL R11, [R1+0x470] ;  /* 0x00047000010b7983 */ /* 0x000ee20000100800 */
[----:B------:R-:W-:Y:S02]  /*122c0*/  PRMT R21, RZ, 0x7610, R21 ;  /* 0x00007610ff157816 */ /* 0x000fe40000000015 */
[----:B---3--:R-:W-:-:S05]  /*122d0*/  IMAD.X R11, R11, 0x1, R0, P1 ;  /* 0x000000010b0b7824 */ /* 0x008fca00008e0600 */
[----:B------:R-:W3:Y:S04]  /*122e0*/  @!P0 LDG.E.U16 R21, desc[UR8][R10.64] ;  /* 0x000000080a158981 */ /* 0x000ee8000c1e1500 */
[----:B----4-:R0:W-:Y:S04]  /*122f0*/  STS.U16 [R7+UR4+0x5200], R14 ;  /* 0x0052000e07007988 */ /* 0x0101e80008000404 */
[----:B------:R1:W-:Y:S04]  /*12300*/  STS.U16 [R7+UR4+0x5a00], R13 ;  /* 0x005a000d07007988 */ /* 0x0003e80008000404 */
[----:B0-----:R-:W4:Y:S04]  /*12310*/  LDL R14, [R1+0x3f0] ;  /* 0x0003f000010e7983 */ /* 0x001f280000100800 */
[----:B-1----:R-:W2:Y:S04]  /*12320*/  LDL R13, [R1+0x3d0] ;  /* 0x0003d000010d7983 */ /* 0x002ea80000100800 */
[----:B---3--:R0:W-:Y:S04]  /*12330*/  STL [R1+0x28], R21 ;  /* 0x0000281501007387 */ /* 0x0081e80000100800 */
[----:B0-----:R-:W3:Y:S04]  /*12340*/  LDL.LU R21, [R1+0x1068] ;  /* 0x0010680001157983 */ /* 0x001ee80000300800 */
[----:B------:R-:W2:Y:S04]  /*12350*/  LDL.LU R10, [R1+0x5c] ;  /* 0x00005c00010a7983 */ /* 0x000ea80000300800 */
[----:B------:R-:W3:Y:S04]  /*12360*/  LDL R11, [R1+0x444] ;  /* 0x00044400010b7983 */ /* 0x000ee80000100800 */
[----:B--2---:R3:W-:Y:S02]  /*12370*/  STS.U16 [R7+UR4+0x6200], R10 ;  /* 0x0062000a07007988 */ /* 0x0047e40008000404 */
[----:B---3--:R-:W-:-:S02]  /*12380*/  IADD3 R10, P1, PT, R11, R2, RZ ;  /* 0x000000020b0a7210 */ /* 0x008fc40007f3e0ff */
[----:B------:R-:W2:Y:S01]  /*12390*/  LDL R11, [R1+0x430] ;  /* 0x00043000010b7983 */ /* 0x000ea20000100800 */
[----:B------:R-:W-:Y:S02]  /*123a0*/  PRMT R21, RZ, 0x7610, R21 ;  /* 0x00007610ff157816 */ /* 0x000fe40000000015 */
[----:B--2---:R-:W-:-:S05]  /*123b0*/  IMAD.X R11, R11, 0x1, R0, P1 ;  /* 0x000000010b0b7824 */ /* 0x004fca00008e0600 */
[----:B------:R-:W2:Y:S04]  /*123c0*/  @!P0 LDG.E.U16 R21, desc[UR8][R10.64] ;  /* 0x000000080a158981 */ /* 0x000ea8000c1e1500 */
[----:B--2---:R0:W-:Y:S04]  /*123d0*/  STL [R1+0x24], R21 ;  /* 0x0000241501007387 */ /* 0x0041e80000100800 */
[----:B0-----:R-:W2:Y:S04]  /*123e0*/  LDL.LU R21, [R1+0x1064] ;  /* 0x0010640001157983 */ /* 0x001ea80000300800 */
[----:B------:R-:W3:Y:S04]  /*123f0*/  LDL.LU R10, [R1+0x54] ;  /* 0x00005400010a7983 */ /* 0x000ee80000300800 */
[----:B------:R-:W4:Y:S04]  /*12400*/  LDL R11, [R1+0x404] ;  /* 0x00040400010b7983 */ /* 0x000f280000100800 */
[----:B---3--:R4:W-:Y:S01]  /*12410*/  STS.U16 [R7+UR4+0x6a00], R10 ;  /* 0x006a000a07007988 */ /* 0x0089e20008000404 */
[----:B--2---:R-:W-:-:S02]  /*12420*/  PRMT R21, RZ, 0x7610, R21 ;  /* 0x00007610ff157816 */ /* 0x004fc40000000015 */
[----:B----4-:R-:W-:-:S05]  /*12430*/  IADD3 R10, P1, PT, R11, R2, RZ ;  /* 0x000000020b0a7210 */ /* 0x010fca0007f3e0ff */
[----:B------:R-:W-:Y:S01]  /*12440*/  IMAD.X R11, R14, 0x1, R0, P1 ;  /* 0x000000010e0b7824 */ /* 0x000fe200008e0600 */
[----:B------:R-:W-:Y:S01]  /*12450*/  PRMT R19, RZ, 0x7610, R19 ;  /* 0x00007610ff137816 */ /* 0x000fe20000000013 */
[----:B------:R0:W-:Y:S04]  /*12460*/  STS.U16 [R7+UR4+0x7200], R15 ;  /* 0x0072000f07007988 */ /* 0x0001e80008000404 */
[----:B------:R1:W2:Y:S04]  /*12470*/  @!P0 LDG.E.U16 R21, desc[UR8][R10.64] ;  /* 0x000000080a158981 */ /* 0x0002a8000c1e1500 */
[----:B------:R-:W3:Y:S04]  /*12480*/  LDL R14, [R1+0x528] ;  /* 0x00052800010e7983 */ /* 0x000ee80000100800 */
[----:B0-----:R-:W4:Y:S04]  /*12490*/  LDL R15, [R1+0x570] ;  /* 0x00057000010f7983 */ /* 0x001f280000100800 */
[----:B------:R-:W2:Y:S01]  /*124a0*/  LDL R11, [R1+0x36c] ;  /* 0x00036c00010b7983 */ /* 0x000ea20000100800 */
[----:B-1----:R-:W-:-:S03]  /*124b0*/  IADD3 R10, P1, PT, R13, R2, RZ ;  /* 0x000000020d0a7210 */ /* 0x002fc60007f3e0ff */
[----:B------:R-:W3:Y:S02]  /*124c0*/  LDL R13, [R1+0x1a8] ;  /* 0x0001a800010d7983 */ /* 0x000ee40000100800 */
[----:B--2---:R-:W-:-:S05]  /*124d0*/  IMAD.X R11, R11, 0x1, R0, P1 ;  /* 0x000000010b0b7824 */ /* 0x004fca00008e0600 */
[----:B------:R-:W2:Y:S04]  /*124e0*/  @!P0 LDG.E.U16 R19, desc[UR8][R10.64] ;  /* 0x000000080a138981 */ /* 0x000ea8000c1e1500 */
[----:B--2---:R0:W-:Y:S04]  /*124f0*/  STL [R1+0x18], R19 ;  /* 0x0000181301007387 */ /* 0x0041e80000100800 */
[----:B0-----:R-:W2:Y:S04]  /*12500*/  LDL.LU R19, [R1+0x1060] ;  /* 0x0010600001137983 */ /* 0x001ea80000300800 */
[----:B------:R-:W2:Y:S04]  /*12510*/  LDL.LU R10, [R1] ;  /* 0x00000000010a7983 */ /* 0x000ea80000300800 */
[----:B------:R-:W3:Y:S04]  /*12520*/  LDL R11, [R1+0x3b0] ;  /* 0x0003b000010b7983 */ /* 0x000ee80000100800 */
[----:B--2---:R3:W-:Y:S02]  /*12530*/  STS.U16 [R7+UR4+0x7a00], R10 ;  /* 0x007a000a07007988 */ /* 0x0047e40008000404 */
[----:B---3--:R-:W-:-:S02]  /*12540*/  IADD3 R10, P1, PT, R11, R2, RZ ;  /* 0x000000020b0a7210 */ /* 0x008fc40007f3e0ff */
[----:B------:R-:W2:Y:S01]  /*12550*/  LDL R11, [R1+0x1b8] ;  /* 0x0001b800010b7983 */ /* 0x000ea20000100800 */
[----:B------:R-:W-:Y:S02]  /*12560*/  PRMT R19, RZ, 0x7610, R19 ;  /* 0x00007610ff137816 */ /* 0x000fe40000000013 */
[----:B--2---:R-:W-:-:S05]  /*12570*/  IMAD.X R11, R11, 0x1, R0, P1 ;  /* 0x000000010b0b7824 */ /* 0x004fca00008e0600 */
[----:B------:R-:W2:Y:S04]  /*12580*/  @!P0 LDG.E.U16 R19, desc[UR8][R10.64] ;  /* 0x000000080a138981 */ /* 0x000ea8000c1e1500 */
[----:B--2---:R0:W-:Y:S04]  /*12590*/  STL [R1], R19 ;  /* 0x0000001301007387 */ /* 0x0041e80000100800 */
[----:B0-----:R-:W2:Y:S04]  /*125a0*/  LDL.LU R19, [R1+0x105c] ;  /* 0x00105c0001137983 */ /* 0x001ea80000300800 */
[----:B------:R-:W3:Y:S01]  /*125b0*/  LDL R11, [R1+0x53c] ;  /* 0x00053c00010b7983 */ /* 0x000ee20000100800 */
[----:B------:R-:W-:-:S02]  /*125c0*/  PRMT R17, RZ, 0x7610, R17 ;  /* 0x00007610ff117816 */ /* 0x000fc40000000011 */
[----:B------:R-:W-:Y:S02]  /*125d0*/  PRMT R18, RZ, 0x7610, R18 ;  /* 0x00007610ff127816 */ /* 0x000fe40000000012 */
[----:B---3--:R-:W-:-:S05]  /*125e0*/  IADD3 R10, P1, PT, R11, R2, RZ ;  /* 0x000000020b0a7210 */ /* 0x008fca0007f3e0ff */
[----:B------:R-:W-:Y:S02]  /*125f0*/  IMAD.X R11, R14, 0x1, R0, P1 ;  /* 0x000000010e0b7824 */ /* 0x000fe400008e0600 */
[----:B------:R-:W3:Y:S04]  /*12600*/  LDL R14, [R1+0x4a8] ;  /* 0x0004a800010e7983 */ /* 0x000ee80000100800 */
[----:B------:R4:W2:Y:S02]  /*12610*/  @!P0 LDG.E.U16 R17, desc[UR8][R10.64] ;  /* 0x000000080a118981 */ /* 0x0008a4000c1e1500 */
[----:B----4-:R-:W-:-:S05]  /*12620*/  IADD3 R10, P1, PT, R15, R2, RZ ;  /* 0x000000020f0a7210 */ /* 0x010fca0007f3e0ff */
[----:B------:R-:W-:-:S05]  /*12630*/  IMAD.X R11, R13, 0x1, R0, P1 ;  /* 0x000000010d0b7824 */ /* 0x000fca00008e0600 */
[----:B------:R-:W4:Y:S04]  /*12640*/  @!P0 LDG.E.U16 R18, desc[UR8][R10.64] ;  /* 0x000000080a128981 */ /* 0x000f28000c1e1500 */
[----:B--2---:R0:W-:Y:S04]  /*12650*/  STL [R1+0x1c], R17 ;  /* 0x00001c1101007387 */ /* 0x0041e80000100800 */
[----:B0-----:R-:W2:Y:S04]  /*12660*/  LDL.LU R17, [R1+0x1058] ;  /* 0x0010580001117983 */ /* 0x001ea80000300800 */
[----:B------:R-:W2:Y:S04]  /*12670*/  LDL R15, [R1+0x47c] ;  /* 0x00047c00010f7983 */ /* 0x000ea80000100800 */
[----:B------:R-:W2:Y:S04]  /*12680*/  LDL R13, [R1+0x468] ;  /* 0x00046800010d7983 */ /* 0x000ea80000100800 */
[----:B----4-:R0:W-:Y:S04]  /*12690*/  STL [R1+0x14], R18 ;  /* 0x0000141201007387 */ /* 0x0101e80000100800 */
[----:B0-----:R-:W4:Y:S04]  /*126a0*/  LDL.LU R18, [R1+0x1054] ;  /* 0x0010540001127983 */ /* 0x001f280000300800 */
        /* <DEDUP_REMOVED lines=8> */
[----:B------:R-:W2:Y:S01]  /*12730*/  LDL R11, [R1+0x4bc] ;  /* 0x0004bc00010b7983 */ /* 0x000ea20000100800 */
[----:B------:R-:W-:-:S02]  /*12740*/  PRMT R9, RZ, 0x7610, R9 ;  /* 0x00007610ff097816 */ /* 0x000fc40000000009 */
[----:B--2---:R-:W-:-:S04]  /*12750*/  IADD3 R10, P1, PT, R11, R2, RZ ;  /* 0x000000020b0a7210 */ /* 0x004fc80007f3e0ff */
[----:B---3--:R-:W-:Y:S02]  /*12760*/  IADD3.X R11, PT, PT, R14, R0, RZ, P1, !PT ;  /* 0x000000000e0b7210 */ /* 0x008fe40000ffe4ff */
[----:B------:R-:W2:Y:S04]  /*12770*/  LDL R14, [R1+0x3e8] ;  /* 0x0003e800010e7983 */ /* 0x000ea80000100800 */
[----:B------:R-:W3:Y:S01]  /*12780*/  @!P0 LDG.E.U16 R9, desc[UR8][R10.64] ;  /* 0x000000080a098981 */ /* 0x000ee2000c1e1500 */
[----:B------:R-:W-:-:S03]  /*12790*/  PRMT R4, RZ, 0x7610, R4 ;  /* 0x00007610ff047816 */ /* 0x000fc60000000004 */
[----:B---3--:R0:W-:Y:S04]  /*127a0*/  STL [R1+0xc], R9 ;  /* 0x00000c0901007387 */ /* 0x0081e80000100800 */
[----:B0-----:R-:W3:Y:S01]  /*127b0*/  LDL.LU R9, [R1+0x104c] ;  /* 0x00104c0001097983 */ /* 0x001ee20000300800 */
[----:B------:R-:W-:-:S05]  /*127c0*/  IADD3 R10, P1, PT, R15, R2, RZ ;  /* 0x000000020f0a7210 */ /* 0x000fca0007f3e0ff */
[----:B------:R-:W-:Y:S01]  /*127d0*/  IMAD.X R11, R13, 0x1, R0, P1 ;  /* 0x000000010d0b7824 */ /* 0x000fe200008e0600 */
[----:B------:R-:W-:Y:S04]  /*127e0*/  STS.U16 [R7+UR4+0x2a00], R8 ;  /* 0x002a000807007988 */ /* 0x000fe80008000404 */
[----:B------:R-:W2:Y:S04]  /*127f0*/  @!P0 LDG.E.U16 R4, desc[UR8][R10.64] ;  /* 0x000000080a048981 */ /* 0x000ea8000c1e1500 */
[----:B------:R-:W2:Y:S04]  /*12800*/  LDL R13, [R1+0x3cc] ;  /* 0x0003cc00010d7983 */ /* 0x000ea80000100800 */
[----:B---3--:R0:W-:Y:S04]  /*12810*/  STS.U16 [R7+UR4+0x2200], R9 ;  /* 0x0022000907007988 */ /* 0x0081e80008000404 */
[----:B0-----:R-:W3:Y:S04]  /*12820*/  LDL R9, [R1+0x43c] ;  /* 0x00043c0001097983 */ /* 0x001ee80000100800 */
[----:B------:R-:W4:Y:S04]  /*12830*/  LDL.LU R15, [R1+0xb0] ;  /* 0x0000b000010f7983 */ /* 0x000f280000300800 */
[----:B--2---:R-:W-:Y:S01]  /*12840*/  STL [R1+0x8], R4 ;  /* 0x0000080401007387 */ /* 0x004fe20000100800 */
[----:B---3--:R-:W-:-:S03]  /*12850*/  IADD3 R8, P1, PT, R9, R2, RZ ;  /* 0x0000000209087210 */ /* 0x008fc60007f3e0ff */
[----:B------:R-:W2:Y:S01]  /*12860*/  LDL R9, [R1+0x428] ;  /* 0x0004280001097983 */ /* 0x000ea20000100800 */
[----:B------:R-:W-:Y:S01]  /*12870*/  PRMT R12, RZ, 0x7610, R12 ;  /* 0x00007610ff0c7816 */ /* 0x000fe2000000000c */
[----:B--2---:R-:W-:-:S05]  /*12880*/  IMAD.X R9, R9, 0x1, R0, P1 ;  /* 0x0000000109097824 */ /* 0x004fca00008e0600 */
[----:B------:R0:W2:Y:S04]  /*12890*/  @!P0 LDG.E.U16 R12, desc[UR8][R8.64] ;  /* 0x00000008080c8981 */ /* 0x0000a8000c1e1500 */
[----:B------:R-:W0:Y:S01]  /*128a0*/  LDL R9, [R1+0x3fc] ;  /* 0x0003fc0001097983 */ /* 0x000e220000100800 */
[----:B------:R-:W-:Y:S02]  /*128b0*/  PRMT R27, RZ, 0x7610, R27 ;  /* 0x00007610ff1b7816 */ /* 0x000fe4000000001b */
[----:B0-----:R-:W-:-:S05]  /*128c0*/  IADD3 R8, P1, PT, R9, R2, RZ ;  /* 0x0000000209087210 */ /* 0x001fca0007f3e0ff */
[----:B------:R-:W-:-:S05]  /*128d0*/  IMAD.X R9, R14, 0x1, R0, P1 ;  /* 0x000000010e097824 */ /* 0x000fca00008e0600 */
[----:B------:R-:W3:Y:S04]  /*128e0*/  @!P0 LDG.E.U16 R27, desc[UR8][R8.64] ;  /* 0x00000008081b8981 */ /* 0x000ee8000c1e1500 */
[----:B--2---:R0:W-:Y:S04]  /*128f0*/  STL [R1+0x4], R12 ;  /* 0x0000040c01007387 */ /* 0x0041e80000100800 */
[----:B0-----:R-:W2:Y:S04]  /*12900*/  LDL R12, [R1+0x3ac] ;  /* 0x0003ac00010c7983 */ /* 0x001ea80000100800 */
[----:B---3--:R0:W-:Y:S01]  /*12910*/  STL [R1+0x102c], R27 ;  /* 0x00102c1b01007387 */ /* 0x0081e20000100800 */
[----:B------:R-:W-:-:S02]  /*12920*/  IADD3 R8, P1, PT, R13, R2, RZ ;  /* 0x000000020d087210 */ /* 0x000fc40007f3e0ff */
[----:B------:R-:W-:Y:S01]  /*12930*/  PRMT R24, RZ, 0x7610, R24 ;  /* 0x00007610ff187816 */ /* 0x000fe20000000018 */
[----:B------:R-:W3:Y:S04]  /*12940*/  LDL R14, [R1+0x568] ;  /* 0x00056800010e7983 */ /* 0x000ee80000100800 */
[----:B0-----:R-:W2:Y:S04]  /*12950*/  LDL R27, [R1+0x364] ;  /* 0x00036400011b7983 */ /* 0x001ea80000100800 */
[----:B------:R-:W3:Y:S01]  /*12960*/  LDL.LU R13, [R1+0x98] ;  /* 0x00009800010d7983 */ /* 0x000ee20000300800 */
[----:B--2---:R-:W-:-:S05]  /*12970*/  IMAD.X R9, R27, 0x1, R0, P1 ;  /* 0x000000011b097824 */ /* 0x004fca00008e0600 */
[----:B------:R-:W2:Y:S04]  /*12980*/  @!P0 LDG.E.U16 R24, desc[UR8][R8.64] ;  /* 0x0000000808188981 */ /* 0x000ea8000c1e1500 */
[----:B------:R-:W-:Y:S04]  /*12990*/  STS.U16 [R7+UR4+0x4200], R6 ;  /* 0x0042000607007988 */ /* 0x000fe80008000404 */
[----:B--2---:R0:W-:Y:S04]  /*129a0*/  STL [R1+0x1030], R24 ;  /* 0x0010301801007387 */ /* 0x0041e80000100800 */
[----:B0-----:R-:W2:Y:S01]  /*129b0*/  LDL R24, [R1+0x1c0] ;  /* 0x0001c00001187983 */ /* 0x001ea20000100800 */
[----:B------:R-:W-:-:S02]  /*129c0*/  IADD3 R6, P1, PT, R12, R2, RZ ;  /* 0x000000020c067210 */ /* 0x000fc40007f3e0ff */
[----:B------:R-:W-:Y:S01]  /*129d0*/  PRMT R11, RZ, 0x7610, R11 ;  /* 0x00007610ff0b7816 */ /* 0x000fe2000000000b */
[----:B------:R-:W-:Y:S04]  /*129e0*/  STS.U16 [R7+UR4+0x1200], R19 ;  /* 0x0012001307007988 */ /* 0x000fe80008000404 */
[----:B------:R-:W-:Y:S04]  /*129f0*/  STS.U16 [R7+UR4+0xa00], R17 ;  /* 0x000a001107007988 */ /* 0x000fe80008000404 */
[----:B----4-:R-:W-:Y:S04]  /*12a00*/  STS.U16 [R7+UR4+0x200], R18 ;  /* 0x0002001207007988 */ /* 0x010fe80008000404 */
[----:B------:R-:W-:Y:S04]  /*12a10*/  STS.U16 [R7+UR4+0x1a00], R16 ;  /* 0x001a001007007988 */ /* 0x000fe80008000404 */
[----:B------:R-:W-:Y:S04]  /*12a20*/  STS.U16 [R7+UR4+0x3200], R5 ;  /* 0x0032000507007988 */ /* 0x000fe80008000404 */
[----:B------:R2:W-:Y:S04]  /*12a30*/  STS.U16 [R7+UR4+0x3a00], R3 ;  /* 0x003a000307007988 */ /* 0x0005e80008000404 */
[----:B------:R-:W4:Y:S04]  /*12a40*/  LDL R12, [R1+0x534] ;  /* 0x00053400010c7983 */ /* 0x000f280000100800 */
[----:B------:R-:W3:Y:S01]  /*12a50*/  LDL.LU R27, [R1+0x90] ;  /* 0x00009000011b7983 */ /* 0x000ee20000300800 */
[----:B--2---:R-:W-:-:S05]  /*12a60*/  IMAD.X R7, R24, 0x1, R0, P1 ;  /* 0x0000000118077824 */ /* 0x004fca00008e0600 */
[----:B------:R-:W2:Y:S01]  /*12a70*/  @!P0 LDG.E.U16 R11, desc[UR8][R6.64] ;  /* 0x00000008060b8981 */ /* 0x000ea2000c1e1500 */
[----:B------:R-:W0:Y:S03]  /*12a80*/  S2R R4, SR_TID.X ;  /* 0x0000000000047919 */ /* 0x000e260000002100 */
[----:B--2---:R1:W-:Y:S04]  /*12a90*/  STL [R1+0x1034], R11 ;  /* 0x0010340b01007387 */ /* 0x0043e80000100800 */
[----:B------:R-:W2:Y:S04]  /*12aa0*/  LDL.LU R24, [R1+0x7c] ;  /* 0x00007c0001187983 */ /* 0x000ea80000300800 */
[----:B------:R-:W2:Y:S01]  /*12ab0*/  LDL R7, [R1+0x1a4] ;  /* 0x0001a40001077983 */ /* 0x000ea20000100800 */
[----:B0-----:R-:W-:-:S02]  /*12ac0*/  LOP3.LUT R4, R4, 0x7f, RZ, 0xc0, !PT ;  /* 0x0000007f04047812 */ /* 0x001fc400078ec0ff */
[----:B---3--:R-:W-:Y:S02]  /*12ad0*/  IADD3 R6, P1, PT, R14, R2, RZ ;  /* 0x000000020e067210 */ /* 0x008fe40007f3e0ff */
[----:B------:R-:W-:Y:S01]  /*12ae0*/  PRMT R22, RZ, 0x7610, R22 ;  /* 0x00007610ff167816 */ /* 0x000fe20000000016 */
[----:B------:R-:W-:Y:S01]  /*12af0*/  IMAD.SHL.U32 R4, R4, 0x2, RZ ;  /* 0x0000000204047824 */ /* 0x000fe200078e00ff */
[----:B------:R-:W3:Y:S04]  /*12b00*/  LDL R14, [R1+0x4e0] ;  /* 0x0004e000010e7983 */ /* 0x000ee80000100800 */
[----:B-1----:R-:W-:-:S05]  /*12b10*/  LOP3.LUT R11, R4, 0x30, RZ, 0x3c, !PT ;  /* 0x00000030040b7812 */ /* 0x002fca00078e3cff */
[----:B------:R0:W-:Y:S04]  /*12b20*/  STS.U16 [R11+UR4+0x4b00], R15 ;  /* 0x004b000f0b007988 */ /* 0x0001e80008000404 */
[----:B0-----:R-:W3:Y:S01]  /*12b30*/  LDL R15, [R1+0x4f4] ;  /* 0x0004f400010f7983 */ /* 0x001ee20000100800 */
[----:B--2---:R-:W-:-:S05]  /*12b40*/  IMAD.X R7, R7, 0x1, R0, P1 ;  /* 0x0000000107077824 */ /* 0x004fca00008e0600 */
[----:B------:R-:W2:Y:S04]  /*12b50*/  @!P0 LDG.E.U16 R22, desc[UR8][R6.64] ;  /* 0x0000000806168981 */ /* 0x000ea8000c1e1500 */
[----:B------:R-:W3:Y:S04]  /*12b60*/  LDL.LU R7, [R1+0xac] ;  /* 0x0000ac0001077983 */ /* 0x000ee80000300800 */
[----:B--2---:R-:W-:Y:S04]  /*12b70*/  STL [R1+0x1018], R22 ;  /* 0x0010181601007387 */ /* 0x004fe80000100800 */
[----:B---3--:R0:W-:Y:S04]  /*12b80*/  STS.U16 [R11+UR4+0x5300], R7 ;  /* 0x005300070b007988 */ /* 0x0081e80008000404 */
[----:B0-----:R-:W2:Y:S01]  /*12b90*/  LDL R7, [R1+0x520] ;  /* 0x0005200001077983 */ /* 0x001ea20000100800 */
[----:B----4-:R-:W-:-:S02]  /*12ba0*/  IADD3 R6, P1, PT, R12, R2, RZ ;  /* 0x000000020c067210 */ /* 0x010fc40007f3e0ff */
[----:B------:R-:W-:Y:S01]  /*12bb0*/  PRMT R16, RZ, 0x7610, R16 ;  /* 0x00007610ff107816 */ /* 0x000fe20000000010 */
[----:B------:R-:W3:Y:S04]  /*12bc0*/  LDL R12, [R1+0x4b4] ;  /* 0x0004b400010c7983 */ /* 0x000ee80000100800 */
[----:B------:R-:W4:Y:S01]  /*12bd0*/  LDL.LU R22, [R1+0x60] ;  /* 0x0000600001167983 */ /* 0x000f220000300800 */
[----:B--2---:R-:W-:-:S05]  /*12be0*/  IMAD.X R7, R7, 0x1, R0, P1 ;  /* 0x0000000107077824 */ /* 0x004fca00008e0600 */
[----:B------:R0:W2:Y:S01]  /*12bf0*/  @!P0 LDG.E.U16 R16, desc[UR8][R6.64] ;  /* 0x0000000806108981 */ /* 0x0000a2000c1e1500 */
[----:B------:R-:W-:Y:S02]  /*12c00*/  PRMT R10, RZ, 0x7610, R10 ;  /* 0x00007610ff0a7816 */ /* 0x000fe4000000000a */
[----:B0-----:R-:W-:-:S05]  /*12c10*/  IADD3 R6, P1, PT, R15, R2, RZ ;  /* 0x000000020f067210 */ /* 0x001fca0007f3e0ff */
[----:B------:R-:W-:-:S05]  /*12c20*/  IMAD.X R7, R14, 0x1, R0, P1 ;  /* 0x000000010e077824 */ /* 0x000fca00008e0600 */
[----:B------:R3:W4:Y:S04]  /*12c30*/  @!P0 LDG.E.U16 R10, desc[UR8][R6.64] ;  /* 0x00000008060a8981 */ /* 0x000728000c1e1500 */
[----:B--2---:R0:W-:Y:S04]  /*12c40*/  STL [R1+0x101c], R16 ;  /* 0x00101c1001007387 */ /* 0x0041e80000100800 */
[----:B0-----:R-:W2:Y:S01]  /*12c50*/  LDL R16, [R1+0x4a0] ;  /* 0x0004a00001107983 */ /* 0x001ea20000100800 */
[----:B---3--:R-:W-:Y:S02]  /*12c60*/  IADD3 R6, P1, PT, R12, R2, RZ ;  /* 0x000000020c067210 */ /* 0x008fe40007f3e0ff */
[----:B------:R-:W-:Y:S01]  /*12c70*/  PRMT R9, RZ, 0x7610, R9 ;  /* 0x00007610ff097816 */ /* 0x000fe20000000009 */
[----:B------:R0:W-:Y:S04]  /*12c80*/  STS.U16 [R11+UR4+0x5b00], R13 ;  /* 0x005b000d0b007988 */ /* 0x0001e80008000404 */
[----:B0-----:R-:W3:Y:S04]  /*12c90*/  LDL.LU R13, [R1+0x58] ;  /* 0x00005800010d7983 */ /* 0x001ee80000300800 */
[----:B------:R-:W3:Y:S04]  /*12ca0*/  LDL R15, [R1+0x474] ;  /* 0x00047400010f7983 */ /* 0x000ee80000100800 */
[----:B------:R-:W3:Y:S04]  /*12cb0*/  LDL R14, [R1+0x460] ;  /* 0x00046000010e7983 */ /* 0x000ee80000100800 */
[----:B----4-:R-:W-:Y:S04]  /*12cc0*/  STL [R1+0x1020], R10 ;  /* 0x0010200a01007387 */ /* 0x010fe80000100800 */
[----:B------:R0:W-:Y:S04]  /*12cd0*/  STS.U16 [R11+UR4+0x6300], R27 ;  /* 0x0063001b0b007988 */ /* 0x0001e80008000404 */
[----:B0-----:R-:W4:Y:S04]  /*12ce0*/  LDL.LU R27, [R1+0x40] ;  /* 0x00004000011b7983 */ /* 0x001f280000300800 */
[----:B------:R-:W4:Y:S04]  /*12cf0*/  LDL R12, [R1+0x434] ;  /* 0x00043400010c7983 */ /* 0x000f280000100800 */
[----:B------:R-:W4:Y:S01]  /*12d00*/  LDL R10, [R1+0x420] ;  /* 0x00042000010a7983 */ /* 0x000f220000100800 */
[----:B--2---:R-:W-:-:S05]  /*12d10*/  IADD3.X R7, PT, PT, R16, R0, RZ, P1, !PT ;  /* 0x0000000010077210 */ /* 0x004fca0000ffe4ff */
[----:B------:R3:W2:Y:S01]  /*12d20*/  @!P0 LDG.E.U16 R9, desc[UR8][R6.64] ;  /* 0x0000000806098981 */ /* 0x0006a2000c1e1500 */
[----:B------:R-:W-:-:S03]  /*12d30*/  PRMT R8, RZ, 0x7610, R8 ;  /* 0x00007610ff087816 */ /* 0x000fc60000000008 */
[----:B------:R-:W-:Y:S01]  /*12d40*/  STS.U16 [R11+UR4+0x6b00], R24 ;  /* 0x006b00180b007988 */ /* 0x000fe20008000404 */
[----:B---3--:R-:W-:-:S05]  /*12d50*/  IADD3 R6, P1, PT, R15, R2, RZ ;  /* 0x000000020f067210 */ /* 0x008fca0007f3e0ff */
[----:B------:R-:W-:-:S05]  /*12d60*/  IMAD.X R7, R14, 0x1, R0, P1 ;  /* 0x000000010e077824 */ /* 0x000fca00008e0600 */
[----:B------:R4:W3:Y:S01]  /*12d70*/  @!P0 LDG.E.U16 R8, desc[UR8][R6.64] ;  /* 0x0000000806088981 */ /* 0x0008e2000c1e1500 */
[----:B------:R-:W-:-:S03]  /*12d80*/  PRMT R3, RZ, 0x7610, R3 ;  /* 0x00007610ff037816 */ /* 0x000fc60000000003 */
[----:B--2---:R0:W-:Y:S04]  /*12d90*/  STL [R1+0x1024], R9 ;  /* 0x0010240901007387 */ /* 0x0041e80000100800 */
[----:B0-----:R-:W2:Y:S04]  /*12da0*/  LDL R9, [R1+0x3f4] ;  /* 0x0003f40001097983 */ /* 0x001ea80000100800 */
[----:B------:R-:W2:Y:S04]  /*12db0*/  LDL.LU R24, [R1+0x44] ;  /* 0x0000440001187983 */ /* 0x000ea80000300800 */
[----:B------:R-:W2:Y:S01]  /*12dc0*/  LDL R15, [R1+0x3e0] ;  /* 0x0003e000010f7983 */ /* 0x000ea20000100800 */
[----:B----4-:R-:W-:-:S03]  /*12dd0*/  IADD3 R6, P1, PT, R12, R2, RZ ;  /* 0x000000020c067210 */ /* 0x010fc60007f3e0ff */
[----:B------:R-:W-:Y:S02]  /*12de0*/  STS.U16 [R11+UR4+0x7300], R22 ;  /* 0x007300160b007988 */ /* 0x000fe40008000404 */
[----:B------:R-:W-:Y:S02]  /*12df0*/  IMAD.X R7, R10, 0x1, R0, P1 ;  /* 0x000000010a077824 */ /* 0x000fe400008e0600 */
[----:B------:R-:W4:Y:S04]  /*12e00*/  LDL.LU R14, [R1+0x3c] ;  /* 0x00003c00010e7983 */ /* 0x000f280000300800 */
[----:B------:R0:W4:Y:S04]  /*12e10*/  @!P0 LDG.E.U16 R3, desc[UR8][R6.64] ;  /* 0x0000000806038981 */ /* 0x000128000c1e1500 */
[----:B------:R1:W-:Y:S01]  /*12e20*/  STS.U16 [R11+UR4+0x7b00], R13 ;  /* 0x007b000d0b007988 */ /* 0x0003e20008000404 */
[----:B0-----:R-:W-:-:S03]  /*12e30*/  PRMT R7, RZ, 0x7610, R7 ;  /* 0x00007610ff077816 */ /* 0x001fc60000000007 */
[----:B---3--:R-:W-:Y:S04]  /*12e40*/  STL [R1+0x1028], R8 ;  /* 0x0010280801007387 */ /* 0x008fe80000100800 */
[----:B------:R-:W3:Y:S04]  /*12e50*/  LDL R16, [R1+0x3c8] ;  /* 0x0003c80001107983 */ /* 0x000ee80000100800 */
[----:B------:R-:W3:Y:S01]  /*12e60*/  LDL R10, [R1+0x1dc] ;  /* 0x0001dc00010a7983 */ /* 0x000ee20000100800 */
[----:B--2---:R-:W-:-:S05]  /*12e70*/  IADD3 R12, P1, PT, R9, R2, RZ ;  /* 0x00000002090c7210 */ /* 0x004fca0007f3e0ff */
[----:B-1----:R-:W-:-:S05]  /*12e80*/  IMAD.X R13, R15, 0x1, R0, P1 ;  /* 0x000000010f0d7824 */ /* 0x002fca00008e0600 */
[----:B------:R3:W2:Y:S04]  /*12e90*/  @!P0 LDG.E.U16 R7, desc[UR8][R12.64] ;  /* 0x000000080c078981 */ /* 0x0006a8000c1e1500 */
[----:B----4-:R0:W-:Y:S04]  /*12ea0*/  STL [R1+0x1038], R3 ;  /* 0x0010380301007387 */ /* 0x0101e80000100800 */
[----:B------:R-:W4:Y:S04]  /*12eb0*/  LDL R9, [R1+0x3a8] ;  /* 0x0003a80001097983 */ /* 0x000f280000100800 */
[----:B0-----:R-:W4:Y:S04]  /*12ec0*/  LDL R3, [R1+0x1c8] ;  /* 0x0001c80001037983 */ /* 0x001f280000100800 */
[----:B------:R-:W4:Y:S01]  /*12ed0*/  LDL.LU R15, [R1+0x34] ;  /* 0x00003400010f7983 */ /* 0x000f220000300800 */
[----:B---3--:R-:W-:-:S02]  /*12ee0*/  IADD3 R12, P1, PT, R16, R2, RZ ;  /* 0x00000002100c7210 */ /* 0x008fc40007f3e0ff */
[----:B------:R-:W-:-:S03]  /*12ef0*/  PRMT R6, RZ, 0x7610, R6 ;  /* 0x00007610ff067816 */ /* 0x000fc60000000006 */
[----:B------:R-:W-:-:S05]  /*12f00*/  IMAD.X R13, R10, 0x1, R0, P1 ;  /* 0x000000010a0d7824 */ /* 0x000fca00008e0600 */
[----:B------:R4:W3:Y:S04]  /*12f10*/  @!P0 LDG.E.U16 R6, desc[UR8][R12.64] ;  /* 0x000000080c068981 */ /* 0x0008e8000c1e1500 */
[----:B--2---:R0:W-:Y:S04]  /*12f20*/  STL [R1+0x103c], R7 ;  /* 0x00103c0701007387 */ /* 0x0041e80000100800 */
[----:B------:R-:W2:Y:S04]  /*12f30*/  LDL R8, [R1+0x558] ;  /* 0x0005580001087983 */ /* 0x000ea80000100800 */
[----:B0-----:R-:W2:Y:S01]  /*12f40*/  LDL R7, [R1+0x1a0] ;  /* 0x0001a00001077983 */ /* 0x001ea20000100800 */
[----:B----4-:R-:W-:-:S02]  /*12f50*/  IADD3 R12, P1, PT, R9, R2, RZ ;  /* 0x00000002090c7210 */ /* 0x010fc40007f3e0ff */
[----:B------:R-:W-:-:S03]  /*12f60*/  PRMT R5, RZ, 0x7610, R5 ;  /* 0x00007610ff057816 */ /* 0x000fc60000000005 */
[----:B------:R-:W-:-:S05]  /*12f70*/  IMAD.X R13, R3, 0x1, R0, P1 ;  /* 0x00000001030d7824 */ /* 0x000fca00008e0600 */
[----:B------:R2:W4:Y:S01]  /*12f80*/  @!P0 LDG.E.U16 R5, desc[UR8][R12.64] ;  /* 0x000000080c058981 */ /* 0x000522000c1e1500 */
[----:B------:R-:W-:-:S03]  /*12f90*/  PRMT R18, RZ, 0x7610, R18 ;  /* 0x00007610ff127816 */ /* 0x000fc60000000012 */
[----:B------:R0:W-:Y:S04]  /*12fa0*/  STS.U16 [R11+UR4+0xb00], R27 ;  /* 0x000b001b0b007988 */ /* 0x0001e80008000404 */
[----:B0-----:R-:W4:Y:S04]  /*12fb0*/  LDL.LU R27, [R1+0x30] ;  /* 0x00003000011b7983 */ /* 0x001f280000300800 */
[----:B---3--:R0:W-:Y:S04]  /*12fc0*/  STL [R1+0x1040], R6 ;  /* 0x0010400601007387 */ /* 0x0081e80000100800 */
[----:B------:R-:W3:Y:S04]  /*12fd0*/  LDL R3, [R1+0x52c] ;  /* 0x00052c0001037983 */ /* 0x000ee80000100800 */
[----:B------:R-:W3:Y:S01]  /*12fe0*/  LDL R22, [R1+0x518] ;  /* 0x0005180001167983 */ /* 0x000ee20000100800 */
[----:B--2---:R-:W-:-:S05]  /*12ff0*/  IADD3 R12, P1, PT, R8, R2, RZ ;  /* 0x00000002080c7210 */ /* 0x004fca0007f3e0ff */
[----:B------:R-:W-:-:S05]  /*13000*/  IMAD.X R13, R7, 0x1, R0, P1 ;  /* 0x00000001070d7824 */ /* 0x000fca00008e0600 */
[----:B------:R-:W2:Y:S04]  /*13010*/  @!P0 LDG.E.U16 R18, desc[UR8][R12.64] ;  /* 0x000000080c128981 */ /* 0x000ea8000c1e1500 */
[----:B----4-:R1:W-:Y:S04]  /*13020*/  STL [R1+0x1044], R5 ;  /* 0x0010440501007387 */ /* 0x0103e80000100800 */
[----:B------:R-:W4:Y:S04]  /*13030*/  LDL R16, [R1+0x4ec] ;  /* 0x0004ec0001107983 */ /* 0x000f280000100800 */
[----:B------:R-:W4:Y:S04]  /*13040*/  LDL R10, [R1+0x4d8] ;  /* 0x0004d800010a7983 */ /* 0x000f280000100800 */
[----:B------:R-:W4:Y:S04]  /*13050*/  LDL R9, [R1+0x4ac] ;  /* 0x0004ac0001097983 */ /* 0x000f280000100800 */
[----:B------:R-:W4:Y:S04]  /*13060*/  LDL R8, [R1+0x498] ;  /* 0x0004980001087983 */ /* 0x000f280000100800 */
[----:B------:R-:W4:Y:S04]  /*13070*/  LDL R7, [R1+0x46c] ;  /* 0x00046c0001077983 */ /* 0x000f280000100800 */
[----:B0-----:R-:W4:Y:S04]  /*13080*/  LDL R6, [R1+0x458] ;  /* 0x0004580001067983 */ /* 0x001f280000100800 */
[----:B-1----:R-:W4:Y:S04]  /*13090*/  LDL R5, [R1+0x42c] ;  /* 0x00042c0001057983 */ /* 0x002f280000100800 */
[----:B------:R-:W-:Y:S04]  /*130a0*/  STS.U16 [R11+UR4+0x300], R24 ;  /* 0x000300180b007988 */ /* 0x000fe80008000404 */
[----:B------:R3:W-:Y:S04]  /*130b0*/  STS.U16 [R11+UR4+0x1300], R14 ;  /* 0x0013000e0b007988 */ /* 0x0007e80008000404 */
[----:B------:R-:W-:Y:S01]  /*130c0*/  STS.U16 [R11+UR4+0x1b00], R15 ;  /* 0x001b000f0b007988 */ /* 0x000fe20008000404 */
[----:B---3--:R-:W-:-:S03]  /*130d0*/  IADD3 R14, P1, PT, R3, R2, RZ ;  /* 0x00000002030e7210 */ /* 0x008fc60007f3e0ff */
[----:B------:R0:W-:Y:S04]  /*130e0*/  STS.U16 [R11+UR4+0x2300], R27 ;  /* 0x0023001b0b007988 */ /* 0x0001e80008000404 */
[----:B--2---:R-:W-:Y:S04]  /*130f0*/  STL [R1+0x1048], R18 ;  /* 0x0010481201007387 */ /* 0x004fe80000100800 */
[----:B------:R-:W2:Y:S04]  /*13100*/  LDL R3, [R1+0x418] ;  /* 0x0004180001037983 */ /* 0x000ea80000100800 */
[----:B0-----:R-:W3:Y:S04]  /*13110*/  LDL R27, [R1+0x3ec] ;  /* 0x0003ec00011b7983 */ /* 0x001ee80000100800 */
[----:B------:R-:W3:Y:S01]  /*13120*/  LDL R24, [R1+0x394] ;  /* 0x0003940001187983 */ /* 0x000ee20000100800 */
[----:B------:R-:W-:Y:S01]  /*13130*/  PRMT R12, RZ, 0x7610, R12 ;  /* 0x00007610ff0c7816 */ /* 0x000fe2000000000c */
[----:B------:R-:W-:-:S05]  /*13140*/  IMAD.X R15, R22, 0x1, R0, P1 ;  /* 0x00000001160f7824 */ /* 0x000fca00008e0600 */
[----:B------:R4:W3:Y:S01]  /*13150*/  @!P0 LDG.E.U16 R12, desc[UR8][R14.64] ;  /* 0x000000080e0c8981 */ /* 0x0008e2000c1e1500 */
[----:B------:R-:W-:Y:S02]  /*13160*/  PRMT R13, RZ, 0x7610, R13 ;  /* 0x00007610ff0d7816 */ /* 0x000fe4000000000d */
[----:B----4-:R-:W-:-:S05]  /*13170*/  IADD3 R14, P1, PT, R16, R2, RZ ;  /* 0x00000002100e7210 */ /* 0x010fca0007f3e0ff */
[----:B------:R-:W-:-:S05]  /*13180*/  IMAD.X R15, R10, 0x1, R0, P1 ;  /* 0x000000010a0f7824 */ /* 0x000fca00008e0600 */
[----:B------:R0:W4:Y:S01]  /*13190*/  @!P0 LDG.E.U16 R13, desc[UR8][R14.64] ;  /* 0x000000080e0d8981 */ /* 0x000122000c1e1500 */
[----:B------:R-:W-:Y:S02]  /*131a0*/  PRMT R17, RZ, 0x7610, R17 ;  /* 0x00007610ff117816 */ /* 0x000fe40000000011 */
[----:B0-----:R-:W-:-:S05]  /*131b0*/  IADD3 R14, P1, PT, R9, R2, RZ ;  /* 0x00000002090e7210 */ /* 0x001fca0007f3e0ff */
[----:B------:R-:W-:Y:S01]  /*131c0*/  IMAD.X R15, R8, 0x1, R0, P1 ;  /* 0x00000001080f7824 */ /* 0x000fe200008e0600 */
[----:B------:R-:W-:-:S04]  /*131d0*/  PRMT R19, RZ, 0x7610, R19 ;  /* 0x00007610ff137816 */ /* 0x000fc80000000013 */
[----:B------:R0:W4:Y:S02]  /*131e0*/  @!P0 LDG.E.U16 R17, desc[UR8][R14.64] ;  /* 0x000000080e118981 */ /* 0x000124000c1e1500 */
[----:B0-----:R-:W-:-:S04]  /*131f0*/  IADD3 R14, P1, PT, R7, R2, RZ ;  /* 0x00000002070e7210 */ /* 0x001fc80007f3e0ff */
[----:B------:R-:W-:-:S05]  /*13200*/  IADD3.X R15, PT, PT, R6, R0, RZ, P1, !PT ;  /* 0x00000000060f7210 */ /* 0x000fca0000ffe4ff */
[----:B------:R0:W4:Y:S01]  /*13210*/  @!P0 LDG.E.U16 R19, desc[UR8][R14.64] ;  /* 0x000000080e138981 */ /* 0x000122000c1e1500 */
[----:B------:R-:W-:Y:S02]  /*13220*/  PRMT R23, RZ, 0x7610, R23 ;  /* 0x00007610ff177816 */ /* 0x000fe40000000017 */
[----:B0-----:R-:W-:Y:S02]  /*13230*/  IADD3 R14, P1, PT, R5, R2, RZ ;  /* 0x00000002050e7210 */ /* 0x001fe40007f3e0ff */
[----:B------:R-:W4:Y:S04]  /*13240*/  LDL.LU R5, [R1+0xc4] ;  /* 0x0000c40001057983 */ /* 0x000f280000300800 */
[----:B------:R-:W4:Y:S04]  /*13250*/  LDL.LU R6, [R1+0xb4] ;  /* 0x0000b40001067983 */ /* 0x000f280000300800 */
[----:B------:R-:W-:Y:S04]  /*13260*/  STS.U16 [R11+UR4+0x2b00], R29 ;  /* 0x002b001d0b007988 */ /* 0x000fe80008000404 */
[----:B------:R-:W4:Y:S04]  /*13270*/  LDL.LU R7, [R1+0xa0] ;  /* 0x0000a00001077983 */ /* 0x000f280000300800 */
[----:B------:R-:W-:Y:S04]  /*13280*/  STS.U16 [R11+UR4+0x3300], R28 ;  /* 0x0033001c0b007988 */ /* 0x000fe80008000404 */
[----:B------:R-:W-:Y:S04]  /*13290*/  STS.U16 [R11+UR4+0x3b00], R26 ;  /* 0x003b001a0b007988 */ /* 0x000fe80008000404 */
[----:B------:R0:W-:Y:S02]  /*132a0*/  STS.U16 [R11+UR4+0x4300], R25 ;  /* 0x004300190b007988 */ /* 0x0001e40008000404 */
[----:B0-----:R-:W-:Y:S01]  /*132b0*/  PRMT R25, RZ, 0x7610, R25 ;  /* 0x00007610ff197816 */ /* 0x001fe20000000019 */
[----:B--2---:R-:W-:-:S02]  /*132c0*/  IMAD.X R15, R3, 0x1, R0, P1 ;  /* 0x00000001030f7824 */ /* 0x004fc400008e0600 */
[----:B------:R-:W2:Y:S04]  /*132d0*/  LDL.LU R3, [R1+0x88] ;  /* 0x0000880001037983 */ /* 0x000ea80000300800 */
[----:B------:R3:W2:Y:S04]  /*132e0*/  @!P0 LDG.E.U16 R23, desc[UR8][R14.64] ;  /* 0x000000080e178981 */ /* 0x0006a8000c1e1500 */
[----:B------:R-:W2:Y:S04]  /*132f0*/  LDL.LU R8, [R1+0x6c] ;  /* 0x00006c0001087983 */ /* 0x000ea80000300800 */
[----:B------:R-:W2:Y:S01]  /*13300*/  LDL.LU R9, [R1+0x4c] ;  /* 0x00004c0001097983 */ /* 0x000ea20000300800 */
[----:B---3--:R-:W-:-:S03]  /*13310*/  IADD3 R14, P1, PT, R27, R2, RZ ;  /* 0x000000021b0e7210 */ /* 0x008fc60007f3e0ff */
[----:B------:R-:W3:Y:S02]  /*13320*/  LDL.LU R10, [R1+0x48] ;  /* 0x00004800010a7983 */ /* 0x000ee40000300800 */
[----:B------:R-:W-:Y:S02]  /*13330*/  IMAD.X R15, R24, 0x1, R0, P1 ;  /* 0x00000001180f7824 */ /* 0x000fe400008e0600 */
[----:B------:R-:W2:Y:S04]  /*13340*/  LDL.LU R16, [R1+0x38] ;  /* 0x0000380001107983 */ /* 0x000ea80000300800 */
[----:B------:R-:W2:Y:S04]  /*13350*/  LDL R18, [R1+0x1d0] ;  /* 0x0001d00001127983 */ /* 0x000ea80000100800 */
[----:B------:R-:W2:Y:S04]  /*13360*/  LDL.LU R22, [R1+0x28] ;  /* 0x0000280001167983 */ /* 0x000ea80000300800 */
[----:B------:R-:W2:Y:S04]  /*13370*/  LDL.LU R11, [R1+0x24] ;  /* 0x00002400010b7983 */ /* 0x000ea80000300800 */
[----:B------:R-:W2:Y:S04]  /*13380*/  LDL.LU R24, [R1+0x18] ;  /* 0x0000180001187983 */ /* 0x000ea80000300800 */
[----:B------:R-:W2:Y:S04]  /*13390*/  LDL.LU R27, [R1] ;  /* 0x00000000011b7983 */ /* 0x000ea80000300800 */
[----:B------:R0:W2:Y:S04]  /*133a0*/  @!P0 LDG.E.U16 R25, desc[UR8][R14.64] ;  /* 0x000000080e198981 */ /* 0x0000a8000c1e1500 */
[----:B------:R-:W2:Y:S04]  /*133b0*/  LDL.LU R14, [R1+0xe4] ;  /* 0x0000e400010e7983 */ /* 0x000ea80000300800 */
[----:B------:R-:W0:Y:S01]  /*133c0*/  LDL R15, [R1+0x3c4] ;  /* 0x0003c400010f7983 */ /* 0x000e220000100800 */
[----:B------:R-:W-:-:S05]  /*133d0*/  LOP3.LUT R28, R4, 0x40, RZ, 0x3c, !PT ;  /* 0x00000040041c7812 */ /* 0x000fca00078e3cff */
[----:B--2---:R0:W-:Y:S02]  /*133e0*/  STS.U16 [R28+UR4+0x4c00], R14 ;  /* 0x004c000e1c007988 */ /* 0x0041e40008000404 */
[----:B0-----:R-:W-:Y:S02]  /*133f0*/  IADD3 R14, P1, PT, R15, R2, RZ ;  /* 0x000000020f0e7210 */ /* 0x001fe40007f3e0ff */
[----:B------:R-:W2:Y:S01]  /*13400*/  LDL R15, [R1+0x1d4] ;  /* 0x0001d400010f7983 */ /* 0x000ea20000100800 */
[----:B------:R-:W-:Y:S02]  /*13410*/  PRMT R26, RZ, 0x7610, R26 ;  /* 0x00007610ff1a7816 */ /* 0x000fe4000000001a */
[----:B--2---:R-:W-:-:S05]  /*13420*/  IMAD.X R15, R15, 0x1, R0, P1 ;  /* 0x000000010f0f7824 */ /* 0x004fca00008e0600 */
[----:B------:R0:W2:Y:S04]  /*13430*/  @!P0 LDG.E.U16 R26, desc[UR8][R14.64] ;  /* 0x000000080e1a8981 */ /* 0x0000a8000c1e1500 */
[----:B------:R-:W2:Y:S04]  /*13440*/  LDL.LU R14, [R1+0xd4] ;  /* 0x0000d400010e7983 */ /* 0x000ea80000300800 */
[----:B------:R-:W0:Y:S04]  /*13450*/  LDL R15, [R1+0x3a4] ;  /* 0x0003a400010f7983 */ /* 0x000e280000100800 */
[----:B------:R-:W-:Y:S04]  /*13460*/  STL [R1+0xba0], R2 ;  /* 0x000ba00201007387 */ /* 0x000fe80000100800 */
[----:B------:R-:W-:Y:S04]  /*13470*/  STL [R1+0x73c], R0 ;  /* 0x00073c0001007387 */ /* 0x000fe80000100800 */
[----:B------:R1:W-:Y:S04]  /*13480*/  STS.U16 [R28+UR4+0x1c00], R20 ;  /* 0x001c00141c007988 */ /* 0x0003e80008000404 */
[----:B------:R3:W-:Y:S04]  /*13490*/  STS.U16 [R28+UR4+0x3400], R21 ;  /* 0x003400151c007988 */ /* 0x0007e80008000404 */
[----:B----4-:R-:W-:Y:S04]  /*134a0*/  STS.U16 [R28+UR4+0x5c00], R5 ;  /* 0x005c00051c007988 */ /* 0x010fe80008000404 */
[----:B-1----:R-:W4:Y:S04]  /*134b0*/  LDL.LU R20, [R1+0xf0] ;  /* 0x0000f00001147983 */ /* 0x002f280000300800 */
[----:B---3--:R-:W3:Y:S04]  /*134c0*/  LDL.LU R21, [R1+0xe0] ;  /* 0x0000e00001157983 */ /* 0x008ee80000300800 */
[----:B------:R-:W-:Y:S04]  /*134d0*/  STS.U16 [R28+UR4+0x6400], R6 ;  /* 0x006400061c007988 */ /* 0x000fe80008000404 */
[----:B------:R-:W-:Y:S04]  /*134e0*/  STS.U16 [R28+UR4+0x6c00], R7 ;  /* 0x006c00071c007988 */ /* 0x000fe80008000404 */
[----:B------:R-:W-:Y:S04]  /*134f0*/  STS.U16 [R28+UR4+0x7400], R3 ;  /* 0x007400031c007988 */ /* 0x000fe80008000404 */
[----:B------:R-:W-:Y:S04]  /*13500*/  STS.U16 [R28+UR4+0x2c00], R11 ;  /* 0x002c000b1c007988 */ /* 0x000fe80008000404 */
[----:B------:R-:W-:Y:S04]  /*13510*/  STS.U16 [R28+UR4+0x3c00], R24 ;  /* 0x003c00181c007988 */ /* 0x000fe80008000404 */
[----:B------:R-:W-:Y:S01]  /*13520*/  STS.U16 [R28+UR4+0x4400], R27 ;  /* 0x0044001b1c007988 */ /* 0x000fe20008000404 */
[----:B------:R-:W-:-:S03]  /*13530*/  PRMT R29, RZ, 0x7610, R29 ;  /* 0x00007610ff1d7816 */ /* 0x000fc6000000001d */
[----:B------:R-:W-:Y:S04]  /*13540*/  STS.U16 [R28+UR4+0x7c00], R8 ;  /* 0x007c00081c007988 */ /* 0x000fe80008000404 */
[----:B------:R-:W-:Y:S04]  /*13550*/  STS.U16 [R28+UR4+0xc00], R9 ;  /* 0x000c00091c007988 */ /* 0x000fe80008000404 */
[----:B------:R-:W-:Y:S04]  /*13560*/  STS.U16 [R28+UR4+0x400], R10 ;  /* 0x0004000a1c007988 */ /* 0x000fe80008000404 */
[----:B------:R-:W-:Y:S04]  /*13570*/  STS.U16 [R28+UR4+0x1400], R16 ;  /* 0x001400101c007988 */ /* 0x000fe80008000404 */
[----:B------:R-:W-:Y:S04]  /*13580*/  STS.U16 [R28+UR4+0x2400], R22 ;  /* 0x002400161c007988 */ /* 0x000fe80008000404 */
[----:B--2---:R0:W-:Y:S02]  /*13590*/  STS.U16 [R28+UR4+0x5400], R14 ;  /* 0x0054000e1c007988 */ /* 0x0041e40008000404 */
[----:B0-----:R-:W-:-:S05]  /*135a0*/  IADD3 R14, P1, PT, R15, R2, RZ ;  /* 0x000000020f0e7210 */ /* 0x001fca0007f3e0ff */
[----:B------:R-:W-:Y:S02]  /*135b0*/  IMAD.X R15, R18, 0x1, R0, P1 ;  /* 0x00000001120f7824 */ /* 0x000fe400008e0600 */
[----:B------:R-:W2:Y:S04]  /*135c0*/  LDL.LU R18, [R1+0xd0] ;  /* 0x0000d00001127983 */ /* 0x000ea80000300800 */
[----:B------:R-:W2:Y:S04]  /*135d0*/  LDL.LU R5, [R1+0xc0] ;  /* 0x0000c00001057983 */ /* 0x000ea80000300800 */
[----:B------:R-:W2:Y:S04]  /*135e0*/  LDL.LU R6, [R1+0xa8] ;  /* 0x0000a80001067983 */ /* 0x000ea80000300800 */
[----:B------:R-:W2:Y:S04]  /*135f0*/  LDL.LU R7, [R1+0x94] ;  /* 0x0000940001077983 */ /* 0x000ea80000300800 */
[----:B------:R-:W2:Y:S04]  /*13600*/  LDL.LU R3, [R1+0x74] ;  /* 0x0000740001037983 */ /* 0x000ea80000300800 */
[----:B------:R-:W2:Y:S04]  /*13610*/  LDL.LU R11, [R1+0x1c] ;  /* 0x00001c00010b7983 */ /* 0x000ea80000300800 */
[----:B------:R-:W2:Y:S04]  /*13620*/  LDL.LU R24, [R1+0x14] ;  /* 0x0000140001187983 */ /* 0x000ea80000300800 */
[----:B------:R-:W2:Y:S01]  /*13630*/  LDL.LU R27, [R1+0x10] ;  /* 0x00001000011b7983 */ /* 0x000ea20000300800 */
[----:B------:R-:W0:Y:S03]  /*13640*/  S2R R0, SR_TID.X ;  /* 0x0000000000007919 */ /* 0x000e260000002100 */
[----:B------:R0:W2:Y:S04]  /*13650*/  @!P0 LDG.E.U16 R29, desc[UR8][R14.64] ;  /* 0x000000080e1d8981 */ /* 0x0000a8000c1e1500 */
[----:B------:R-:W2:Y:S01]  /*13660*/  LDL.LU R2, [R1+0x8] ;  /* 0x0000080001027983 */ /* 0x000ea20000300800 */
[C---:B0-----:R-:W-:Y:S01]  /*13670*/  IMAD.SHL.U32 R14, R0.reuse, 0x8, RZ ;  /* 0x00000008000e7824 */ /* 0x041fe200078e00ff */
[----:B------:R-:W-:-:S02]  /*13680*/  LOP3.LUT R28, R0, 0x7, RZ, 0xc0, !PT ;  /* 0x00000007001c7812 */ /* 0x000fc400078ec0ff */
[----:B------:R-:W-:Y:S02]  /*13690*/  LOP3.LUT R15, R0, 0x60, RZ, 0xc0, !PT ;  /* 0x00000060000f7812 */ /* 0x000fe400078ec0ff */
[----:B------:R-:W-:Y:S01]  /*136a0*/  LOP3.LUT R14, R14, 0x30, RZ, 0xc0, !PT ;  /* 0x000000300e0e7812 */ /* 0x000fe200078ec0ff */
[----:B------:R-:W-:Y:S02]  /*136b0*/  IMAD.SHL.U32 R8, R0, 0x2, RZ ;  /* 0x0000000200087824 */ /* 0x000fe400078e00ff */
[C---:B------:R-:W-:Y:S02]  /*136c0*/  IMAD R15, R28.reuse, 0x4, R15 ;  /* 0x000000041c0f7824 */ /* 0x040fe400078e020f */
[C---:B------:R-:W-:Y:S02]  /*136d0*/  IMAD R14, R28.reuse, 0x40, R14 ;  /* 0x000000401c0e7824 */ /* 0x040fe400078e020e */
[----:B------:R-:W-:-:S05]  /*136e0*/  IMAD.SHL.U32 R28, R28, 0x10, RZ ;  /* 0x000000101c1c7824 */ /* 0x000fca00078e00ff */
[--C-:B------:R-:W-:Y:S02]  /*136f0*/  LOP3.LUT R28, R28, 0x30, R8.reuse, 0x78, !PT ;  /* 0x000000301c1c7812 */ /* 0x100fe400078e7808 */
[----:B------:R-:W-:Y:S02]  /*13700*/  LOP3.LUT R14, R14, 0x10, R8, 0x78, !PT ;  /* 0x000000100e0e7812 */ /* 0x000fe400078e7808 */
[----:B------:R-:W-:Y:S02]  /*13710*/  LEA R28, R15, R28, 0x6 ;  /* 0x0000001c0f1c7211 */ /* 0x000fe400078e30ff */
[----:B------:R-:W2:Y:S01]  /*13720*/  LDL.LU R15, [R1+0x4] ;  /* 0x00000400010f7983 */ /* 0x000ea20000300800 */
[----:B------:R-:W-:-:S03]  /*13730*/  LOP3.LUT R8, R4, 0x50, RZ, 0x3c, !PT ;  /* 0x0000005004087812 */ /* 0x000fc600078e3cff */
[----:B------:R-:W2:Y:S04]  /*13740*/  LDL.LU R4, [R1+0xc] ;  /* 0x00000c0001047983 */ /* 0x000ea80000300800 */
[----:B------:R-:W2:Y:S04]  /*13750*/  LDL.LU R9, [R1+0xec] ;  /* 0x0000ec0001097983 */ /* 0x000ea80000300800 */
[----:B------:R-:W2:Y:S04]  /*13760*/  LDL.LU R10, [R1+0xdc] ;  /* 0x0000dc00010a7983 */ /* 0x000ea80000300800 */
[----:B------:R-:W2:Y:S04]  /*13770*/  LDL.LU R16, [R1+0xcc] ;  /* 0x0000cc0001107983 */ /* 0x000ea80000300800 */
[----:B----4-:R0:W-:Y:S04]  /*13780*/  STS.U16 [R8+UR4+0x4d00], R20 ;  /* 0x004d001408007988 */ /* 0x0101e80008000404 */
[----:B------:R-:W4:Y:S04]  /*13790*/  LDL.LU R22, [R1+0xbc] ;  /* 0x0000bc0001167983 */ /* 0x000f280000300800 */
[----:B---3--:R1:W-:Y:S04]  /*137a0*/  STS.U16 [R8+UR4+0x5500], R21 ;  /* 0x0055001508007988 */ /* 0x0083e80008000404 */
[----:B0-----:R-:W3:Y:S04]  /*137b0*/  LDL.LU R20, [R1+0xa4] ;  /* 0x0000a40001147983 */ /* 0x001ee80000300800 */
[----:B-1----:R-:W3:Y:S04]  /*137c0*/  LDL.LU R21, [R1+0x8c] ;  /* 0x00008c0001157983 */ /* 0x002ee80000300800 */
[----:B--2---:R0:W-:Y:S04]  /*137d0*/  STS.U16 [R8+UR4+0x5d00], R18 ;  /* 0x005d001208007988 */ /* 0x0041e80008000404 */
[----:B------:R1:W-:Y:S04]  /*137e0*/  STS.U16 [R8+UR4+0x6500], R5 ;  /* 0x0065000508007988 */ /* 0x0003e80008000404 */
[----:B------:R2:W-:Y:S04]  /*137f0*/  STS.U16 [R8+UR4+0x6d00], R6 ;  /* 0x006d000608007988 */ /* 0x0005e80008000404 */
[----:B0-----:R-:W3:Y:S04]  /*13800*/  LDL.LU R18, [R1+0x1048] ;  /* 0x0010480001127983 */ /* 0x001ee80000300800 */
[----:B-1----:R-:W3:Y:S04]  /*13810*/  LDL.LU R5, [R1+0x1044] ;  /* 0x0010440001057983 */ /* 0x002ee80000300800 */
[----:B--2---:R-:W2:Y:S04]  /*13820*/  LDL.LU R6, [R1+0x1040] ;  /* 0x0010400001067983 */ /* 0x004ea80000300800 */
[----:B------:R0:W-:Y:S04]  /*13830*/  STS.U16 [R8+UR4+0x7500], R7 ;  /* 0x0075000708007988 */ /* 0x0001e80008000404 */
[----:B------:R1:W-:Y:S04]  /*13840*/  STS.U16 [R8+UR4+0x7d00], R3 ;  /* 0x007d000308007988 */ /* 0x0003e80008000404 */
[----:B------:R1:W-:Y:S04]  /*13850*/  STS.U16 [R8+UR4+0xd00], R11 ;  /* 0x000d000b08007988 */ /* 0x0003e80008000404 */
[----:B0-----:R-:W2:Y:S04]  /*13860*/  LDL.LU R7, [R1+0x103c] ;  /* 0x00103c0001077983 */ /* 0x001ea80000300800 */
[----:B-1----:R-:W2:Y:S04]  /*13870*/  LDL.LU R3, [R1+0x1038] ;  /* 0x0010380001037983 */ /* 0x002ea80000300800 */
[----:B------:R-:W2:Y:S04]  /*13880*/  LDL.LU R11, [R1+0x1034] ;  /* 0x00103400010b7983 */ /* 0x000ea80000300800 */
[----:B------:R0:W-:Y:S04]  /*13890*/  STS.U16 [R8+UR4+0x500], R24 ;  /* 0x0005001808007988 */ /* 0x0001e80008000404 */
[----:B------:R1:W-:Y:S04]  /*138a0*/  STS.U16 [R8+UR4+0x1500], R27 ;  /* 0x0015001b08007988 */ /* 0x0003e80008000404 */
[----:B0-----:R-:W2:Y:S04]  /*138b0*/  LDL.LU R24, [R1+0x1030] ;  /* 0x0010300001187983 */ /* 0x001ea80000300800 */
[----:B-1----:R-:W2:Y:S04]  /*138c0*/  LDL.LU R27, [R1+0x102c] ;  /* 0x00102c00011b7983 */ /* 0x002ea80000300800 */
[----:B------:R0:W-:Y:S02]  /*138d0*/  STS.U16 [R8+UR4+0x1d00], R4 ;  /* 0x001d000408007988 */ /* 0x0001e40008000404 */
[----:B0-----:R-:W0:Y:S02]  /*138e0*/  S2R R4, SR_TID.X ;  /* 0x0000000000047919 */ /* 0x001e240000002100 */
[----:B------:R1:W-:Y:S04]  /*138f0*/  STS.U16 [R8+UR4+0x2500], R2 ;  /* 0x0025000208007988 */ /* 0x0003e80008000404 */
[----:B------:R0:W-:Y:S04]  /*13900*/  STS.U16 [R8+UR4+0x2d00], R15 ;  /* 0x002d000f08007988 */ /* 0x0001e80008000404 */
[----:B-1----:R-:W3:Y:S01]  /*13910*/  LDL.LU R2, [R1+0x9c] ;  /* 0x00009c0001027983 */ /* 0x002ee20000300800 */
[----:B0-----:R-:W-:-:S05]  /*13920*/  LOP3.LUT R4, R4, 0x7f, RZ, 0xc0, !PT ;  /* 0x0000007f04047812 */ /* 0x001fca00078ec0ff */
[----:B------:R-:W-:-:S05]  /*13930*/  IMAD.SHL.U32 R4, R4, 0x2, RZ ;  /* 0x0000000204047824 */ /* 0x000fca00078e00ff */
[----:B------:R-:W-:Y:S02]  /*13940*/  LOP3.LUT R15, R4, 0x60, RZ, 0x3c, !PT ;  /* 0x00000060040f7812 */ /* 0x000fe400078e3cff */
[----:B------:R-:W3:Y:S01]  /*13950*/  LDL.LU R4, [R1+0x70] ;  /* 0x0000700001047983 */ /* 0x000ee20000300800 */
[----:B------:R-:W-:-:S05]  /*13960*/  IMAD.SHL.U32 R0, R0, 0x20, RZ ;  /* 0x0000002000007824 */ /* 0x000fca00078e00ff */
[----:B------:R-:W-:Y:S02]  /*13970*/  LOP3.LUT R0, R14, 0x200, R0, 0xf8, !PT ;  /* 0x000002000e007812 */ /* 0x000fe400078ef800 */
[----:B------:R-:W3:Y:S04]  /*13980*/  LDL.LU R14, [R1+0xb8] ;  /* 0x0000b800010e7983 */ /* 0x000ee80000300800 */
[----:B--2---:R0:W-:Y:S04]  /*13990*/  STS.U16 [R8+UR4+0x3500], R27 ;  /* 0x0035001b08007988 */ /* 0x0041e80008000404 */
[----:B------:R1:W-:Y:S04]  /*139a0*/  STS.U16 [R8+UR4+0x3d00], R24 ;  /* 0x003d001808007988 */ /* 0x0003e80008000404 */
[----:B------:R2:W-:Y:S04]  /*139b0*/  STS.U16 [R8+UR4+0x4500], R11 ;  /* 0x0045000b08007988 */ /* 0x0005e80008000404 */
[----:B0-----:R-:W3:Y:S04]  /*139c0*/  LDL.LU R27, [R1+0xc8] ;  /* 0x0000c800011b7983 */ /* 0x001ee80000300800 */
[----:B-1----:R-:W3:Y:S04]  /*139d0*/  LDL.LU R24, [R1+0xd8] ;  /* 0x0000d80001187983 */ /* 0x002ee80000300800 */
[----:B--2---:R-:W2:Y:S04]  /*139e0*/  LDL.LU R8, [R1+0x1028] ;  /* 0x0010280001087983 */ /* 0x004ea80000300800 */
[----:B------:R-:W2:Y:S04]  /*139f0*/  LDL.LU R11, [R1+0xe8] ;  /* 0x0000e800010b7983 */ /* 0x000ea80000300800 */
[----:B------:R-:W-:Y:S04]  /*13a00*/  STL [R1+0x130], R0 ;  /* 0x0001300001007387 */ /* 0x000fe80000100800 */
[----:B------:R0:W-:Y:S04]  /*13a10*/  STS.U16 [R15+UR4+0x4e00], R9 ;  /* 0x004e00090f007988 */ /* 0x0001e80008000404 */
[----:B------:R1:W-:Y:S04]  /*13a20*/  STS.U16 [R15+UR4+0x5600], R10 ;  /* 0x0056000a0f007988 */ /* 0x0003e80008000404 */
[----:B------:R4:W-:Y:S04]  /*13a30*/  STS.U16 [R15+UR4+0x5e00], R16 ;  /* 0x005e00100f007988 */ /* 0x0009e80008000404 */
[----:B0-----:R-:W2:Y:S04]  /*13a40*/  LDL.LU R9, [R1+0x1024] ;  /* 0x0010240001097983 */ /* 0x001ea80000300800 */
[----:B-1----:R-:W2:Y:S04]  /*13a50*/  LDL.LU R10, [R1+0x1020] ;  /* 0x00102000010a7983 */ /* 0x002ea80000300800 */
[----:B----4-:R-:W4:Y:S04]  /*13a60*/  LDL.LU R16, [R1+0x101c] ;  /* 0x00101c0001107983 */ /* 0x010f280000300800 */
[----:B------:R0:W-:Y:S04]  /*13a70*/  STS.U16 [R15+UR4+0x6600], R22 ;  /* 0x006600160f007988 */ /* 0x0001e80008000404 */
[----:B---3--:R1:W-:Y:S04]  /*13a80*/  STS.U16 [R15+UR4+0x6e00], R20 ;  /* 0x006e00140f007988 */ /* 0x0083e80008000404 */
[----:B------:R3:W-:Y:S04]  /*13a90*/  STS.U16 [R15+UR4+0x7600], R21 ;  /* 0x007600150f007988 */ /* 0x0007e80008000404 */
[----:B0-----:R-:W4:Y:S04]  /*13aa0*/  LDL.LU R22, [R1+0x1018] ;  /* 0x0010180001167983 */ /* 0x001f280000300800 */
[----:B-1----:R-:W4:Y:S04]  /*13ab0*/  LDL.LU R20, [R1+0x1014] ;  /* 0x0010140001147983 */ /* 0x002f280000300800 */
[----:B---3--:R-:W3:Y:S04]  /*13ac0*/  LDL.LU R21, [R1+0x1010] ;  /* 0x0010100001157983 */ /* 0x008ee80000300800 */
[----:B------:R0:W-:Y:S02]  /*13ad0*/  STS.U16 [R15+UR4+0x7e00], R4 ;  /* 0x007e00040f007988 */ /* 0x0001e40008000404 */
[----:B0-----:R-:W0:Y:S01]  /*13ae0*/  S2R R4, SR_TID.X ;  /* 0x0000000000047919 */ /* 0x001e220000002100 */
[----:B------:R-:W1:Y:S01]  /*13af0*/  S2UR UR7, SR_CgaCtaId ;  /* 0x00000000000779c3 */ /* 0x000e620000008800 */
[----:B------:R-:W-:Y:S04]  /*13b00*/  STS.U16 [R15+UR4+0x2e00], R3 ;  /* 0x002e00030f007988 */ /* 0x000fe80008000404 */
[----:B------:R-:W-:Y:S04]  /*13b10*/  STS.U16 [R15+UR4+0x3600], R7 ;  /* 0x003600070f007988 */ /* 0x000fe80008000404 */
[----:B------:R-:W-:Y:S04]  /*13b20*/  STS.U16 [R15+UR4+0x3e00], R6 ;  /* 0x003e00060f007988 */ /* 0x000fe80008000404 */
[----:B------:R-:W-:Y:S01]  /*13b30*/  STS.U16 [R15+UR4+0x4600], R5 ;  /* 0x004600050f007988 */ /* 0x000fe20008000404 */
[----:B0-----:R-:W-:-:S05]  /*13b40*/  LOP3.LUT R4, R4, 0x7f, RZ, 0xc0, !PT ;  /* 0x0000007f04047812 */ /* 0x001fca00078ec0ff */
[----:B------:R-:W-:-:S05]  /*13b50*/  IMAD.SHL.U32 R4, R4, 0x2, RZ ;  /* 0x0000000204047824 */ /* 0x000fca00078e00ff */
[----:B------:R-:W-:Y:S01]  /*13b60*/  LOP3.LUT R4, R4, 0x70, RZ, 0x3c, !PT ;  /* 0x0000007004047812 */ /* 0x000fe200078e3cff */
[----:B------:R-:W-:Y:S02]  /*13b70*/  UMOV UR6, 0x400 ;  /* 0x0000040000067882 */ /* 0x000fe40000000000 */
[----:B-1----:R-:W-:Y:S01]  /*13b80*/  ULEA UR6, UR7, UR6, 0x18 ;  /* 0x0000000607067291 */ /* 0x002fe2000f8ec0ff */
[----:B--2---:R-:W-:Y:S04]  /*13b90*/  STS.U16 [R15+UR4+0x2600], R8 ;  /* 0x002600080f007988 */ /* 0x004fe80008000404 */
[----:B------:R-:W-:Y:S04]  /*13ba0*/  STS.U16 [R15+UR4+0x1e00], R9 ;  /* 0x001e00090f007988 */ /* 0x000fe80008000404 */
[----:B------:R-:W-:Y:S04]  /*13bb0*/  STS.U16 [R15+UR4+0x1600], R10 ;  /* 0x0016000a0f007988 */ /* 0x000fe80008000404 */
[----:B----4-:R-:W-:Y:S04]  /*13bc0*/  STS.U16 [R15+UR4+0xe00], R16 ;  /* 0x000e00100f007988 */ /* 0x010fe80008000404 */
[----:B------:R0:W-:Y:S04]  /*13bd0*/  STS.U16 [R15+UR4+0x600], R22 ;  /* 0x000600160f007988 */ /* 0x0001e80008000404 */
[----:B------:R-:W-:Y:S04]  /*13be0*/  STS.U16 [R4+UR4+0x4f00], R11 ;  /* 0x004f000b04007988 */ /* 0x000fe80008000404 */
[----:B------:R-:W-:Y:S04]  /*13bf0*/  STS.U16 [R4+UR4+0x5700], R24 ;  /* 0x0057001804007988 */ /* 0x000fe80008000404 */
[----:B------:R-:W-:Y:S04]  /*13c00*/  STS.U16 [R4+UR4+0x5f00], R27 ;  /* 0x005f001b04007988 */ /* 0x000fe80008000404 */
[----:B------:R-:W-:Y:S04]  /*13c10*/  STS.U16 [R4+UR4+0x6700], R14 ;  /* 0x0067000e04007988 */ /* 0x000fe80008000404 */
[----:B------:R-:W-:Y:S04]  /*13c20*/  STS.U16 [R4+UR4+0x6f00], R2 ;  /* 0x006f000204007988 */ /* 0x000fe80008000404 */
[----:B---3--:R-:W-:Y:S04]  /*13c30*/  STS.U16 [R4+UR4+0x7700], R21 ;  /* 0x0077001504007988 */ /* 0x008fe80008000404 */
[----:B------:R-:W-:Y:S04]  /*13c40*/  STS.U16 [R4+UR4+0x7f00], R20 ;  /* 0x007f001404007988 */ /* 0x000fe80008000404 */
[----:B------:R-:W-:Y:S04]  /*13c50*/  STS.U16 [R4+UR4+0x700], R18 ;  /* 0x0007001204007988 */ /* 0x000fe80008000404 */
[----:B------:R-:W-:Y:S04]  /*13c60*/  STS.U16 [R4+UR4+0xf00], R12 ;  /* 0x000f000c04007988 */ /* 0x000fe80008000404 */
[----:B------:R-:W-:Y:S04]  /*13c70*/  STS.U16 [R4+UR4+0x1700], R13 ;  /* 0x0017000d04007988 */ /* 0x000fe80008000404 */
[----:B------:R1:W-:Y:S04]  /*13c80*/  STS.U16 [R4+UR4+0x1f00], R17 ;  /* 0x001f001104007988 */ /* 0x0003e80008000404 */
[----:B------:R-:W-:Y:S04]  /*13c90*/  STS.U16 [R4+UR4+0x2700], R19 ;  /* 0x0027001304007988 */ /* 0x000fe80008000404 */
[----:B------:R-:W-:Y:S04]  /*13ca0*/  STS.U16 [R4+UR4+0x2f00], R23 ;  /* 0x002f001704007988 */ /* 0x000fe80008000404 */
[----:B------:R-:W-:Y:S04]  /*13cb0*/  STS.U16 [R4+UR4+0x3700], R25 ;  /* 0x0037001904007988 */ /* 0x000fe80008000404 */
[----:B------:R-:W-:Y:S04]  /*13cc0*/  STS.U16 [R4+UR4+0x3f00], R26 ;  /* 0x003f001a04007988 */ /* 0x000fe80008000404 */
[----:B------:R-:W-:Y:S01]  /*13cd0*/  STS.U16 [R4+UR4+0x4700], R29 ;  /* 0x0047001d04007988 */ /* 0x000fe20008000404 */
[----:B------:R-:W-:Y:S01]  /*13ce0*/  BAR.SYNC.DEFER_BLOCKING 0x0 ;  /* 0x0000000000007b1d */ /* 0x000fe20000010000 */
[----:B0-----:R-:W-:-:S05]  /*13cf0*/  LOP3.LUT R22, R0, 0x20, RZ, 0x3c, !PT ;  /* 0x0000002000167812 */ /* 0x001fca00078e3cff */
[----:B-1----:R-:W2:Y:S04]  /*13d00*/  LDL.LU.64 R16, [R1+0x610] ;  /* 0x0006100001107983 */ /* 0x002ea80000300a00 */
[----:B------:R-:W0:Y:S04]  /*13d10*/  LDSM.16.M88.4 R12, [R28+UR6] ;  /* 0x000000061c0c783b */ /* 0x000e280008000200 */
[----:B------:R-:W1:Y:S04]  /*13d20*/  LDSM.16.M88.4 R4, [R28+UR6+0x2000] ;  /* 0x002000061c04783b */ /* 0x000e680008000200 */
[----:B------:R-:W3:Y:S04]  /*13d30*/  LDSM.16.M88.4 R24, [R28+UR6+0x6000] ;  /* 0x006000061c18783b */ /* 0x000ee80008000200 */
[----:B------:R-:W-:Y:S04]  /*13d40*/  LDSM.16.MT88.4 R8, [R0+UR6+0x8000] ;  /* 0x008000060008783b */ /* 0x000fe80008004200 */
[----:B0-----:R-:W-:Y:S04]  /*13d50*/  STL.64 [R1+0x20], R12 ;  /* 0x0000200c01007387 */ /* 0x001fe80000100a00 */
[----:B------:R-:W-:Y:S04]  /*13d60*/  STL.64 [R1+0x28], R14 ;  /* 0x0000280e01007387 */ /* 0x000fe80000100a00 */
[----:B------:R-:W2:Y:S04]  /*13d70*/  LDL.LU.64 R18, [R1+0x618] ;  /* 0x0006180001127983 */ /* 0x000ea80000300a00 */
[----:B-1----:R-:W-:Y:S04]  /*13d80*/  STL.64 [R1+0x10], R4 ;  /* 0x0000100401007387 */ /* 0x002fe80000100a00 */
[----:B------:R-:W-:Y:S04]  /*13d90*/  STL.64 [R1+0x18], R6 ;  /* 0x0000180601007387 */ /* 0x000fe80000100a00 */
[----:B------:R-:W0:Y:S04]  /*13da0*/  LDSM.16.M88.4 R4, [R28+UR6+0x4000] ;  /* 0x004000061c04783b */ /* 0x000e280008000200 */
[----:B------:R-:W1:Y:S04]  /*13db0*/  LDSM.16.MT88.4 R12, [R22+UR6+0x8000] ;  /* 0x00800006160c783b */ /* 0x000e680008004200 */
[----:B------:R-:W-:Y:S04]  /*13dc0*/  STL [R1+0xfd8], R28 ;  /* 0x000fd81c01007387 */ /* 0x000fe80000100800 */
[----:B---3--:R-:W-:Y:S04]  /*13dd0*/  STL [R1+0xf60], R26 ;  /* 0x000f601a01007387 */ /* 0x008fe80000100800 */
[----:B0-----:R-:W-:Y:S04]  /*13de0*/  STL.64 [R1+0x8], R6 ;  /* 0x0000080601007387 */ /* 0x001fe80000100a00 */
[----:B------:R0:W-:Y:S04]  /*13df0*/  STL.64 [R1+0xff8], R4 ;  /* 0x000ff80401007387 */ /* 0x0001e80000100a00 */
[----:B0-----:R-:W3:Y:S04]  /*13e00*/  LDL.LU.64 R4, [R1+0x600] ;  /* 0x0006000001047983 */ /* 0x001ee80000300a00 */
[----:B------:R-:W3:Y:S04]  /*13e10*/  LDL.LU.64 R6, [R1+0x608] ;  /* 0x0006080001067983 */ /* 0x000ee80000300a00 */
[----:B------:R-:W-:Y:S04]  /*13e20*/  STL [R1+0xf5c], R27 ;  /* 0x000f5c1b01007387 */ /* 0x000fe80000100800 */
[----:B-1----:R-:W-:Y:S04]  /*13e30*/  STL [R1+0xfe0], R15 ;  /* 0x000fe00f01007387 */ /* 0x002fe80000100800 */
[----:B------:R-:W-:Y:S04]  /*13e40*/  STL [R1+0xff0], R14 ;  /* 0x000ff00e01007387 */ /* 0x000fe80000100800 */
[----:B------:R0:W-:Y:S04]  /*13e50*/  STL.64 [R1+0xfe8], R12 ;  /* 0x000fe80c01007387 */ /* 0x0001e80000100a00 */
[----:B0-----:R-:W4:Y:S04]  /*13e60*/  LDL.LU.64 R12, [R1+0x5f0] ;  /* 0x0005f000010c7983 */ /* 0x001f280000300a00 */
[----:B------:R-:W2:Y:S04]  /*13e70*/  LDL.LU.64 R14, [R1+0x5f8] ;  /* 0x0005f800010e7983 */ /* 0x000ea80000300a00 */
[----:B--2---:R-:W-:Y:S04]  /*13e80*/  STL.64 [R1+0x1008], R14 ;  /* 0x0010080e01007387 */ /* 0x004fe80000100a00 */
[----:B----4-:R0:W-:Y:S04]  /*13e90*/  STL.64 [R1+0x1000], R12 ;  /* 0x0010000c01007387 */ /* 0x0101e80000100a00 */
[----:B0-----:R-:W3:Y:S04]  /*13ea0*/  LDL.LU.64 R12, [R1+0x10] ;  /* 0x00001000010c7983 */ /* 0x001ee80000300a00 */
[----:B------:R-:W-:Y:S04]  /*13eb0*/  STL [R1+0xfdc], R22 ;  /* 0x000fdc1601007387 */ /* 0x000fe80000100800 */
[----:B------:R-:W2:Y:S01]  /*13ec0*/  LDL.LU.64 R20, [R1+0x20] ;  /* 0x0000200001147983 */ /* 0x000ea20000300a00 */
[C---:B---3--:R-:W-:Y:S08]  /*13ed0*/  HMMA.16816.F32 R4, R8.reuse, R12, R4 ;  /* 0x0000000c0804723c */ /* 0x048ff00000001804 */
[----:B--2---:R-:W-:Y:S01]  /*13ee0*/  HMMA.16816.F32 R16, R8, R20, R16 ;  /* 0x000000140810723c */ /* 0x004fe20000001810 */
[----:B------:R-:W-:-:S02]  /*13ef0*/  IMAD.MOV.U32 R27, RZ, RZ, R20 ;  /* 0x000000ffff1b7224 */ /* 0x000fc400078e0014 */
[----:B------:R-:W-:Y:S01]  /*13f00*/  IMAD.MOV.U32 R26, RZ, RZ, R21 ;  /* 0x000000ffff1a7224 */ /* 0x000fe200078e0015 */
[----:B------:R-:W-:Y:S01]  /*13f10*/  MOV R28, R12 ;  /* 0x0000000c001c7202 */ /* 0x000fe20000000f00 */
[----:B------:R-:W-:-:S14]  /*13f20*/  IMAD.MOV.U32 R29, RZ, RZ, R13 ;  /* 0x000000ffff1d7224 */ /* 0x000fdc00078e000d */
[----:B------:R-:W-:Y:S02]  /*13f30*/  IMAD.MOV.U32 R21, RZ, RZ, R16 ;  /* 0x000000ffff157224 */ /* 0x000fe400078e0010 */
[----:B------:R-:W-:Y:S02]  /*13f40*/  IMAD.MOV.U32 R20, RZ, RZ, R17 ;  /* 0x000000ffff147224 */ /* 0x000fe400078e0011 */
[----:B------:R-:W-:Y:S01]  /*13f50*/  IMAD.MOV.U32 R3, RZ, RZ, R18 ;  /* 0x000000ffff037224 */ /* 0x000fe200078e0012 */
[----:B------:R-:W2:Y:S01]  /*13f60*/  LDL.LU.64 R16, [R1+0x5e0] ;  /* 0x0005e00001107983 */ /* 0x000ea20000300a00 */
[----:B------:R-:W-:-:S03]  /*13f70*/  IMAD.MOV.U32 R2, RZ, RZ, R19 ;  /* 0x000000ffff027224 */ /* 0x000fc600078e0013 */
[----:B------:R-:W2:Y:S04]  /*13f80*/  LDL.LU.64 R18, [R1+0x5e8] ;  /* 0x0005e80001127983 */ /* 0x000ea80000300a00 */
[----:B------:R-:W3:Y:S04]  /*13f90*/  LDL.LU.64 R14, [R1+0x1008] ;  /* 0x00100800010e7983 */ /* 0x000ee80000300a00 */
[----:B------:R-:W3:Y:S04]  /*13fa0*/  LDL.LU.64 R12, [R1+0x1000] ;  /* 0x00100000010c7983 */ /* 0x000ee80000300a00 */
[----:B------:R0:W-:Y:S04]  /*13fb0*/  STL.64 [R1+0x70], R4 ;  /* 0x0000700401007387 */ /* 0x0001e80000100a00 */
[----:B------:R-:W-:Y:S04]  /*13fc0*/  STL [R1+0x78], R6 ;  /* 0x0000780601007387 */ /* 0x000fe80000100800 */
[----:B0-----:R-:W3:Y:S01]  /*13fd0*/  LDL.LU.64 R4, [R1+0xff8] ;  /* 0x000ff80001047983 */ /* 0x001ee20000300a00 */
[----:B------:R-:W-:Y:S01]  /*13fe0*/  IMAD.MOV.U32 R23, RZ, RZ, R7 ;  /* 0x000000ffff177224 */ /* 0x000fe200078e0007 */
[----:B---3--:R-:W-:Y:S01]  /*13ff0*/  HMMA.16816.F32 R12, R8, R4, R12 ;  /* 0x00000004080c723c */ /* 0x008fe2000000180c */
[----:B------:R-:W-:-:S15]  /*14000*/  IMAD.MOV.U32 R22, RZ, RZ, R5 ;  /* 0x000000ffff167224 */ /* 0x000fde00078e0005 */
[----:B------:R-:W-:-:S03]  /*14010*/  NOP ;  /* 0x0000000000007918 */ /* 0x000fc60000000000 */
[----:B------:R-:W-:Y:S04]  /*14020*/  STL.64 [R1+0x60], R12 ;  /* 0x0000600c01007387 */ /* 0x000fe80000100a00 */
[----:B------:R0:W-:Y:S02]  /*14030*/  STL.64 [R1+0x68], R14 ;  /* 0x0000680e01007387 */ /* 0x0001e40000100a00 */
[----:B0-----:R-:W-:Y:S01]  /*14040*/  IMAD.MOV.U32 R15, RZ, RZ, R4 ;  /* 0x000000ffff0f7224 */ /* 0x001fe200078e0004 */
[----:B--2---:R-:W-:Y:S01]  /*14050*/  HMMA.16816.F32 R8, R8, R24, R16 ;  /* 0x000000180808723c */ /* 0x004fe20000001810 */
[----:B------:R-:W0:Y:S04]  /*14060*/  LDSM.16.MT88.4 R4, [R0+UR6+0x8400] ;  /* 0x008400060004783b */ /* 0x000e280008004200 */
[----:B------:R-:W2:Y:S04]  /*14070*/  LDL.LU R14, [R1+0xff0] ;  /* 0x000ff000010e7983 */ /* 0x000ea80000300800 */
[----:B------:R-:W2:Y:S04]  /*14080*/  LDL.LU.64 R12, [R1+0xfe8] ;  /* 0x000fe800010c7983 */ /* 0x000ea80000300a00 */
[----:B0-----:R-:W-:Y:S04]  /*14090*/  STL.64 [R1+0xfa8], R6 ;  /* 0x000fa80601007387 */ /* 0x001fe80000100a00 */
[----:B------:R0:W-:Y:S02]  /*140a0*/  STL.64 [R1+0xfa0], R4 ;  /* 0x000fa00401007387 */ /* 0x0001e40000100a00 */
[----:B0-----:R-:W-:-:S02]  /*140b0*/  IMAD.MOV.U32 R4, RZ, RZ, R15 ;  /* 0x000000ffff047224 */ /* 0x001fc400078e000f */
[----:B------:R-:W-:Y:S01]  /*140c0*/  IMAD.MOV.U32 R5, RZ, RZ, R22 ;  /* 0x000000ffff057224 */ /* 0x000fe200078e0016 */
[----:B------:R-:W2:Y:S04]  /*140d0*/  LDL.LU R15, [R1+0xfe0] ;  /* 0x000fe000010f7983 */ /* 0x000ea80000300800 */
[----:B------:R-:W3:Y:S04]  /*140e0*/  LDL.LU R22, [R1+0xfdc] ;  /* 0x000fdc0001167983 */ /* 0x000ee80000300800 */
[----:B------:R0:W-:Y:S02]  /*140f0*/  STL.64 [R1+0xfb0], R4 ;  /* 0x000fb00401007387 */ /* 0x0001e40000100a00 */
[----:B0-----:R-:W-:-:S02]  /*14100*/  IMAD.MOV.U32 R4, RZ, RZ, R28 ;  /* 0x000000ffff047224 */ /* 0x001fc400078e001c */
[----:B------:R-:W-:Y:S01]  /*14110*/  IMAD.MOV.U32 R5, RZ, RZ, R29 ;  /* 0x000000ffff057224 */ /* 0x000fe200078e001d */
[----:B------:R-:W4:Y:S04]  /*14120*/  LDL.LU R28, [R1+0xfd8] ;  /* 0x000fd800011c7983 */ /* 0x000f280000300800 */
[----:B------:R0:W-:Y:S04]  /*14130*/  STL.64 [R1+0xfc0], R4 ;  /* 0x000fc00401007387 */ /* 0x0001e80000100a00 */
[----:B------:R-:W-:Y:S04]  /*14140*/  STL.64 [R1+0x50], R8 ;  /* 0x0000500801007387 */ /* 0x000fe80000100a00 */
[----:B------:R-:W-:Y:S04]  /*14150*/  STL [R1+0x58], R10 ;  /* 0x0000580a01007387 */ /* 0x000fe80000100800 */
[----:B------:R1:W-:Y:S01]  /*14160*/  STL.64 [R1+0xfb8], R24 ;  /* 0x000fb81801007387 */ /* 0x0003e20000100a00 */
[----:B0-----:R-:W-:Y:S01]  /*14170*/  IMAD.MOV.U32 R4, RZ, RZ, R27 ;  /* 0x000000ffff047224 */ /* 0x001fe200078e001b */
[----:B------:R-:W-:-:S02]  /*14180*/  MOV R5, R26 ;  /* 0x0000001a00057202 */ /* 0x000fc40000000f00 */
[----:B-1----:R-:W2:Y:S04]  /*14190*/  LDL.LU.64 R24, [R1+0x5c0] ;  /* 0x0005c00001187983 */ /* 0x002ea80000300a00 */
[----:B------:R-:W2:Y:S01]  /*141a0*/  LDL.LU.64 R26, [R1+0x5c8] ;  /* 0x0005c800011a7983 */ /* 0x000ea20000300a00 */
[----:B------:R-:W-:-:S03]  /*141b0*/  IMAD.MOV.U32 R29, RZ, RZ, R11 ;  /* 0x000000ffff1d7224 */ /* 0x000fc600078e000b */
[----:B---3--:R-:W0:Y:S04]  /*141c0*/  LDSM.16.MT88.4 R8, [R22+UR6+0x8400] ;  /* 0x008400061608783b */ /* 0x008e280008004200 */
[----:B--2---:R-:W-:Y:S04]  /*141d0*/  STL.64 [R1+0xfd0], R26 ;  /* 0x000fd01a01007387 */ /* 0x004fe80000100a00 */
[----:B------:R1:W-:Y:S04]  /*141e0*/  STL.64 [R1+0xfc8], R24 ;  /* 0x000fc81801007387 */ /* 0x0003e80000100a00 */
[----:B-1----:R-:W2:Y:S04]  /*141f0*/  LDL.LU.64 R24, [R1+0x5d0] ;  /* 0x0005d00001187983 */ /* 0x002ea80000300a00 */
[----:B------:R-:W2:Y:S04]  /*14200*/  LDL.LU.64 R26, [R1+0x5d8] ;  /* 0x0005d800011a7983 */ /* 0x000ea80000300a00 */
[----:B------:R-:W3:Y:S04]  /*14210*/  LDL.LU.64 R16, [R1+0x5a0] ;  /* 0x0005a00001107983 */ /* 0x000ee80000300a00 */
[----:B------:R-:W3:Y:S04]  /*14220*/  LDL.LU.64 R18, [R1+0x5a8] ;  /* 0x0005a80001127983 */ /* 0x000ee80000300a00 */
[----:B0-----:R-:W-:Y:S04]  /*14230*/  STL [R1+0xf6c], R8 ;  /* 0x000f6c0801007387 */ /* 0x001fe80000100800 */
[----:B------:R0:W-:Y:S04]  /*14240*/  STL [R1+0xf68], R9 ;  /* 0x000f680901007387 */ /* 0x0001e80000100800 */
[----:B------:R-:W-:Y:S04]  /*14250*/  STL [R1+0xf64], R10 ;  /* 0x000f640a01007387 */ /* 0x000fe80000100800 */
[----:B------:R1:W-:Y:S04]  /*14260*/  STL [R1+0xf58], R11 ;  /* 0x000f580b01007387 */ /* 0x0003e80000100800 */
[----:B0-----:R-:W3:Y:S04]  /*14270*/  LDL.LU.64 R8, [R1+0x5b0] ;  /* 0x0005b00001087983 */ /* 0x001ee80000300a00 */
[----:B-1----:R-:W3:Y:S01]  /*14280*/  LDL.LU.64 R10, [R1+0x5b8] ;  /* 0x0005b800010a7983 */ /* 0x002ee20000300a00 */
[----:B--2---:R-:W-:Y:S03]  /*14290*/  HMMA.16816.F32 R4, R12, R4, R24 ;  /* 0x000000040c04723c */ /* 0x004fe60000001818 */
[----:B------:R-:W2:Y:S04]  /*142a0*/  LDL.LU.64 R26, [R1+0xfd0] ;  /* 0x000fd000011a7983 */ /* 0x000ea80000300a00 */
[----:B------:R-:W2:-:S12]  /*142b0*/  LDL.LU.64 R24, [R1+0xfc8] ;  /* 0x000fc80001187983 */ /* 0x000e980000300a00 */
[----:B------:R0:W-:Y:S04]  /*142c0*/  STL.64 [R1+0x40], R4 ;  /* 0x0000400401007387 */ /* 0x0001e80000100a00 */
[----:B------:R2:W-:Y:S04]  /*142d0*/  STL.64 [R1+0x48], R6 ;  /* 0x0000480601007387 */ /* 0x0005e80000100a00 */
[----:B0-----:R-:W2:Y:S02]  /*142e0*/  LDL.LU.64 R4, [R1+0xfc0] ;  /* 0x000fc00001047983 */ /* 0x001ea40000300a00 */
[----:B--2---:R-:W-:Y:S02]  /*142f0*/  HMMA.16816.F32 R4, R12, R4, R24 ;  /* 0x000000040c04723c */ /* 0x004fe40000001818 */
[----:B------:R-:W3:-:S15]  /*14300*/  LDL.LU.64 R24, [R1+0xfb8] ;  /* 0x000fb80001187983 */ /* 0x000ede0000300a00 */
[----:B------:R-:W-:Y:S02]  /*14310*/  NOP ;  /* 0x0000000000007918 */ /* 0x000fe40000000000 */
[----:B------:R0:W-:Y:S04]  /*14320*/  STL.64 [R1+0x30], R4 ;  /* 0x0000300401007387 */ /* 0x0001e80000100a00 */
[----:B------:R1:W-:Y:S04]  /*14330*/  STL.64 [R1+0x38], R6 ;  /* 0x0000380601007387 */ /* 0x0003e80000100a00 */
[----:B0-----:R-:W1:Y:S01]  /*14340*/  LDL.LU.64 R4, [R1+0xfb0] ;  /* 0x000fb00001047983 */ /* 0x001e620000300a00 */
[C---:B---3--:R-:W-:Y:S08]  /*14350*/  HMMA.16816.F32 R16, R12.reuse, R24, R16 ;  /* 0x000000180c10723c */ /* 0x048ff00000001810 */
[----:B-1----:R-:W-:Y:S01]  /*14360*/  HMMA.16816.F32 R4, R12, R4, R8 ;  /* 0x000000040c04723c */ /* 0x002fe20000001808 */
[----:B------:R-:W0:-:S15]  /*14370*/  LDSM.16.MT88.4 R12, [R0+UR6+0x8800] ;  /* 0x00880006000c783b */ /* 0x000e1e0008004200 */
[----:B------:R-:W-:-:S03]  /*14380*/  NOP ;  /* 0x0000000000007918 */ /* 0x000fc60000000000 */
[----:B------:R-:W-:Y:S02]  /*14390*/  IMAD.MOV.U32 R10, RZ, RZ, R6 ;  /* 0x000000ffff0a7224 */ /* 0x000fe400078e0006 */
[----:B------:R-:W-:Y:S02]  /*143a0*/  IMAD.MOV.U32 R8, RZ, RZ, R4 ;  /* 0x000000ffff087224 */ /* 0x000fe400078e0004 */
[----:B------:R-:W-:Y:S02]  /*143b0*/  IMAD.MOV.U32 R9, RZ, RZ, R5 ;  /* 0x000000ffff097224 */ /* 0x000fe400078e0005 */
[----:B------:R-:W-:Y:S02]  /*143c0*/  IMAD.MOV.U32 R26, RZ, RZ, R7 ;  /* 0x000000ffff1a7224 */ /* 0x000fe400078e0007 */
[----:B------:R-:W2:Y:S04]  /*143d0*/  LDL.LU.64 R6, [R1+0xfa8] ;  /* 0x000fa80001067983 */ /* 0x000ea80000300a00 */
[----:B------:R-:W2:Y:S04]  /*143e0*/  LDL.LU.64 R4, [R1+0xfa0] ;  /* 0x000fa00001047983 */ /* 0x000ea80000300a00 */
[----:B------:R-:W-:Y:S04]  /*143f0*/  STL [R1+0xf98], R10 ;  /* 0x000f980a01007387 */ /* 0x000fe80000100800 */
[----:B------:R-:W-:Y:S04]  /*14400*/  STL.64 [R1+0xf90], R8 ;  /* 0x000f900801007387 */ /* 0x000fe80000100a00 */
[----:B------:R1:W-:Y:S04]  /*14410*/  STL [R1+0xf70], R26 ;  /* 0x000f701a01007387 */ /* 0x0003e80000100800 */
[----:B----4-:R-:W-:Y:S04]  /*14420*/  STL [R1+0xea8], R28 ;  /* 0x000ea81c01007387 */ /* 0x010fe80000100800 */
[----:B-1----:R-:W2:Y:S04]  /*14430*/  LDL.64 R26, [R1+0x28] ;  /* 0x00002800011a7983 */ /* 0x002ea80000100a00 */
[----:B------:R-:W-:Y:S04]  /*14440*/  STL.64 [R1+0x90], R16 ;  /* 0x0000901001007387 */ /* 0x000fe80000100a00 */
[----:B------:R-:W-:Y:S04]  /*14450*/  STL.64 [R1+0x98], R18 ;  /* 0x0000981201007387 */ /* 0x000fe80000100a00 */
[----:B0-----:R-:W-:Y:S04]  /*14460*/  STL [R1+0xf00], R12 ;  /* 0x000f000c01007387 */ /* 0x001fe80000100800 */
[----:B------:R-:W-:Y:S04]  /*14470*/  STL [R1+0xefc], R13 ;  /* 0x000efc0d01007387 */ /* 0x000fe80000100800 */
[----:B------:R-:W-:Y:S04]  /*14480*/  STL [R1+0xef8], R14 ;  /* 0x000ef80e01007387 */ /* 0x000fe80000100800 */
[----:B------:R0:W-:Y:S04]  /*14490*/  STL [R1+0xef4], R15 ;  /* 0x000ef40f01007387 */ /* 0x0001e80000100800 */
[----:B0-----:R-:W3:Y:S01]  /*144a0*/  LDL.LU.64 R14, [R1+0x18] ;  /* 0x00001800010e7983 */ /* 0x001ee20000300a00 */
[----:B------:R-:W-:Y:S01]  /*144b0*/  IMAD.MOV.U32 R10, RZ, RZ, R3 ;  /* 0x000000ffff0a7224 */ /* 0x000fe200078e0003 */
[----:B------:R-:W-:-:S05]  /*144c0*/  LOP3.LUT R3, R28, 0x40, RZ, 0x3c, !PT ;  /* 0x000000401c037812 */ /* 0x000fca00078e3cff */
[----:B------:R-:W0:Y:S04]  /*144d0*/  LDSM.16.M88.4 R16, [R3+UR6] ;  /* 0x000000060310783b */ /* 0x000e280008000200 */
[----:B------:R-:W-:Y:S04]  /*144e0*/  STL [R1+0xef0], R0 ;  /* 0x000ef00001007387 */ /* 0x000fe80000100800 */
[----:B0-----:R-:W-:Y:S04]  /*144f0*/  STL.64 [R1+0xc0], R16 ;  /* 0x0000c01001007387 */ /* 0x001fe80000100a00 */
[----:B------:R-:W-:Y:S04]  /*14500*/  STL.64 [R1+0xc8], R18 ;  /* 0x0000c81201007387 */ /* 0x000fe80000100a00 */
[----:B------:R-:W0:Y:S01]  /*14510*/  LDSM.16.M88.4 R16, [R3+UR6+0x2000] ;  /* 0x002000060310783b */ /* 0x000e220008000200 */
[----:B------:R-:W-:-:S03]  /*14520*/  IMAD.MOV.U32 R8, RZ, RZ, R21 ;  /* 0x000000ffff087224 */ /* 0x000fc600078e0015 */
[----:B0-----:R-:W-:Y:S01]  /*14530*/  STL.64 [R1+0xd0], R16 ;  /* 0x0000d01001007387 */ /* 0x001fe20000100a00 */
[----:B------:R-:W-:-:S03]  /*14540*/  MOV R21, R19 ;  /* 0x0000001300157202 */ /* 0x000fc60000000f00 */
[----:B------:R-:W-:Y:S04]  /*14550*/  STL [R1+0xd8], R18 ;  /* 0x0000d81201007387 */ /* 0x000fe80000100800 */
[----:B------:R-:W0:Y:S01]  /*14560*/  LDSM.16.M88.4 R16, [R3+UR6+0x4000] ;  /* 0x004000060310783b */ /* 0x000e220008000200 */
[----:B------:R-:W-:Y:S02]  /*14570*/  IMAD.MOV.U32 R9, RZ, RZ, R20 ;  /* 0x000000ffff097224 */ /* 0x000fe400078e0014 */
[----:B------:R-:W-:Y:S01]  /*14580*/  IMAD.MOV.U32 R11, RZ, RZ, R2 ;  /* 0x000000ffff0b7224 */ /* 0x000fe200078e0002 */
[----:B------:R-:W-:Y:S01]  /*14590*/  STL [R1+0xe24], R21 ;  /* 0x000e241501007387 */ /* 0x000fe20000100800 */
[----:B0-----:R-:W-:-:S03]  /*145a0*/  IMAD.MOV.U32 R20, RZ, RZ, R16 ;  /* 0x000000ffff147224 */ /* 0x001fc600078e0010 */
[----:B------:R-:W-:Y:S01]  /*145b0*/  STL.64 [R1+0xe8], R18 ;  /* 0x0000e81201007387 */ /* 0x000fe20000100a00 */
[----:B------:R-:W-:-:S03]  /*145c0*/  IMAD.MOV.U32 R2, RZ, RZ, R17 ;  /* 0x000000ffff027224 */ /* 0x000fc600078e0011 */
[----:B------:R-:W0:Y:S04]  /*145d0*/  LDSM.16.M88.4 R16, [R3+UR6+0x6000] ;  /* 0x006000060310783b */ /* 0x000e280008000200 */
[----:B------:R-:W-:Y:S04]  /*145e0*/  STL [R1+0xf08], R2 ;  /* 0x000f080201007387 */ /* 0x000fe80000100800 */
[----:B------:R-:W-:Y:S04]  /*145f0*/  STL [R1+0xf04], R20 ;  /* 0x000f041401007387 */ /* 0x000fe80000100800 */
[----:B------:R-:W-:Y:S04]  /*14600*/  STL [R1+0xcd4], R3 ;  /* 0x000cd40301007387 */ /* 0x000fe80000100800 */
[----:B0-----:R-:W-:Y:S04]  /*14610*/  STL.64 [R1+0x100], R16 ;  /* 0x0001001001007387 */ /* 0x001fe80000100a00 */
[----:B------:R-:W-:Y:S04]  /*14620*/  STL.64 [R1+0x108], R18 ;  /* 0x0001081201007387 */ /* 0x000fe80000100a00 */
[----:B------:R-:W0:Y:S04]  /*14630*/  LDSM.16.MT88.4 R16, [R22+UR6+0x8800] ;  /* 0x008800061610783b */ /* 0x000e280008004200 */
[----:B------:R-:W-:Y:S04]  /*14640*/  STL [R1+0xf0c], R22 ;  /* 0x000f0c1601007387 */ /* 0x000fe80000100800 */
[----:B0-----:R-:W-:Y:S04]  /*14650*/  STL.64 [R1+0xea0], R18 ;  /* 0x000ea01201007387 */ /* 0x001fe80000100a00 */
[----:B------:R0:W-:Y:S04]  /*14660*/  STL.64 [R1+0xe98], R16 ;  /* 0x000e981001007387 */ /* 0x0001e80000100a00 */
[----:B0-----:R-:W4:Y:S04]  /*14670*/  LDL.LU R16, [R1+0x70] ;  /* 0x0000700001107983 */ /* 0x001f280000300800 */
[----:B------:R-:W4:Y:S04]  /*14680*/  LDL.LU R17, [R1+0x74] ;  /* 0x0000740001117983 */ /* 0x000f280000300800 */
[----:B------:R-:W4:Y:S01]  /*14690*/  LDL.LU R18, [R1+0x78] ;  /* 0x0000780001127983 */ /* 0x000f220000300800 */
[----:B--2---:R-:W-:Y:S01]  /*146a0*/  HMMA.16816.F32 R8, R4, R26, R8 ;  /* 0x0000001a0408723c */ /* 0x004fe20000001808 */
[----:B------:R-:W-:-:S15]  /*146b0*/  IMAD.MOV.U32 R19, RZ, RZ, R23 ;  /* 0x000000ffff137224 */ /* 0x000fde00078e0017 */
[----:B------:R-:W-:-:S03]  /*146c0*/  NOP ;  /* 0x0000000000007918 */ /* 0x000fc60000000000 */
[----:B------:R-:W-:Y:S02]  /*146d0*/  IMAD.MOV.U32 R23, RZ, RZ, R10 ;  /* 0x000000ffff177224 */ /* 0x000fe400078e000a */
[----:B------:R-:W-:Y:S01]  /*146e0*/  IMAD.MOV.U32 R25, RZ, RZ, R8 ;  /* 0x000000ffff197224 */ /* 0x000fe200078e0008 */
[----:B------:R-:W2:Y:S01]  /*146f0*/  LDL.LU R10, [R1+0xf98] ;  /* 0x000f9800010a7983 */ /* 0x000ea20000300800 */
[----:B------:R-:W-:-:S03]  /*14700*/  IMAD.MOV.U32 R24, RZ, RZ, R9 ;  /* 0x000000ffff187224 */ /* 0x000fc600078e0009 */
[----:B------:R-:W2:Y:S04]  /*14710*/  LDL.LU.64 R8, [R1+0xf90] ;  /* 0x000f900001087983 */ /* 0x000ea80000300a00 */
[----:B------:R0:W-:Y:S01]  /*14720*/  STL [R1+0xf88], R23 ;  /* 0x000f881701007387 */ /* 0x0001e20000100800 */
[----:B---3--:R-:W-:-:S03]  /*14730*/  IMAD.MOV.U32 R27, RZ, RZ, R14 ;  /* 0x000000ffff1b7224 */ /* 0x008fc600078e000e */
[----:B0-----:R-:W3:Y:S04]  /*14740*/  LDL.LU.64 R22, [R1+0x8] ;  /* 0x0000080001167983 */ /* 0x001ee80000300a00 */
[----:B------:R-:W-:Y:S04]  /*14750*/  STL.64 [R1+0xf80], R26 ;  /* 0x000f801a01007387 */ /* 0x000fe80000100a00 */
[----:B------:R0:W-:Y:S04]  /*14760*/  STL.64 [R1+0xf78], R24 ;  /* 0x000f781801007387 */ /* 0x0001e80000100a00 */
[----:B0-----:R-:W2:Y:S04]  /*14770*/  LDL.LU R24, [R1+0x60] ;  /* 0x0000600001187983 */ /* 0x001ea80000300800 */
[----:B------:R-:W2:Y:S04]  /*14780*/  LDL.LU R25, [R1+0x64] ;  /* 0x0000640001197983 */ /* 0x000ea80000300800 */
[----:B------:R-:W2:Y:S04]  /*14790*/  LDL.LU R26, [R1+0x68] ;  /* 0x00006800011a7983 */ /* 0x000ea80000300800 */
[----:B------:R-:W2:Y:S01]  /*147a0*/  LDL.LU R27, [R1+0x6c] ;  /* 0x00006c00011b7983 */ /* 0x000ea20000300800 */
[----:B------:R-:W-:-:S02]  /*147b0*/  IMAD.MOV.U32 R3, RZ, RZ, R11 ;  /* 0x000000ffff037224 */ /* 0x000fc400078e000b */
[----:B------:R-:W-:Y:S01]  /*147c0*/  IMAD.MOV.U32 R11, RZ, RZ, R15 ;  /* 0x000000ffff0b7224 */ /* 0x000fe200078e000f */
[----:B----4-:R-:W-:-:S15]  /*147d0*/  HMMA.16816.F32 R16, R4, R14, R16 ;  /* 0x0000000e0410723c */ /* 0x010fde0000001810 */
[----:B------:R-:W-:-:S04]  /*147e0*/  NOP ;  /* 0x0000000000007918 */ /* 0x000fc80000000000 */
[----:B------:R-:W-:Y:S01]  /*147f0*/  MOV R13, R16 ;  /* 0x00000010000d7202 */ /* 0x000fe20000000f00 */
[----:B------:R-:W-:Y:S01]  /*14800*/  IMAD.MOV.U32 R14, RZ, RZ, R17 ;  /* 0x000000ffff0e7224 */ /* 0x000fe200078e0011 */
[----:B------:R-:W4:Y:S01]  /*14810*/  LDL.LU R16, [R1+0x50] ;  /* 0x0000500001107983 */ /* 0x000f220000300800 */
[----:B------:R-:W-:-:S03]  /*14820*/  IMAD.MOV.U32 R15, RZ, RZ, R18 ;  /* 0x000000ffff0f7224 */ /* 0x000fc600078e0012 */
[----:B------:R-:W4:Y:S04]  /*14830*/  LDL.LU R17, [R1+0x54] ;  /* 0x0000540001117983 */ /* 0x000f280000300800 */
[----:B------:R-:W4:Y:S01]  /*14840*/  LDL.LU R18, [R1+0x58] ;  /* 0x0000580001127983 */ /* 0x000f220000300800 */
[----:B---3--:R-:W-:Y:S01]  /*14850*/  IMAD.MOV.U32 R28, RZ, RZ, R23 ;  /* 0x000000ffff1c7224 */ /* 0x008fe200078e0017 */
[----:B--2---:R-:W-:Y:S02]  /*14860*/  HMMA.16816.F32 R24, R4, R22, R24 ;  /* 0x000000160418723c */ /* 0x004fe40000001818 */
[----:B------:R-:W2:Y:S01]  /*14870*/  LDL.LU R23, [R1+0xf88] ;  /* 0x000f880001177983 */ /* 0x000ea20000300800 */
[----:B------:R-:W-:Y:S02]  /*14880*/  IMAD.MOV.U32 R0, RZ, RZ, R19 ;  /* 0x000000ffff007224 */ /* 0x000fe400078e0013 */
[----:B------:R-:W-:-:S02]  /*14890*/  IMAD.MOV.U32 R19, RZ, RZ, R29 ;  /* 0x000000ffff137224 */ /* 0x000fc400078e001d */
[----:B------:R-:W-:-:S12]  /*148a0*/  IMAD.MOV.U32 R29, RZ, RZ, R22 ;  /* 0x000000ffff1d7224 */ /* 0x000fd800078e0016 */
[----:B------:R-:W-:Y:S01]  /*148b0*/  IMAD.MOV.U32 R22, RZ, RZ, R24 ;  /* 0x000000ffff167224 */ /* 0x000fe200078e0018 */
[----:B------:R-:W-:Y:S01]  /*148c0*/  MOV R12, R27 ;  /* 0x0000001b000c7202 */ /* 0x000fe20000000f00 */
[----:B------:R-:W-:Y:S02]  /*148d0*/  IMAD.MOV.U32 R20, RZ, RZ, R26 ;  /* 0x000000ffff147224 */ /* 0x000fe400078e001a */
[----:B------:R-:W-:Y:S01]  /*148e0*/  IMAD.MOV.U32 R2, RZ, RZ, R25 ;  /* 0x000000ffff027224 */ /* 0x000fe200078e0019 */
[----:B------:R-:W3:Y:S04]  /*148f0*/  LDL.LU.64 R26, [R1+0xf80] ;  /* 0x000f8000011a7983 */ /* 0x000ee80000300a00 */
[----:B------:R-:W3:Y:S04]  /*14900*/  LDL.LU.64 R24, [R1+0xf78] ;  /* 0x000f780001187983 */ /* 0x000ee80000300a00 */
[----:B--2---:R-:W-:Y:S04]  /*14910*/  STL.64 [R1+0xf38], R22 ;  /* 0x000f381601007387 */ /* 0x004fe80000100a00 */
[----:B------:R0:W-:Y:S04]  /*14920*/  STL [R1+0xf30], R20 ;  /* 0x000f301401007387 */ /* 0x0001e80000100800 */
[----:B0-----:R-:W2:Y:S04]  /*14930*/  LDL.LU R20, [R1+0x30] ;  /* 0x0000300001147983 */ /* 0x001ea80000300800 */
[----:B------:R-:W2:Y:S04]  /*14940*/  LDL.LU R21, [R1+0x34] ;  /* 0x0000340001157983 */ /* 0x000ea80000300800 */
[----:B------:R-:W2:Y:S04]  /*14950*/  LDL.LU R22, [R1+0x38] ;  /* 0x0000380001167983 */ /* 0x000ea80000300800 */
[----:B------:R-:W2:Y:S04]  /*14960*/  LDL.LU R23, [R1+0x3c] ;  /* 0x00003c0001177983 */ /* 0x000ea80000300800 */
[----:B--2---:R3:W-:Y:S04]  /*14970*/  STL.64 [R1+0xf48], R22 ;  /* 0x000f481601007387 */ /* 0x0047e80000100a00 */
[----:B------:R-:W-:Y:S01]  /*14980*/  STL.64 [R1+0xf40], R20 ;  /* 0x000f401401007387 */ /* 0x000fe20000100a00 */
[----:B---3--:R-:W-:-:S03]  /*14990*/  IMAD.MOV.U32 R22, RZ, RZ, R26 ;  /* 0x000000ffff167224 */ /* 0x008fc600078e001a */
[----:B------:R-:W2:Y:S04]  /*149a0*/  LDL.LU R26, [R1+0xf70] ;  /* 0x000f7000011a7983 */ /* 0x000ea80000300800 */
[----:B------:R-:W3:Y:S04]  /*149b0*/  LDL.LU R23, [R1+0x2c] ;  /* 0x00002c0001177983 */ /* 0x000ee80000300800 */
[----:B------:R0:W-:Y:S04]  /*149c0*/  STL.64 [R1+0xf18], R14 ;  /* 0x000f180e01007387 */ /* 0x0001e80000100a00 */
[----:B------:R1:W-:Y:S01]  /*149d0*/  STL.64 [R1+0xf10], R12 ;  /* 0x000f100c01007387 */ /* 0x0003e20000100a00 */
[----:B0-----:R-:W-:-:S02]  /*149e0*/  IMAD.MOV.U32 R14, RZ, RZ, R10 ;  /* 0x000000ffff0e7224 */ /* 0x001fc400078e000a */
[----:B-1----:R-:W-:Y:S02]  /*149f0*/  IMAD.MOV.U32 R12, RZ, RZ, R8 ;  /* 0x000000ffff0c7224 */ /* 0x002fe400078e0008 */
[----:B------:R-:W3:Y:S01]  /*14a00*/  LDL.LU R8, [R1+0xf6c] ;  /* 0x000f6c0001087983 */ /* 0x000ee20000300800 */
[----:B------:R-:W-:-:S03]  /*14a10*/  IMAD.MOV.U32 R13, RZ, RZ, R9 ;  /* 0x000000ffff0d7224 */ /* 0x000fc600078e0009 */
[----:B------:R-:W3:Y:S04]  /*14a20*/  LDL.LU R9, [R1+0xf68] ;  /* 0x000f680001097983 */ /* 0x000ee80000300800 */
[----:B------:R-:W3:Y:S01]  /*14a30*/  LDL.LU R10, [R1+0xf64] ;  /* 0x000f6400010a7983 */ /* 0x000ee20000300800 */
[----:B--2---:R-:W-:-:S03]  /*14a40*/  IMAD.MOV.U32 R15, RZ, RZ, R26 ;  /* 0x000000ffff0f7224 */ /* 0x004fc600078e001a */
[----:B------:R-:W4:Y:S04]  /*14a50*/  LDL.LU R26, [R1+0xf60] ;  /* 0x000f6000011a7983 */ /* 0x000f280000300800 */
[----:B------:R0:W-:Y:S04]  /*14a60*/  STL.64 [R1+0xf28], R14 ;  /* 0x000f280e01007387 */ /* 0x0001e80000100a00 */
[----:B------:R1:W-:Y:S01]  /*14a70*/  STL.64 [R1+0xf20], R12 ;  /* 0x000f200c01007387 */ /* 0x0003e20000100a00 */
[----:B0-----:R-:W-:Y:S02]  /*14a80*/  IMAD.MOV.U32 R14, RZ, RZ, R27 ;  /* 0x000000ffff0e7224 */ /* 0x001fe400078e001b */
[----:B------:R-:W-:Y:S01]  /*14a90*/  IMAD.MOV.U32 R15, RZ, RZ, R11 ;  /* 0x000000ffff0f7224 */ /* 0x000fe200078e000b */
[----:B------:R-:W4:Y:S04]  /*14aa0*/  LDL.LU R27, [R1+0xf5c] ;  /* 0x000f5c00011b7983 */ /* 0x000f280000300800 */
[----:B------:R-:W3:Y:S04]  /*14ab0*/  LDL.LU R11, [R1+0xf58] ;  /* 0x000f5800010b7983 */ /* 0x000ee80000300800 */
[----:B------:R0:W-:Y:S04]  /*14ac0*/  STL.64 [R1+0xf50], R14 ;  /* 0x000f500e01007387 */ /* 0x0001e80000100a00 */
[----:B-1----:R-:W3:Y:S04]  /*14ad0*/  LDL.LU R12, [R1+0x40] ;  /* 0x00004000010c7983 */ /* 0x002ee80000300800 */
[----:B------:R-:W3:Y:S04]  /*14ae0*/  LDL.LU R13, [R1+0x44] ;  /* 0x00004400010d7983 */ /* 0x000ee80000300800 */
[----:B0-----:R-:W3:Y:S04]  /*14af0*/  LDL.LU R14, [R1+0x48] ;  /* 0x00004800010e7983 */ /* 0x001ee80000300800 */
[----:B------:R-:W3:Y:S01]  /*14b00*/  LDL.LU R15, [R1+0x4c] ;  /* 0x00004c00010f7983 */ /* 0x000ee20000300800 */
[----:B----4-:R-:W-:Y:S03]  /*14b10*/  HMMA.16816.F32 R16, R4, R26, R16 ;  /* 0x0000001a0410723c */ /* 0x010fe60000001810 */
[----:B------:R-:W2:Y:S04]  /*14b20*/  LDL.LU R4, [R1+0x90] ;  /* 0x0000900001047983 */ /* 0x000ea80000300800 */
[----:B------:R-:W2:Y:S04]  /*14b30*/  LDL.LU R5, [R1+0x94] ;  /* 0x0000940001057983 */ /* 0x000ea80000300800 */
[----:B------:R-:W2:Y:S04]  /*14b40*/  LDL.LU R6, [R1+0x98] ;  /* 0x0000980001067983 */ /* 0x000ea80000300800 */
[----:B------:R-:W2:Y:S01]  /*14b50*/  LDL.LU R7, [R1+0x9c] ;  /* 0x00009c0001077983 */ /* 0x000ea20000300800 */
[C---:B---3--:R-:W-:Y:S03]  /*14b60*/  HMMA.16816.F32 R20, R8.reuse, R22, R12 ;  /* 0x000000160814723c */ /* 0x048fe6000000180c */
[----:B------:R-:W-:Y:S04]  /*14b70*/  STL [R1+0xeb4], R17 ;  /* 0x000eb41101007387 */ /* 0x000fe80000100800 */
[----:B------:R-:W-:Y:S04]  /*14b80*/  STL [R1+0xeb0], R18 ;  /* 0x000eb01201007387 */ /* 0x000fe80000100800 */
[----:B------:R-:W-:Y:S04]  /*14b90*/  STL [R1+0xeac], R19 ;  /* 0x000eac1301007387 */ /* 0x000fe80000100800 */
[----:B------:R-:W3:Y:S04]  /*14ba0*/  LDL.LU.64 R14, [R1+0xf50] ;  /* 0x000f5000010e7983 */ /* 0x000ee80000300a00 */
[----:B------:R-:W-:Y:S04]  /*14bb0*/  STL.64 [R1+0x40], R20 ;  /* 0x0000401401007387 */ /* 0x000fe80000100a00 */
[----:B------:R0:W-:Y:S04]  /*14bc0*/  STL.64 [R1+0x48], R22 ;  /* 0x0000481601007387 */ /* 0x0001e80000100a00 */
[----:B0-----:R-:W3:Y:S04]  /*14bd0*/  LDL.LU.64 R22, [R1+0xf48] ;  /* 0x000f480001167983 */ /* 0x001ee80000300a00 */
[----:B------:R-:W3:Y:S02]  /*14be0*/  LDL.LU.64 R20, [R1+0xf40] ;  /* 0x000f400001147983 */ /* 0x000ee40000300a00 */
[----:B---3--:R-:W-:Y:S02]  /*14bf0*/  HMMA.16816.F32 R12, R8, R14, R20 ;  /* 0x0000000e080c723c */ /* 0x008fe40000001814 */
[----:B------:R-:W3:Y:S04]  /*14c00*/  LDL.LU.64 R22, [R1+0xf38] ;  /* 0x000f380001167983 */ /* 0x000ee80000300a00 */
[----:B------:R-:W4:-:S13]  /*14c10*/  LDL.LU R20, [R1+0xf30] ;  /* 0x000f300001147983 */ /* 0x000f1a0000300800 */
[----:B------:R-:W-:Y:S01]  /*14c20*/  MOV R18, R14 ;  /* 0x0000000e00127202 */ /* 0x000fe20000000f00 */
[----:B------:R-:W-:Y:S02]  /*14c30*/  IMAD.MOV.U32 R19, RZ, RZ, R15 ;  /* 0x000000ffff137224 */ /* 0x000fe400078e000f */
[----:B------:R-:W-:Y:S01]  /*14c40*/  IMAD.MOV.U32 R17, RZ, RZ, R12 ;  /* 0x000000ffff117224 */ /* 0x000fe200078e000c */
[----:B------:R-:W2:Y:S01]  /*14c50*/  LDL.LU.64 R14, [R1+0xf28] ;  /* 0x000f2800010e7983 */ /* 0x000ea20000300a00 */
[----:B------:R-:W-:-:S03]  /*14c60*/  IMAD.MOV.U32 R21, RZ, RZ, R13 ;  /* 0x000000ffff157224 */ /* 0x000fc600078e000d */
[----:B------:R-:W2:Y:S04]  /*14c70*/  LDL.LU.64 R12, [R1+0xf20] ;  /* 0x000f2000010c7983 */ /* 0x000ea80000300a00 */
[----:B------:R0:W-:Y:S04]  /*14c80*/  STL.64 [R1+0xec0], R18 ;  /* 0x000ec01201007387 */ /* 0x0001e80000100a00 */
[----:B------:R2:W-:Y:S01]  /*14c90*/  STL.64 [R1+0xeb8], R16 ;  /* 0x000eb81001007387 */ /* 0x0005e20000100a00 */
[----:B0-----:R-:W-:Y:S02]  /*14ca0*/  IMAD.MOV.U32 R18, RZ, RZ, R29 ;  /* 0x000000ffff127224 */ /* 0x001fe400078e001d */
[----:B------:R-:W-:-:S07]  /*14cb0*/  IMAD.MOV.U32 R19, RZ, RZ, R28 ;  /* 0x000000ffff137224 */ /* 0x000fce00078e001c */
[----:B--2---:R-:W-:Y:S01]  /*14cc0*/  HMMA.16816.F32 R16, R8, R18, R12 ;  /* 0x000000120810723c */ /* 0x004fe2000000180c */
[----:B------:R-:W2:Y:S04]  /*14cd0*/  LDL.LU.64 R14, [R1+0xf18] ;  /* 0x000f1800010e7983 */ /* 0x000ea80000300a00 */
[----:B------:R-:W2:-:S14]  /*14ce0*/  LDL.LU.64 R12, [R1+0xf10] ;  /* 0x000f1000010c7983 */ /* 0x000e9c0000300a00 */
[----:B------:R-:W-:Y:S01]  /*14cf0*/  IMAD.MOV.U32 R28, RZ, RZ, R18 ;  /* 0x000000ffff1c7224 */ /* 0x000fe200078e0012 */
[----:B------:R3:W-:Y:S01]  /*14d00*/  STL.64 [R1], R16 ;  /* 0x0000001001007387 */ /* 0x0007e20000100a00 */
[----:B------:R-:W-:Y:S02]  /*14d10*/  IMAD.MOV.U32 R29, RZ, RZ, R19 ;  /* 0x000000ffff1d7224 */ /* 0x000fe400078e0013 */
[----:B----4-:R-:W-:Y:S02]  /*14d20*/  IMAD.MOV.U32 R18, RZ, RZ, R20 ;  /* 0x000000ffff127224 */ /* 0x010fe400078e0014 */
[----:B---3--:R-:W-:Y:S02]  /*14d30*/  IMAD.MOV.U32 R16, RZ, RZ, R22 ;  /* 0x000000ffff107224 */ /* 0x008fe400078e0016 */
[----:B------:R-:W3:Y:S01]  /*14d40*/  LDL.LU R22, [R1+0xf0c] ;  /* 0x000f0c0001167983 */ /* 0x000ee20000300800 */
[----:B------:R-:W-:-:S03]  /*14d50*/  IMAD.MOV.U32 R17, RZ, RZ, R2 ;  /* 0x000000ffff117224 */ /* 0x000fc600078e0002 */
[----:B------:R-:W4:Y:S04]  /*14d60*/  LDL.LU R2, [R1+0xf08] ;  /* 0x000f080001027983 */ /* 0x000f280000300800 */
[----:B------:R-:W3:Y:S01]  /*14d70*/  LDL.LU R20, [R1+0xf04] ;  /* 0x000f040001147983 */ /* 0x000ee20000300800 */
[----:B--2---:R-:W-:-:S03]  /*14d80*/  IMAD.MOV.U32 R19, RZ, RZ, R12 ;  /* 0x000000ffff137224 */ /* 0x004fc600078e000c */
[----:B------:R-:W2:Y:S04]  /*14d90*/  LDL.LU R12, [R1+0xf00] ;  /* 0x000f0000010c7983 */ /* 0x000ea80000300800 */
[----:B------:R0:W-:Y:S04]  /*14da0*/  STL.64 [R1+0xed0], R18 ;  /* 0x000ed01201007387 */ /* 0x0001e80000100a00 */
[----:B------:R1:W-:Y:S01]  /*14db0*/  STL.64 [R1+0xec8], R16 ;  /* 0x000ec81001007387 */ /* 0x0003e20000100a00 */
[----:B0-----:R-:W-:Y:S01]  /*14dc0*/  IMAD.MOV.U32 R18, RZ, RZ, R15 ;  /* 0x000000ffff127224 */ /* 0x001fe200078e000f */
[----:B-1----:R-:W-:Y:S01]  /*14dd0*/  MOV R16, R13 ;  /* 0x0000000d00107202 */ /* 0x002fe20000000f00 */
[----:B------:R-:W-:Y:S01]  /*14de0*/  IMAD.MOV.U32 R17, RZ, RZ, R14 ;  /* 0x000000ffff117224 */ /* 0x000fe200078e000e */
[----:B------:R-:W2:Y:S01]  /*14df0*/  LDL.LU R13, [R1+0xefc] ;  /* 0x000efc00010d7983 */ /* 0x000ea20000300800 */
[----:B------:R-:W-:-:S03]  /*14e00*/  IMAD.MOV.U32 R19, RZ, RZ, R0 ;  /* 0x000000ffff137224 */ /* 0x000fc600078e0000 */
[----:B------:R-:W2:Y:S04]  /*14e10*/  LDL.LU R14, [R1+0xef8] ;  /* 0x000ef800010e7983 */ /* 0x000ea80000300800 */
[----:B------:R-:W2:Y:S04]  /*14e20*/  LDL.LU R15, [R1+0xef4] ;  /* 0x000ef400010f7983 */ /* 0x000ea80000300800 */
[----:B------:R-:W2:Y:S04]  /*14e30*/  LDL.LU R0, [R1+0xef0] ;  /* 0x000ef00001007983 */ /* 0x000ea80000300800 */
[----:B------:R-:W-:Y:S04]  /*14e40*/  STL.64 [R1+0xee0], R18 ;  /* 0x000ee01201007387 */ /* 0x000fe80000100a00 */
[----:B------:R0:W-:Y:S02]  /*14e50*/  STL.64 [R1+0xed8], R16 ;  /* 0x000ed81001007387 */ /* 0x0001e40000100a00 */
[----:B0-----:R-:W-:-:S02]  /*14e60*/  IMAD.MOV.U32 R16, RZ, RZ, R25 ;  /* 0x000000ffff107224 */ /* 0x001fc400078e0019 */
[----:B------:R-:W-:Y:S02]  /*14e70*/  IMAD.MOV.U32 R17, RZ, RZ, R24 ;  /* 0x000000ffff117224 */ /* 0x000fe400078e0018 */
[----:B------:R-:W-:Y:S01]  /*14e80*/  HMMA.16816.F32 R24, R8, R26, R4 ;  /* 0x0000001a0818723c */ /* 0x000fe20000001804 */
[----:B---3--:R-:W-:-:S15]  /*14e90*/  LDSM.16.MT88.4 R4, [R22+UR6+0x8c00] ;  /* 0x008c00061604783b */ /* 0x008fde0008004200 */
[----:B------:R-:W-:-:S03]  /*14ea0*/  NOP ;  /* 0x0000000000007918 */ /* 0x000fc60000000000 */
[----:B------:R-:W-:Y:S04]  /*14eb0*/  STL.64 [R1+0xe50], R26 ;  /* 0x000e501a01007387 */ /* 0x000fe80000100a00 */
[----:B------:R-:W-:Y:S04]  /*14ec0*/  STL.64 [R1+0xe48], R24 ;  /* 0x000e481801007387 */ /* 0x000fe80000100a00 */
[----:B--2---:R-:W0:Y:S04]  /*14ed0*/  LDSM.16.MT88.4 R8, [R0+UR6+0x8c00] ;  /* 0x008c00060008783b */ /* 0x004e280008004200 */
[----:B0-----:R-:W-:Y:S04]  /*14ee0*/  STL [R1+0xe40], R8 ;  /* 0x000e400801007387 */ /* 0x001fe80000100800 */
[----:B------:R0:W-:Y:S04]  /*14ef0*/  STL [R1+0xe3c], R9 ;  /* 0x000e3c0901007387 */ /* 0x0001e80000100800 */
[----:B------:R-:W-:Y:S04]  /*14f00*/  STL [R1+0xe38], R10 ;  /* 0x000e380a01007387 */ /* 0x000fe80000100800 */
[----:B------:R-:W-:Y:S04]  /*14f10*/  STL [R1+0xe34], R11 ;  /* 0x000e340b01007387 */ /* 0x000fe80000100800 */
[----:B0-----:R-:W2:Y:S01]  /*14f20*/  LDL.LU.64 R8, [R1+0xd0] ;  /* 0x0000d00001087983 */ /* 0x001ea20000300a00 */
[----:B------:R-:W-:-:S02]  /*14f30*/  IMAD.MOV.U32 R18, RZ, RZ, R23 ;  /* 0x000000ffff127224 */ /* 0x000fc400078e0017 */
[----:B------:R-:W-:Y:S01]  /*14f40*/  IMAD.MOV.U32 R19, RZ, RZ, R3 ;  /* 0x000000ffff137224 */ /* 0x000fe200078e0003 */
[----:B--2---:R0:W-:Y:S04]  /*14f50*/  STL.64 [R1+0xee8], R8 ;  /* 0x000ee80801007387 */ /* 0x0041e80000100a00 */
[----:B0-----:R-:W2:Y:S04]  /*14f60*/  LDL.LU.64 R8, [R1+0xc0] ;  /* 0x0000c00001087983 */ /* 0x001ea80000300a00 */
[----:B------:R-:W-:Y:S04]  /*14f70*/  STL [R1+0xe44], R22 ;  /* 0x000e441601007387 */ /* 0x000fe80000100800 */
[----:B------:R-:W-:Y:S04]  /*14f80*/  STL.64 [R1+0xe00], R6 ;  /* 0x000e000601007387 */ /* 0x000fe80000100a00 */
[----:B------:R0:W-:Y:S04]  /*14f90*/  STL.64 [R1+0xdf8], R4 ;  /* 0x000df80401007387 */ /* 0x0001e80000100a00 */
[----:B0-----:R-:W3:Y:S04]  /*14fa0*/  LDL.LU.64 R4, [R1+0x100] ;  /* 0x0001000001047983 */ /* 0x001ee80000300a00 */
[----:B------:R-:W3:Y:S01]  /*14fb0*/  LDL.LU.64 R6, [R1+0x108] ;  /* 0x0001080001067983 */ /* 0x000ee20000300a00 */
[----:B----4-:R-:W-:Y:S01]  /*14fc0*/  IMAD.MOV.U32 R25, RZ, RZ, R2 ;  /* 0x000000ffff197224 */ /* 0x010fe200078e0002 */
[----:B--2---:R-:W-:Y:S01]  /*14fd0*/  HMMA.16816.F32 R16, R12, R8, R16 ;  /* 0x000000080c10723c */ /* 0x004fe20000001810 */
[----:B------:R-:W-:Y:S01]  /*14fe0*/  MOV R27, R8 ;  /* 0x00000008001b7202 */ /* 0x000fe20000000f00 */
[----:B------:R-:W-:-:S15]  /*14ff0*/  IMAD.MOV.U32 R26, RZ, RZ, R9 ;  /* 0x000000ffff1a7224 */ /* 0x000fde00078e0009 */
[----:B------:R-:W-:Y:S02]  /*15000*/  NOP ;  /* 0x0000000000007918 */ /* 0x000fe40000000000 */
[----:B------:R-:W-:Y:S02]  /*15010*/  IMAD.MOV.U32 R2, RZ, RZ, R18 ;  /* 0x000000ffff027224 */ /* 0x000fe400078e0012 */
[----:B------:R-:W-:Y:S02]  /*15020*/  IMAD.MOV.U32 R0, RZ, RZ, R19 ;  /* 0x000000ffff007224 */ /* 0x000fe400078e0013 */
[----:B------:R-:W-:Y:S01]  /*15030*/  IMAD.MOV.U32 R23, RZ, RZ, R17 ;  /* 0x000000ffff177224 */ /* 0x000fe200078e0011 */
[----:B---3--:R-:W-:Y:S04]  /*15040*/  STL [R1+0xe0c], R6 ;  /* 0x000e0c0601007387 */ /* 0x008fe80000100800 */
[----:B------:R-:W-:Y:S04]  /*15050*/  STL [R1+0xe08], R7 ;  /* 0x000e080701007387 */ /* 0x000fe80000100800 */
[----:B------:R-:W2:Y:S04]  /*15060*/  LDL.LU.64 R8, [R1+0xee8] ;  /* 0x000ee80001087983 */ /* 0x000ea80000300a00 */
[----:B------:R0:W-:Y:S04]  /*15070*/  STL [R1+0x20], R16 ;  /* 0x0000201001007387 */ /* 0x0001e80000100800 */
[----:B------:R-:W2:Y:S04]  /*15080*/  LDL.LU.64 R18, [R1+0xee0] ;  /* 0x000ee00001127983 */ /* 0x000ea80000300a00 */
[----:B0-----:R-:W2:Y:S02]  /*15090*/  LDL.LU.64 R16, [R1+0xed8] ;  /* 0x000ed80001107983 */ /* 0x001ea40000300a00 */
[----:B--2---:R-:W-:Y:S01]  /*150a0*/  HMMA.16816.F32 R16, R12, R8, R16 ;  /* 0x000000080c10723c */ /* 0x004fe20000001810 */
[----:B------:R-:W-:-:S02]  /*150b0*/  IMAD.MOV.U32 R7, RZ, RZ, R8 ;  /* 0x000000ffff077224 */ /* 0x000fc400078e0008 */
[----:B------:R-:W-:-:S15]  /*150c0*/  IMAD.MOV.U32 R6, RZ, RZ, R9 ;  /* 0x000000ffff067224 */ /* 0x000fde00078e0009 */
[----:B------:R-:W-:Y:S01]  /*150d0*/  NOP ;  /* 0x0000000000007918 */ /* 0x000fe20000000000 */
[----:B------:R-:W-:Y:S01]  /*150e0*/  IMAD.MOV.U32 R8, RZ, RZ, R18 ;  /* 0x000000ffff087224 */ /* 0x000fe200078e0012 */
[----:B------:R0:W-:Y:S01]  /*150f0*/  STL [R1+0x10], R16 ;  /* 0x0000101001007387 */ /* 0x0001e20000100800 */
[----:B------:R-:W-:Y:S02]  /*15100*/  IMAD.MOV.U32 R9, RZ, RZ, R19 ;  /* 0x000000ffff097224 */ /* 0x000fe400078e0013 */
[----:B------:R-:W-:Y:S01]  /*15110*/  IMAD.MOV.U32 R22, RZ, RZ, R17 ;  /* 0x000000ffff167224 */ /* 0x000fe200078e0011 */
[----:B------:R-:W2:Y:S04]  /*15120*/  LDL.LU.64 R18, [R1+0xed0] ;  /* 0x000ed00001127983 */ /* 0x000ea80000300a00 */
[----:B0-----:R-:W2:Y:S01]  /*15130*/  LDL.LU.64 R16, [R1+0xec8] ;  /* 0x000ec80001107983 */ /* 0x001ea20000300a00 */
[----:B------:R-:W-:-:S07]  /*15140*/  IMAD.MOV.U32 R24, RZ, RZ, R20 ;  /* 0x000000ffff187224 */ /* 0x000fce00078e0014 */
[----:B--2---:R-:W-:-:S15]  /*15150*/  HMMA.16816.F32 R16, R12, R24, R16 ;  /* 0x000000180c10723c */ /* 0x004fde0000001810 */
[----:B------:R-:W-:-:S04]  /*15160*/  NOP ;  /* 0x0000000000007918 */ /* 0x000fc80000000000 */
[----:B------:R-:W-:Y:S01]  /*15170*/  IMAD.MOV.U32 R20, RZ, RZ, R18 ;  /* 0x000000ffff147224 */ /* 0x000fe200078e0012 */
[----:B------:R-:W-:Y:S01]  /*15180*/  MOV R10, R16 ;  /* 0x00000010000a7202 */ /* 0x000fe20000000f00 */
[----:B------:R-:W-:Y:S02]  /*15190*/  IMAD.MOV.U32 R3, RZ, RZ, R19 ;  /* 0x000000ffff037224 */ /* 0x000fe400078e0013 */
[----:B------:R-:W-:Y:S01]  /*151a0*/  IMAD.MOV.U32 R11, RZ, RZ, R17 ;  /* 0x000000ffff0b7224 */ /* 0x000fe200078e0011 */
[----:B------:R-:W2:Y:S04]  /*151b0*/  LDL.LU.64 R18, [R1+0xec0] ;  /* 0x000ec00001127983 */ /* 0x000ea80000300a00 */
[----:B------:R-:W3:Y:S04]  /*151c0*/  LDL.LU.64 R16, [R1+0xeb8] ;  /* 0x000eb80001107983 */ /* 0x000ee80000300a00 */
[----:B------:R2:W-:Y:S04]  /*151d0*/  STL.64 [R1+0xe78], R22 ;  /* 0x000e781601007387 */ /* 0x0005e80000100a00 */
[----:B------:R3:W-:Y:S01]  /*151e0*/  STL [R1+0xe70], R20 ;  /* 0x000e701401007387 */ /* 0x0007e20000100800 */
[----:B--2---:R-:W-:-:S02]  /*151f0*/  IMAD.MOV.U32 R22, RZ, RZ, R18 ;  /* 0x000000ffff167224 */ /* 0x004fc400078e0012 */
[----:B------:R-:W-:Y:S02]  /*15200*/  IMAD.MOV.U32 R23, RZ, RZ, R19 ;  /* 0x000000ffff177224 */ /* 0x000fe400078e0013 */
[----:B---3--:R-:W-:Y:S02]  /*15210*/  IMAD.MOV.U32 R20, RZ, RZ, R17 ;  /* 0x000000ffff147224 */ /* 0x008fe400078e0011 */
[----:B------:R-:W2:Y:S04]  /*15220*/  LDL.LU R17, [R1+0xeb4] ;  /* 0x000eb40001117983 */ /* 0x000ea80000300800 */
[----:B------:R-:W2:Y:S04]  /*15230*/  LDL.LU R18, [R1+0xeb0] ;  /* 0x000eb00001127983 */ /* 0x000ea80000300800 */
[----:B------:R-:W2:Y:S04]  /*15240*/  LDL.LU R19, [R1+0xeac] ;  /* 0x000eac0001137983 */ /* 0x000ea80000300800 */
[----:B------:R-:W-:Y:S04]  /*15250*/  STL.64 [R1+0xe88], R22 ;  /* 0x000e881601007387 */ /* 0x000fe80000100a00 */
[----:B------:R-:W-:Y:S04]  /*15260*/  STL.64 [R1+0xe80], R20 ;  /* 0x000e801401007387 */ /* 0x000fe80000100a00 */
[----:B------:R0:W-:Y:S02]  /*15270*/  STL.64 [R1+0xe68], R24 ;  /* 0x000e681801007387 */ /* 0x0001e40000100a00 */
[----:B0-----:R-:W-:Y:S01]  /*15280*/  IMAD.MOV.U32 R24, RZ, RZ, R7 ;  /* 0x000000ffff187224 */ /* 0x001fe200078e0007 */
[----:B------:R-:W-:Y:S01]  /*15290*/  MOV R25, R6 ;  /* 0x0000000600197202 */ /* 0x000fe20000000f00 */
[----:B------:R-:W-:-:S04]  /*152a0*/  IMAD.MOV.U32 R21, RZ, RZ, R26 ;  /* 0x000000ffff157224 */ /* 0x000fc800078e001a */
[----:B------:R0:W-:Y:S01]  /*152b0*/  STL.64 [R1+0xe90], R24 ;  /* 0x000e901801007387 */ /* 0x0001e20000100a00 */
[----:B------:R-:W-:-:S03]  /*152c0*/  IMAD.MOV.U32 R20, RZ, RZ, R27 ;  /* 0x000000ffff147224 */ /* 0x000fc600078e001b */
[----:B0-----:R-:W3:Y:S04]  /*152d0*/  LDL.LU R24, [R1+0x40] ;  /* 0x0000400001187983 */ /* 0x001ee80000300800 */
[----:B------:R-:W3:Y:S04]  /*152e0*/  LDL.LU R25, [R1+0x44] ;  /* 0x0000440001197983 */ /* 0x000ee80000300800 */
[----:B------:R-:W3:Y:S04]  /*152f0*/  LDL.LU R26, [R1+0x48] ;  /* 0x00004800011a7983 */ /* 0x000ee80000300800 */
[----:B------:R-:W3:Y:S04]  /*15300*/  LDL.LU R27, [R1+0x4c] ;  /* 0x00004c00011b7983 */ /* 0x000ee80000300800 */
[----:B------:R0:W-:Y:S04]  /*15310*/  STL.64 [R1+0xe60], R10 ;  /* 0x000e600a01007387 */ /* 0x0001e80000100a00 */
[----:B------:R1:W-:Y:S01]  /*15320*/  STL.64 [R1+0xe58], R8 ;  /* 0x000e580801007387 */ /* 0x0003e20000100a00 */
[----:B0-----:R-:W-:-:S03]  /*15330*/  IMAD.MOV.U32 R10, RZ, RZ, R28 ;  /* 0x000000ffff0a7224 */ /* 0x001fc600078e001c */
[----:B-1----:R-:W4:Y:S04]  /*15340*/  LDL.LU R8, [R1] ;  /* 0x0000000001087983 */ /* 0x002f280000300800 */
[----:B------:R-:W4:Y:S04]  /*15350*/  LDL.LU R9, [R1+0x4] ;  /* 0x0000040001097983 */ /* 0x000f280000300800 */
[----:B------:R-:W3:Y:S01]  /*15360*/  LDL.LU R28, [R1+0xea8] ;  /* 0x000ea800011c7983 */ /* 0x000ee20000300800 */
[----:B--2---:R-:W-:Y:S03]  /*15370*/  HMMA.16816.F32 R12, R12, R4, R16 ;  /* 0x000000040c0c723c */ /* 0x004fe60000001810 */
[----:B------:R-:W3:Y:S04]  /*15380*/  LDL.LU.64 R18, [R1+0xea0] ;  /* 0x000ea00001127983 */ /* 0x000ee80000300a00 */
[----:B------:R-:W3:Y:S01]  /*15390*/  LDL.LU.64 R16, [R1+0xe98] ;  /* 0x000e980001107983 */ /* 0x000ee20000300a00 */
[----:B------:R-:W-:-:S11]  /*153a0*/  IMAD.MOV.U32 R11, RZ, RZ, R29 ;  /* 0x000000ffff0b7224 */ /* 0x000fd600078e001d */
[----:B------:R-:W-:Y:S04]  /*153b0*/  STL.64 [R1+0x70], R12 ;  /* 0x0000700c01007387 */ /* 0x000fe80000100a00 */
[----:B------:R0:W-:Y:S04]  /*153c0*/  STL.64 [R1+0x78], R14 ;  /* 0x0000780e01007387 */ /* 0x0001e80000100a00 */
[----:B0-----:R-:W2:Y:S01]  /*153d0*/  LDL R15, [R1+0x130] ;  /* 0x00013000010f7983 */ /* 0x001ea20000100800 */
[----:B---3--:R-:W-:Y:S03]  /*153e0*/  HMMA.16816.F32 R20, R16, R20, R24 ;  /* 0x000000141014723c */ /* 0x008fe60000001818 */
[----:B------:R-:W3:-:S15]  /*153f0*/  LDL.LU.64 R24, [R1+0xe90] ;  /* 0x000e900001187983 */ /* 0x000ede0000300a00 */
[----:B------:R-:W-:Y:S01]  /*15400*/  NOP ;  /* 0x0000000000007918 */ /* 0x000fe20000000000 */
[----:B------:R-:W-:Y:S01]  /*15410*/  STL.64 [R1+0x60], R20 ;  /* 0x0000601401007387 */ /* 0x000fe20000100a00 */
[----:B------:R-:W-:-:S03]  /*15420*/  IMAD.MOV.U32 R29, RZ, RZ, R23 ;  /* 0x000000ffff1d7224 */ /* 0x000fc600078e0017 */
[----:B------:R0:W-:Y:S04]  /*15430*/  STL [R1+0x68], R22 ;  /* 0x0000681601007387 */ /* 0x0001e80000100800 */
[----:B0-----:R-:W3:Y:S04]  /*15440*/  LDL.LU.64 R22, [R1+0xe88] ;  /* 0x000e880001167983 */ /* 0x001ee80000300a00 */
[----:B------:R-:W3:Y:S04]  /*15450*/  LDL.LU.64 R20, [R1+0xe80] ;  /* 0x000e800001147983 */ /* 0x000ee80000300a00 */
[----:B------:R-:W-:Y:S01]  /*15460*/  STL [R1+0xe20], R29 ;  /* 0x000e201d01007387 */ /* 0x000fe20000100800 */
[----:B---3--:R-:W-:Y:S03]  /*15470*/  HMMA.16816.F32 R24, R16, R24, R20 ;  /* 0x000000181018723c */ /* 0x008fe60000001814 */
[----:B------:R-:W3:Y:S04]  /*15480*/  LDL.LU.64 R22, [R1+0xe78] ;  /* 0x000e780001167983 */ /* 0x000ee80000300a00 */
[----:B------:R-:W2:-:S12]  /*15490*/  LDL.LU R20, [R1+0xe70] ;  /* 0x000e700001147983 */ /* 0x000e980000300800 */
[----:B------:R0:W-:Y:S04]  /*154a0*/  STL.64 [R1+0x50], R24 ;  /* 0x0000501801007387 */ /* 0x0001e80000100a00 */
[----:B0-----:R-:W4:Y:S01]  /*154b0*/  LDL.LU.64 R24, [R1+0xe68] ;  /* 0x000e680001187983 */ /* 0x001f220000300a00 */
[----:B------:R-:W-:Y:S02]  /*154c0*/  IMAD.MOV.U32 R6, RZ, RZ, R26 ;  /* 0x000000ffff067224 */ /* 0x000fe400078e001a */
[----:B------:R-:W-:Y:S02]  /*154d0*/  IMAD.MOV.U32 R7, RZ, RZ, R27 ;  /* 0x000000ffff077224 */ /* 0x000fe400078e001b */
[----:B----4-:R-:W-:Y:S01]  /*154e0*/  HMMA.16816.F32 R24, R16, R24, R8 ;  /* 0x000000181018723c */ /* 0x010fe20000001808 */
[----:B------:R-:W4:Y:S04]  /*154f0*/  LDL.LU.64 R10, [R1+0xe60] ;  /* 0x000e6000010a7983 */ /* 0x000f280000300a00 */
[----:B------:R-:W2:-:S14]  /*15500*/  LDL.LU.64 R8, [R1+0xe58] ;  /* 0x000e580001087983 */ /* 0x000e9c0000300a00 */
[----:B------:R-:W-:Y:S01]  /*15510*/  STL [R1+0x44], R25 ;  /* 0x0000441901007387 */ /* 0x000fe20000100800 */
[----:B------:R-:W-:Y:S02]  /*15520*/  IMAD.MOV.U32 R29, RZ, RZ, R27 ;  /* 0x000000ffff1d7224 */ /* 0x000fe400078e001b */
[----:B------:R-:W-:Y:S01]  /*15530*/  IMAD.MOV.U32 R21, RZ, RZ, R24 ;  /* 0x000000ffff157224 */ /* 0x000fe200078e0018 */
[----:B------:R0:W-:Y:S04]  /*15540*/  STL [R1+0x48], R26 ;  /* 0x0000481a01007387 */ /* 0x0001e80000100800 */
[----:B0-----:R-:W2:Y:S04]  /*15550*/  LDL.LU.64 R26, [R1+0xe50] ;  /* 0x000e5000011a7983 */ /* 0x001ea80000300a00 */
[----:B------:R-:W2:Y:S04]  /*15560*/  LDL.LU.64 R24, [R1+0xe48] ;  /* 0x000e480001187983 */ /* 0x000ea80000300a00 */
[----:B------:R-:W-:Y:S01]  /*15570*/  STL.64 [R1+0xe10], R6 ;  /* 0x000e100601007387 */ /* 0x000fe20000100a00 */
[----:B--2---:R-:W-:Y:S03]  /*15580*/  HMMA.16816.F32 R24, R16, R4, R24 ;  /* 0x000000041018723c */ /* 0x004fe60000001818 */
[----:B------:R-:W0:Y:S04]  /*15590*/  LDSM.16.MT88.4 R16, [R15+UR6+0x9000] ;  /* 0x009000060f10783b */ /* 0x000e280008004200 */
[----:B------:R-:W1:Y:S04]  /*155a0*/  LDSM.16.M88.4 R4, [R28+UR6+0x4080] ;  /* 0x004080061c04783b */ /* 0x000e680008000200 */
[----:B------:R-:W-:Y:S08]  /*155b0*/  LDSM.16.M88.4 R12, [R28+UR6+0x2080] ;  /* 0x002080061c0c783b */ /* 0x000ff00008000200 */
[----:B------:R2:W-:Y:S04]  /*155c0*/  STL.64 [R1+0xdb0], R26 ;  /* 0x000db01a01007387 */ /* 0x0005e80000100a00 */
[----:B------:R-:W-:Y:S04]  /*155d0*/  STL.64 [R1+0xda8], R24 ;  /* 0x000da81801007387 */ /* 0x000fe80000100a00 */
[----:B--2---:R-:W2:Y:S04]  /*155e0*/  LDL.LU R26, [R1+0xe8] ;  /* 0x0000e800011a7983 */ /* 0x004ea80000300800 */
[----:B------:R-:W2:Y:S04]  /*155f0*/  LDL.LU R27, [R1+0xec] ;  /* 0x0000ec00011b7983 */ /* 0x000ea80000300800 */
[----:B--2---:R-:W-:Y:S04]  /*15600*/  STL.64 [R1+0xe18], R26 ;  /* 0x000e181a01007387 */ /* 0x004fe80000100a00 */
[----:B------:R-:W2:Y:S04]  /*15610*/  LDSM.16.M88.4 R24, [R28+UR6+0x80] ;  /* 0x000080061c18783b */ /* 0x000ea80008000200 */
[----:B0-----:R1:W-:Y:S04]  /*15620*/  STL [R1+0xda0], R17 ;  /* 0x000da01101007387 */ /* 0x0013e80000100800 */
[----:B------:R0:W-:Y:S04]  /*15630*/  STL [R1+0xd9c], R18 ;  /* 0x000d9c1201007387 */ /* 0x0001e80000100800 */
[----:B------:R-:W-:Y:S01]  /*15640*/  STL [R1+0xd98], R19 ;  /* 0x000d981301007387 */ /* 0x000fe20000100800 */
[----:B-1----:R-:W-:-:S02]  /*15650*/  IMAD.MOV.U32 R17, RZ, RZ, R4 ;  /* 0x000000ffff117224 */ /* 0x002fc400078e0004 */
[----:B0-----:R-:W-:Y:S01]  /*15660*/  IMAD.MOV.U32 R18, RZ, RZ, R5 ;  /* 0x000000ffff127224 */ /* 0x001fe200078e0005 */
[----:B--2---:R3:W-:Y:S04]  /*15670*/  STL.64 [R1+0xb0], R24 ;  /* 0x0000b01801007387 */ /* 0x0047e80000100a00 */
[----:B------:R-:W-:Y:S04]  /*15680*/  STL.64 [R1+0xb8], R26 ;  /* 0x0000b81a01007387 */ /* 0x000fe80000100a00 */
[----:B------:R-:W-:Y:S04]  /*15690*/  STL.64 [R1+0xf0], R12 ;  /* 0x0000f00c01007387 */ /* 0x000fe80000100a00 */
[----:B------:R-:W-:Y:S04]  /*156a0*/  STL.64 [R1+0xf8], R14 ;  /* 0x0000f80e01007387 */ /* 0x000fe80000100a00 */
[----:B------:R-:W-:Y:S01]  /*156b0*/  STL.64 [R1+0x118], R6 ;  /* 0x0001180601007387 */ /* 0x000fe20000100a00 */
[----:B---3--:R-:W-:-:S03]  /*156c0*/  MOV R25, R22 ;  /* 0x0000001600197202 */ /* 0x008fc60000000f00 */
[----:B------:R0:W-:Y:S04]  /*156d0*/  STL [R1+0xe30], R18 ;  /* 0x000e301201007387 */ /* 0x0001e80000100800 */
[----:B------:R-:W-:Y:S04]  /*156e0*/  STL.64 [R1+0xe28], R16 ;  /* 0x000e281001007387 */ /* 0x000fe80000100a00 */
[----:B------:R-:W1:Y:S04]  /*156f0*/  LDSM.16.M88.4 R12, [R28+UR6+0x6080] ;  /* 0x006080061c0c783b */ /* 0x000e680008000200 */
[----:B0-----:R-:W2:Y:S04]  /*15700*/  LDL.LU.64 R18, [R1+0xc8] ;  /* 0x0000c80001127983 */ /* 0x001ea80000300a00 */
[----:B------:R-:W3:Y:S04]  /*15710*/  LDL.LU R24, [R1+0x10] ;  /* 0x0000100001187983 */ /* 0x000ee80000300800 */
[----:B------:R-:W2:Y:S01]  /*15720*/  LDL.LU R22, [R1+0xe44] ;  /* 0x000e440001167983 */ /* 0x000ea20000300800 */
[----:B------:R-:W-:-:S02]  /*15730*/  IMAD.MOV.U32 R26, RZ, RZ, R8 ;  /* 0x000000ffff1a7224 */ /* 0x000fc400078e0008 */
[----:B------:R-:W-:Y:S01]  /*15740*/  IMAD.MOV.U32 R27, RZ, RZ, R9 ;  /* 0x000000ffff1b7224 */ /* 0x000fe200078e0009 */
[----:B------:R-:W3:Y:S01]  /*15750*/  LDL.LU R8, [R1+0xe40] ;  /* 0x000e400001087983 */ /* 0x000ee20000300800 */
[----:B----4-:R-:W-:Y:S02]  /*15760*/  IMAD.MOV.U32 R4, RZ, RZ, R10 ;  /* 0x000000ffff047224 */ /* 0x010fe400078e000a */
[----:B------:R-:W-:Y:S01]  /*15770*/  IMAD.MOV.U32 R5, RZ, RZ, R11 ;  /* 0x000000ffff057224 */ /* 0x000fe200078e000b */
[----:B------:R-:W3:Y:S01]  /*15780*/  LDL.LU R9, [R1+0xe3c] ;  /* 0x000e3c0001097983 */ /* 0x000ee20000300800 */
[----:B------:R-:W-:Y:S02]  /*15790*/  IMAD.MOV.U32 R6, RZ, RZ, R20 ;  /* 0x000000ffff067224 */ /* 0x000fe400078e0014 */
[----:B------:R-:W-:Y:S01]  /*157a0*/  IMAD.MOV.U32 R7, RZ, RZ, R3 ;  /* 0x000000ffff077224 */ /* 0x000fe200078e0003 */
[----:B------:R-:W3:Y:S04]  /*157b0*/  LDL.LU R10, [R1+0xe38] ;  /* 0x000e3800010a7983 */ /* 0x000ee80000300800 */
[----:B------:R-:W3:Y:S01]  /*157c0*/  LDL.LU R11, [R1+0xe34] ;  /* 0x000e3400010b7983 */ /* 0x000ee20000300800 */
[----:B-1----:R-:W-:-:S03]  /*157d0*/  IMAD.MOV.U32 R20, RZ, RZ, R12 ;  /* 0x000000ffff147224 */ /* 0x002fc600078e000c */
[----:B------:R-:W-:Y:S01]  /*157e0*/  STL.64 [R1+0x128], R14 ;  /* 0x0001280e01007387 */ /* 0x000fe20000100a00 */
[----:B------:R-:W-:-:S05]  /*157f0*/  IMAD.MOV.U32 R3, RZ, RZ, R13 ;  /* 0x000000ffff037224 */ /* 0x000fca00078e000d */
[----:B------:R-:W-:Y:S04]  /*15800*/  STL [R1+0xd70], R3 ;  /* 0x000d700301007387 */ /* 0x000fe80000100800 */
[----:B------:R-:W-:Y:S04]  /*15810*/  STL [R1+0xd6c], R20 ;  /* 0x000d6c1401007387 */ /* 0x000fe80000100800 */
[----:B--2---:R-:W0:Y:S04]  /*15820*/  LDSM.16.MT88.4 R12, [R22+UR6+0x9000] ;  /* 0x00900006160c783b */ /* 0x004e280008004200 */
[----:B0-----:R-:W-:Y:S04]  /*15830*/  STL.64 [R1+0xd30], R14 ;  /* 0x000d300e01007387 */ /* 0x001fe80000100a00 */
[----:B------:R0:W-:Y:S04]  /*15840*/  STL.64 [R1+0xd28], R12 ;  /* 0x000d280c01007387 */ /* 0x0001e80000100a00 */
[----:B0-----:R-:W3:Y:S01]  /*15850*/  LDL.LU R12, [R1+0x20] ;  /* 0x00002000010c7983 */ /* 0x001ee20000300800 */
[----:B------:R-:W-:Y:S01]  /*15860*/  IMAD.MOV.U32 R13, RZ, RZ, R23 ;  /* 0x000000ffff0d7224 */ /* 0x000fe200078e0017 */
[----:B------:R-:W-:Y:S01]  /*15870*/  MOV R14, R2 ;  /* 0x00000002000e7202 */ /* 0x000fe20000000f00 */
[----:B------:R-:W-:-:S02]  /*15880*/  IMAD.MOV.U32 R15, RZ, RZ, R0 ;  /* 0x000000ffff0f7224 */ /* 0x000fc400078e0000 */
[----:B------:R-:W-:-:S05]  /*15890*/  IMAD.MOV.U32 R3, RZ, RZ, R18 ;  /* 0x000000ffff037224 */ /* 0x000fca00078e0012 */
[----:B---3--:R-:W-:Y:S01]  /*158a0*/  HMMA.16816.F32 R12, R8, R18, R12 ;  /* 0x00000012080c723c */ /* 0x008fe2000000180c */
[----:B------:R-:W2:Y:S04]  /*158b0*/  LDL.LU R18, [R1+0xe30] ;  /* 0x000e300001127983 */ /* 0x000ea80000300800 */
[----:B------:R-:W3:Y:S01]  /*158c0*/  LDL.LU.64 R16, [R1+0xe28] ;  /* 0x000e280001107983 */ /* 0x000ee20000300a00 */
[----:B------:R-:W-:-:S13]  /*158d0*/  IMAD.MOV.U32 R2, RZ, RZ, R19 ;  /* 0x000000ffff027224 */ /* 0x000fda00078e0013 */
[----:B------:R-:W-:Y:S01]  /*158e0*/  IMAD.MOV.U32 R19, RZ, RZ, R12 ;  /* 0x000000ffff137224 */ /* 0x000fe200078e000c */
[----:B------:R0:W-:Y:S01]  /*158f0*/  STL [R1+0x94], R13 ;  /* 0x0000940d01007387 */ /* 0x0001e20000100800 */
[----:B------:R-:W-:-:S03]  /*15900*/  IMAD.MOV.U32 R23, RZ, RZ, R14 ;  /* 0x000000ffff177224 */ /* 0x000fc600078e000e */
[----:B------:R-:W4:Y:S01]  /*15910*/  LDL.LU R12, [R1+0x70] ;  /* 0x00007000010c7983 */ /* 0x000f220000300800 */
[----:B------:R-:W-:-:S03]  /*15920*/  IMAD.MOV.U32 R0, RZ, RZ, R15 ;  /* 0x000000ffff007224 */ /* 0x000fc600078e000f */
[----:B0-----:R-:W4:Y:S04]  /*15930*/  LDL.LU R13, [R1+0x74] ;  /* 0x00007400010d7983 */ /* 0x001f280000300800 */
[----:B------:R-:W4:Y:S04]  /*15940*/  LDL.LU R14, [R1+0x78] ;  /* 0x00007800010e7983 */ /* 0x000f280000300800 */
[----:B------:R-:W4:Y:S04]  /*15950*/  LDL.LU R15, [R1+0x7c] ;  /* 0x00007c00010f7983 */ /* 0x000f280000300800 */
[----:B--2---:R-:W-:Y:S04]  /*15960*/  STL.64 [R1+0xdc0], R18 ;  /* 0x000dc01201007387 */ /* 0x004fe80000100a00 */
[----:B---3--:R0:W-:Y:S02]  /*15970*/  STL.64 [R1+0xdb8], R16 ;  /* 0x000db81001007387 */ /* 0x0081e40000100a00 */
[----:B0-----:R-:W-:-:S02]  /*15980*/  IMAD.MOV.U32 R16, RZ, RZ, R21 ;  /* 0x000000ffff107224 */ /* 0x001fc400078e0015 */
[----:B------:R-:W2:Y:S04]  /*15990*/  LDL.LU R21, [R1+0xe24] ;  /* 0x000e240001157983 */ /* 0x000ea80000300800 */
[----:B------:R-:W3:Y:S04]  /*159a0*/  LDL.LU R17, [R1+0x44] ;  /* 0x0000440001117983 */ /* 0x000ee80000300800 */
[----:B------:R-:W2:Y:S01]  /*159b0*/  LDL.LU R18, [R1+0x48] ;  /* 0x0000480001127983 */ /* 0x000ea20000300800 */
[----:B------:R-:W-:-:S03]  /*159c0*/  IMAD.MOV.U32 R19, RZ, RZ, R29 ;  /* 0x000000ffff137224 */ /* 0x000fc600078e001d */
[----:B------:R-:W3:Y:S04]  /*159d0*/  LDL.LU R29, [R1+0xe20] ;  /* 0x000e2000011d7983 */ /* 0x000ee80000300800 */
[----:B--2---:R0:W-:Y:S04]  /*159e0*/  STL.64 [R1+0xdd0], R18 ;  /* 0x000dd01201007387 */ /* 0x0041e80000100a00 */
[----:B---3--:R-:W-:Y:S04]  /*159f0*/  STL.64 [R1+0xdc8], R16 ;  /* 0x000dc81001007387 */ /* 0x008fe80000100a00 */
[----:B0-----:R-:W2:Y:S01]  /*15a00*/  LDL.LU R18, [R1+0xd8] ;  /* 0x0000d80001127983 */ /* 0x001ea20000300800 */
[----:B------:R-:W-:-:S07]  /*15a10*/  IMAD.MOV.U32 R19, RZ, RZ, R21 ;  /* 0x000000ffff137224 */ /* 0x000fce00078e0015 */
[----:B--2---:R-:W-:-:S15]  /*15a20*/  HMMA.16816.F32 R24, R8, R18, R24 ;  /* 0x000000120818723c */ /* 0x004fde0000001818 */
[----:B------:R-:W-:-:S04]  /*15a30*/  NOP ;  /* 0x0000000000007918 */ /* 0x000fc80000000000 */
[----:B------:R-:W-:Y:S04]  /*15a40*/  STL.64 [R1+0x30], R24 ;  /* 0x0000301801007387 */ /* 0x000fe80000100a00 */
[----:B------:R0:W-:Y:S04]  /*15a50*/  STL.64 [R1+0x38], R26 ;  /* 0x0000381a01007387 */ /* 0x0001e80000100a00 */
[----:B0-----:R-:W2:Y:S04]  /*15a60*/  LDL.LU.64 R26, [R1+0xe18] ;  /* 0x000e1800011a7983 */ /* 0x001ea80000300a00 */
[----:B------:R0:W-:Y:S02]  /*15a70*/  STL.64 [R1+0xde0], R18 ;  /* 0x000de01201007387 */ /* 0x0001e40000100a00 */
[----:B0-----:R-:W-:Y:S01]  /*15a80*/  IMAD.MOV.U32 R19, RZ, RZ, R2 ;  /* 0x000000ffff137224 */ /* 0x001fe200078e0002 */
[----:B--2---:R-:W-:-:S15]  /*15a90*/  HMMA.16816.F32 R4, R8, R26, R4 ;  /* 0x0000001a0804723c */ /* 0x004fde0000001804 */
[----:B------:R-:W-:-:S04]  /*15aa0*/  NOP ;  /* 0x0000000000007918 */ /* 0x000fc80000000000 */
[----:B------:R-:W-:Y:S02]  /*15ab0*/  IMAD.MOV.U32 R21, RZ, RZ, R6 ;  /* 0x000000ffff157224 */ /* 0x000fe400078e0006 */
[----:B------:R-:W-:Y:S02]  /*15ac0*/  IMAD.MOV.U32 R2, RZ, RZ, R7 ;  /* 0x000000ffff027224 */ /* 0x000fe400078e0007 */
[----:B------:R-:W2:Y:S04]  /*15ad0*/  LDL.LU.64 R6, [R1+0xe10] ;  /* 0x000e100001067983 */ /* 0x000ea80000300a00 */
[----:B------:R2:W-:Y:S04]  /*15ae0*/  STL.64 [R1+0xdd8], R26 ;  /* 0x000dd81a01007387 */ /* 0x0005e80000100a00 */
[----:B------:R-:W3:Y:S04]  /*15af0*/  LDL.LU R24, [R1+0x50] ;  /* 0x0000500001187983 */ /* 0x000ee80000300800 */
[----:B------:R-:W3:Y:S01]  /*15b00*/  LDL.LU R25, [R1+0x54] ;  /* 0x0000540001197983 */ /* 0x000ee20000300800 */
[----:B--2---:R-:W-:-:S03]  /*15b10*/  IMAD.MOV.U32 R26, RZ, RZ, R6 ;  /* 0x000000ffff1a7224 */ /* 0x004fc600078e0006 */
[----:B------:R-:W2:Y:S01]  /*15b20*/  LDL.LU R6, [R1+0xe0c] ;  /* 0x000e0c0001067983 */ /* 0x000ea20000300800 */
[----:B------:R-:W-:-:S03]  /*15b30*/  IMAD.MOV.U32 R27, RZ, RZ, R7 ;  /* 0x000000ffff1b7224 */ /* 0x000fc600078e0007 */
[----:B------:R-:W4:Y:S01]  /*15b40*/  LDL.LU R7, [R1+0xe08] ;  /* 0x000e080001077983 */ /* 0x000f220000300800 */
[----:B------:R-:W-:-:S03]  /*15b50*/  IMAD.MOV.U32 R28, RZ, RZ, R5 ;  /* 0x000000ffff1c7224 */ /* 0x000fc600078e0005 */
[----:B------:R-:W-:Y:S01]  /*15b60*/  STL.64 [R1+0xdf0], R26 ;  /* 0x000df01a01007387 */ /* 0x000fe20000100a00 */
[----:B------:R-:W-:-:S03]  /*15b70*/  IMAD.MOV.U32 R20, RZ, RZ, R4 ;  /* 0x000000ffff147224 */ /* 0x000fc600078e0004 */
[----:B---3--:R0:W-:Y:S01]  /*15b80*/  STL.64 [R1+0xde8], R24 ;  /* 0x000de81801007387 */ /* 0x0081e20000100a00 */
[----:B------:R-:W-:-:S03]  /*15b90*/  MOV R18, R3 ;  /* 0x0000000300127202 */ /* 0x000fc60000000f00 */
[----:B0-----:R-:W3:Y:S04]  /*15ba0*/  LDL.LU R24, [R1+0x60] ;  /* 0x0000600001187983 */ /* 0x001ee80000300800 */
[----:B------:R-:W3:Y:S04]  /*15bb0*/  LDL.LU R25, [R1+0x64] ;  /* 0x0000640001197983 */ /* 0x000ee80000300800 */
[----:B------:R-:W3:Y:S04]  /*15bc0*/  LDL.LU R26, [R1+0x68] ;  /* 0x00006800011a7983 */ /* 0x000ee80000300800 */
[----:B------:R0:W-:Y:S04]  /*15bd0*/  STL [R1+0xd80], R2 ;  /* 0x000d800201007387 */ /* 0x0001e80000100800 */
[----:B------:R-:W-:Y:S04]  /*15be0*/  STL [R1+0xd7c], R21 ;  /* 0x000d7c1501007387 */ /* 0x000fe80000100800 */
[----:B------:R-:W-:Y:S04]  /*15bf0*/  STL [R1+0xd78], R28 ;  /* 0x000d781c01007387 */ /* 0x000fe80000100800 */
[----:B------:R-:W-:Y:S01]  /*15c00*/  STL [R1+0xd74], R20 ;  /* 0x000d741401007387 */ /* 0x000fe20000100800 */
[----:B--2---:R-:W-:Y:S01]  /*15c10*/  IMAD.MOV.U32 R3, RZ, RZ, R6 ;  /* 0x000000ffff037224 */ /* 0x004fe200078e0006 */
[----:B----4-:R-:W-:Y:S01]  /*15c20*/  HMMA.16816.F32 R12, R8, R6, R12 ;  /* 0x00000006080c723c */ /* 0x010fe2000000180c */
[----:B0-----:R-:W-:-:S02]  /*15c30*/  MOV R2, R7 ;  /* 0x0000000700027202 */ /* 0x001fc40000000f00 */
[----:B------:R-:W3:Y:S04]  /*15c40*/  LDL.LU.64 R6, [R1+0xe00] ;  /* 0x000e000001067983 */ /* 0x000ee80000300a00 */
[----:B------:R-:W3:Y:S01]  /*15c50*/  LDL.LU.64 R4, [R1+0xdf8] ;  /* 0x000df80001047983 */ /* 0x000ee20000300a00 */
[----:B------:R-:W-:-:S11]  /*15c60*/  IMAD.MOV.U32 R27, RZ, RZ, R29 ;  /* 0x000000ffff1b7224 */ /* 0x000fd600078e001d */
[----:B------:R-:W-:Y:S04]  /*15c70*/  STL [R1+0xd38], R15 ;  /* 0x000d380f01007387 */ /* 0x000fe80000100800 */
[----:B------:R-:W-:Y:S04]  /*15c80*/  STL [R1+0xd68], R14 ;  /* 0x000d680e01007387 */ /* 0x000fe80000100800 */
[----:B------:R0:W-:Y:S04]  /*15c90*/  STL.64 [R1+0xd60], R12 ;  /* 0x000d600c01007387 */ /* 0x0001e80000100a00 */
[----:B0-----:R-:W2:Y:S01]  /*15ca0*/  LDL R13, [R1+0x130] ;  /* 0x00013000010d7983 */ /* 0x001ea20000100800 */
[----:B---3--:R-:W-:Y:S03]  /*15cb0*/  HMMA.16816.F32 R16, R4, R18, R24 ;  /* 0x000000120410723c */ /* 0x008fe60000001818 */
[----:B------:R-:W3:Y:S04]  /*15cc0*/  LDL.LU.64 R26, [R1+0xdf0] ;  /* 0x000df000011a7983 */ /* 0x000ee80000300a00 */
[----:B------:R-:W3:-:S12]  /*15cd0*/  LDL.LU.64 R24, [R1+0xde8] ;  /* 0x000de80001187983 */ /* 0x000ed80000300a00 */
[----:B------:R-:W-:Y:S01]  /*15ce0*/  IMAD.MOV.U32 R15, RZ, RZ, R18 ;  /* 0x000000ffff0f7224 */ /* 0x000fe200078e0012 */
[----:B------:R3:W-:Y:S01]  /*15cf0*/  STL [R1], R16 ;  /* 0x0000001001007387 */ /* 0x0007e20000100800 */
[----:B------:R-:W-:-:S03]  /*15d00*/  IMAD.MOV.U32 R14, RZ, RZ, R19 ;  /* 0x000000ffff0e7224 */ /* 0x000fc600078e0013 */
[----:B------:R-:W3:Y:S01]  /*15d10*/  LDL.LU.64 R18, [R1+0xde0] ;  /* 0x000de00001127983 */ /* 0x000ee20000300a00 */
[----:B------:R-:W-:Y:S02]  /*15d20*/  IMAD.MOV.U32 R10, RZ, RZ, R3 ;  /* 0x000000ffff0a7224 */ /* 0x000fe400078e0003 */
[----:B------:R-:W-:Y:S02]  /*15d30*/  IMAD.MOV.U32 R3, RZ, RZ, R17 ;  /* 0x000000ffff037224 */ /* 0x000fe400078e0011 */
[----:B------:R-:W-:Y:S01]  /*15d40*/  IMAD.MOV.U32 R11, RZ, RZ, R2 ;  /* 0x000000ffff0b7224 */ /* 0x000fe200078e0002 */
[----:B---3--:R-:W-:Y:S01]  /*15d50*/  HMMA.16816.F32 R16, R4, R18, R24 ;  /* 0x000000120410723c */ /* 0x008fe20000001818 */
[----:B------:R-:W3:-:S15]  /*15d60*/  LDL.LU.64 R26, [R1+0xdd8] ;  /* 0x000dd800011a7983 */ /* 0x000ede0000300a00 */
[----:B------:R-:W-:-:S03]  /*15d70*/  NOP ;  /* 0x0000000000007918 */ /* 0x000fc60000000000 */
[----:B------:R-:W-:Y:S02]  /*15d80*/  IMAD.MOV.U32 R28, RZ, RZ, R18 ;  /* 0x000000ffff1c7224 */ /* 0x000fe400078e0012 */
[----:B------:R-:W-:Y:S02]  /*15d90*/  IMAD.MOV.U32 R20, RZ, RZ, R19 ;  /* 0x000000ffff147224 */ /* 0x000fe400078e0013 */
[----:B------:R-:W-:Y:S01]  /*15da0*/  IMAD.MOV.U32 R2, RZ, RZ, R16 ;  /* 0x000000ffff027224 */ /* 0x000fe200078e0010 */
[----:B------:R-:W3:Y:S01]  /*15db0*/  LDL.LU.64 R18, [R1+0xdd0] ;  /* 0x000dd00001127983 */ /* 0x000ee20000300a00 */
[----:B------:R-:W-:-:S03]  /*15dc0*/  IMAD.MOV.U32 R21, RZ, RZ, R17 ;  /* 0x000000ffff157224 */ /* 0x000fc600078e0011 */
[----:B------:R-:W3:Y:S02]  /*15dd0*/  LDL.LU.64 R16, [R1+0xdc8] ;  /* 0x000dc80001107983 */ /* 0x000ee40000300a00 */
[----:B---3--:R-:W-:Y:S02]  /*15de0*/  HMMA.16816.F32 R24, R4, R26, R16 ;  /* 0x0000001a0418723c */ /* 0x008fe40000001810 */
[----:B------:R-:W3:Y:S04]  /*15df0*/  LDL.LU.64 R18, [R1+0xdc0] ;  /* 0x000dc00001127983 */ /* 0x000ee80000300a00 */
[----:B------:R-:W4:-:S13]  /*15e00*/  LDL.LU.64 R16, [R1+0xdb8] ;  /* 0x000db80001107983 */ /* 0x000f1a0000300a00 */
[----:B------:R-:W-:Y:S01]  /*15e10*/  STL.64 [R1+0x50], R24 ;  /* 0x0000501801007387 */ /* 0x000fe20000100a00 */
[----:B------:R-:W-:-:S03]  /*15e20*/  MOV R29, R27 ;  /* 0x0000001b001d7202 */ /* 0x000fc60000000f00 */
[----:B------:R0:W-:Y:S04]  /*15e30*/  STL [R1+0x58], R26 ;  /* 0x0000581a01007387 */ /* 0x0001e80000100800 */
[----:B0-----:R-:W2:Y:S04]  /*15e40*/  LDL.LU.64 R26, [R1+0xdb0] ;  /* 0x000db000011a7983 */ /* 0x001ea80000300a00 */
[----:B------:R-:W2:Y:S02]  /*15e50*/  LDL.LU.64 R24, [R1+0xda8] ;  /* 0x000da80001187983 */ /* 0x000ea40000300a00 */
[----:B--2---:R-:W-:Y:S02]  /*15e60*/  HMMA.16816.F32 R8, R4, R10, R24 ;  /* 0x0000000a0408723c */ /* 0x004fe40000001818 */
[----:B------:R-:W0:Y:S04]  /*15e70*/  LDSM.16.MT88.4 R4, [R13+UR6+0x9400] ;  /* 0x009400060d04783b */ /* 0x000e280008004200 */
[----:B------:R-:W1:-:S13]  /*15e80*/  LDSM.16.MT88.4 R24, [R22+UR6+0x9400] ;  /* 0x009400061618783b */ /* 0x000e5a0008004200 */
[----:B------:R-:W-:Y:S04]  /*15e90*/  STL.64 [R1+0xcf0], R10 ;  /* 0x000cf00a01007387 */ /* 0x000fe80000100a00 */
[----:B------:R4:W-:Y:S02]  /*15ea0*/  STL.64 [R1+0xce8], R8 ;  /* 0x000ce80801007387 */ /* 0x0009e40000100a00 */
[----:B----4-:R-:W-:Y:S02]  /*15eb0*/  IMAD.MOV.U32 R8, RZ, RZ, R17 ;  /* 0x000000ffff087224 */ /* 0x010fe400078e0011 */
[----:B------:R-:W2:Y:S01]  /*15ec0*/  LDL.LU R17, [R1+0xda0] ;  /* 0x000da00001117983 */ /* 0x000ea20000300800 */
[----:B---3--:R-:W-:-:S03]  /*15ed0*/  IMAD.MOV.U32 R9, RZ, RZ, R18 ;  /* 0x000000ffff097224 */ /* 0x008fc600078e0012 */
[----:B------:R-:W2:Y:S04]  /*15ee0*/  LDL.LU R18, [R1+0xd9c] ;  /* 0x000d9c0001127983 */ /* 0x000ea80000300800 */
[----:B------:R-:W3:Y:S04]  /*15ef0*/  LDL.64 R12, [R1+0xf0] ;  /* 0x0000f000010c7983 */ /* 0x000ee80000100a00 */
[----:B------:R-:W-:Y:S04]  /*15f00*/  STL.64 [R1+0xd90], R14 ;  /* 0x000d900e01007387 */ /* 0x000fe80000100a00 */
[----:B---3--:R3:W-:Y:S02]  /*15f10*/  STL.64 [R1+0xd88], R12 ;  /* 0x000d880c01007387 */ /* 0x0087e40000100a00 */
[----:B---3--:R-:W-:-:S02]  /*15f20*/  IMAD.MOV.U32 R12, RZ, RZ, R19 ;  /* 0x000000ffff0c7224 */ /* 0x008fc400078e0013 */
[----:B------:R-:W2:Y:S04]  /*15f30*/  LDL.LU R19, [R1+0xd98] ;  /* 0x000d980001137983 */ /* 0x000ea80000300800 */
[----:B------:R-:W2:Y:S04]  /*15f40*/  LDL.LU R13, [R1+0x94] ;  /* 0x00009400010d7983 */ /* 0x000ea80000300800 */
[----:B0-----:R-:W-:Y:S04]  /*15f50*/  STL [R1+0xcc8], R7 ;  /* 0x000cc80701007387 */ /* 0x001fe80000100800 */
[----:B-1----:R-:W-:Y:S04]  /*15f60*/  STL [R1+0xc90], R24 ;  /* 0x000c901801007387 */ /* 0x002fe80000100800 */
[----:B------:R0:W-:Y:S04]  /*15f70*/  STL [R1+0xc8c], R25 ;  /* 0x000c8c1901007387 */ /* 0x0001e80000100800 */
[----:B------:R1:W-:Y:S04]  /*15f80*/  STL [R1+0xc88], R26 ;  /* 0x000c881a01007387 */ /* 0x0003e80000100800 */
[----:B------:R3:W-:Y:S04]  /*15f90*/  STL [R1+0xc84], R27 ;  /* 0x000c841b01007387 */ /* 0x0007e80000100800 */
[----:B0-----:R-:W2:Y:S01]  /*15fa0*/  LDL.LU.64 R24, [R1+0xb0] ;  /* 0x0000b00001187983 */ /* 0x001ea20000300a00 */
[----:B------:R-:W-:-:S02]  /*15fb0*/  IMAD.MOV.U32 R14, RZ, RZ, R23 ;  /* 0x000000ffff0e7224 */ /* 0x000fc400078e0017 */
[----:B------:R-:W-:Y:S02]  /*15fc0*/  IMAD.MOV.U32 R15, RZ, RZ, R0 ;  /* 0x000000ffff0f7224 */ /* 0x000fe400078e0000 */
[----:B-1----:R-:W-:Y:S02]  /*15fd0*/  IMAD.MOV.U32 R26, RZ, RZ, R28 ;  /* 0x000000ffff1a7224 */ /* 0x002fe400078e001c */
[----:B---3--:R-:W-:-:S03]  /*15fe0*/  IMAD.MOV.U32 R27, RZ, RZ, R20 ;  /* 0x000000ffff1b7224 */ /* 0x008fc600078e0014 */
[----:B--2---:R-:W-:Y:S01]  /*15ff0*/  HMMA.16816.F32 R12, R16, R24, R12 ;  /* 0x00000018100c723c */ /* 0x004fe2000000180c */
[----:B------:R-:W-:Y:S02]  /*16000*/  IMAD.MOV.U32 R11, RZ, RZ, R24 ;  /* 0x000000ffff0b7224 */ /* 0x000fe400078e0018 */
[----:B------:R-:W-:-:S15]  /*16010*/  IMAD.MOV.U32 R10, RZ, RZ, R25 ;  /* 0x000000ffff0a7224 */ /* 0x000fde00078e0019 */
[----:B------:R-:W-:Y:S01]  /*16020*/  NOP ;  /* 0x0000000000007918 */ /* 0x000fe20000000000 */
[----:B------:R-:W-:Y:S01]  /*16030*/  MOV R23, R14 ;  /* 0x0000000e00177202 */ /* 0x000fe20000000f00 */
[----:B------:R-:W-:Y:S02]  /*16040*/  IMAD.MOV.U32 R0, RZ, RZ, R15 ;  /* 0x000000ffff007224 */ /* 0x000fe400078e000f */
[----:B------:R-:W-:Y:S01]  /*16050*/  IMAD.MOV.U32 R24, RZ, RZ, R12 ;  /* 0x000000ffff187224 */ /* 0x000fe200078e000c */
[----:B------:R-:W2:Y:S01]  /*16060*/  LDL.LU.64 R14, [R1+0xd90] ;  /* 0x000d9000010e7983 */ /* 0x000ea20000300a00 */
[----:B------:R-:W-:-:S03]  /*16070*/  IMAD.MOV.U32 R25, RZ, RZ, R13 ;  /* 0x000000ffff197224 */ /* 0x000fc600078e000d */
[----:B------:R-:W3:Y:S04]  /*16080*/  LDL.LU.64 R12, [R1+0xd88] ;  /* 0x000d8800010c7983 */ /* 0x000ee80000300a00 */
[----:B------:R-:W-:Y:S04]  /*16090*/  STL.64 [R1+0xd58], R10 ;  /* 0x000d580a01007387 */ /* 0x000fe80000100a00 */
[----:B------:R0:W-:Y:S04]  /*160a0*/  STL.64 [R1+0xd50], R8 ;  /* 0x000d500801007387 */ /* 0x0001e80000100a00 */
[----:B0-----:R-:W4:Y:S04]  /*160b0*/  LDL.LU R8, [R1+0x30] ;  /* 0x0000300001087983 */ /* 0x001f280000300800 */
[----:B------:R-:W4:Y:S04]  /*160c0*/  LDL.LU R9, [R1+0x34] ;  /* 0x0000340001097983 */ /* 0x000f280000300800 */
[----:B------:R-:W4:Y:S04]  /*160d0*/  LDL.LU R10, [R1+0x38] ;  /* 0x00003800010a7983 */ /* 0x000f280000300800 */
[----:B------:R-:W4:Y:S04]  /*160e0*/  LDL.LU R11, [R1+0x3c] ;  /* 0x00003c00010b7983 */ /* 0x000f280000300800 */
[----:B------:R0:W-:Y:S02]  /*160f0*/  STL.64 [R1+0xd10], R24 ;  /* 0x000d101801007387 */ /* 0x0001e40000100a00 */
[----:B0-----:R-:W-:-:S02]  /*16100*/  IMAD.MOV.U32 R24, RZ, RZ, R2 ;  /* 0x000000ffff187224 */ /* 0x001fc400078e0002 */
[----:B------:R-:W4:Y:S01]  /*16110*/  LDL.LU R2, [R1+0xd80] ;  /* 0x000d800001027983 */ /* 0x000f220000300800 */
[----:B------:R-:W-:-:S03]  /*16120*/  IMAD.MOV.U32 R25, RZ, RZ, R21 ;  /* 0x000000ffff197224 */ /* 0x000fc600078e0015 */
[----:B------:R-:W4:Y:S04]  /*16130*/  LDL.LU R21, [R1+0xd7c] ;  /* 0x000d7c0001157983 */ /* 0x000f280000300800 */
[----:B------:R-:W4:Y:S04]  /*16140*/  LDL.LU R28, [R1+0xd78] ;  /* 0x000d7800011c7983 */ /* 0x000f280000300800 */
[----:B------:R-:W4:Y:S04]  /*16150*/  LDL.LU R20, [R1+0xd74] ;  /* 0x000d740001147983 */ /* 0x000f280000300800 */
[----:B------:R-:W-:Y:S04]  /*16160*/  STL.64 [R1+0xd20], R26 ;  /* 0x000d201a01007387 */ /* 0x000fe80000100a00 */
[----:B------:R0:W-:Y:S04]  /*16170*/  STL.64 [R1+0xd18], R24 ;  /* 0x000d181801007387 */ /* 0x0001e80000100a00 */
[----:B0-----:R-:W4:Y:S01]  /*16180*/  LDL.LU R24, [R1] ;  /* 0x0000000001187983 */ /* 0x001f220000300800 */
[----:B------:R-:W-:-:S03]  /*16190*/  IMAD.MOV.U32 R25, RZ, RZ, R3 ;  /* 0x000000ffff197224 */ /* 0x000fc600078e0003 */
[----:B------:R-:W4:Y:S01]  /*161a0*/  LDL.LU R3, [R1+0xd70] ;  /* 0x000d700001037983 */ /* 0x000f220000300800 */
[----:B--2---:R-:W-:Y:S02]  /*161b0*/  IMAD.MOV.U32 R26, RZ, RZ, R15 ;  /* 0x000000ffff1a7224 */ /* 0x004fe400078e000f */
[----:B------:R-:W-:-:S05]  /*161c0*/  IMAD.MOV.U32 R27, RZ, RZ, R14 ;  /* 0x000000ffff1b7224 */ /* 0x000fca00078e000e */
[----:B------:R0:W-:Y:S01]  /*161d0*/  STL.64 [R1+0xd48], R26 ;  /* 0x000d481a01007387 */ /* 0x0001e20000100a00 */
[----:B---3--:R-:W-:Y:S01]  /*161e0*/  IMAD.MOV.U32 R15, RZ, RZ, R12 ;  /* 0x000000ffff0f7224 */ /* 0x008fe200078e000c */
[----:B----4-:R-:W-:Y:S01]  /*161f0*/  HMMA.16816.F32 R8, R16, R12, R8 ;  /* 0x0000000c1008723c */ /* 0x010fe20000001808 */
[----:B0-----:R-:W-:-:S15]  /*16200*/  IMAD.MOV.U32 R27, RZ, RZ, R2 ;  /* 0x000000ffff1b7224 */ /* 0x001fde00078e0002 */
[----:B------:R-:W-:-:S03]  /*16210*/  NOP ;  /* 0x0000000000007918 */ /* 0x000fc60000000000 */
[----:B------:R-:W-:Y:S02]  /*16220*/  IMAD.MOV.U32 R2, RZ, RZ, R11 ;  /* 0x000000ffff027224 */ /* 0x000fe400078e000b */
[----:B------:R-:W-:Y:S01]  /*16230*/  IMAD.MOV.U32 R7, RZ, RZ, R8 ;  /* 0x000000ffff077224 */ /* 0x000fe200078e0008 */
[----:B------:R0:W-:Y:S02]  /*16240*/  STL.64 [R1+0xd40], R24 ;  /* 0x000d401801007387 */ /* 0x0001e40000100a00 */
[----:B0-----:R-:W-:Y:S02]  /*16250*/  IMAD.MOV.U32 R24, RZ, RZ, R20 ;  /* 0x000000ffff187224 */ /* 0x001fe400078e0014 */
[----:B------:R-:W2:Y:S04]  /*16260*/  LDL.LU R20, [R1+0xd6c] ;  /* 0x000d6c0001147983 */ /* 0x000ea80000300800 */
[----:B------:R-:W3:Y:S04]  /*16270*/  LDL.LU R14, [R1+0xd68] ;  /* 0x000d6800010e7983 */ /* 0x000ee80000300800 */
[----:B------:R-:W3:Y:S04]  /*16280*/  LDL.LU.64 R12, [R1+0xd60] ;  /* 0x000d6000010c7983 */ /* 0x000ee80000300a00 */
[----:B------:R-:W-:Y:S04]  /*16290*/  STL [R1+0x94], R9 ;  /* 0x0000940901007387 */ /* 0x000fe80000100800 */
[----:B------:R0:W-:Y:S04]  /*162a0*/  STL [R1+0x98], R10 ;  /* 0x0000980a01007387 */ /* 0x0001e80000100800 */
[----:B0-----:R-:W4:Y:S04]  /*162b0*/  LDL.LU.64 R10, [R1+0xd58] ;  /* 0x000d5800010a7983 */ /* 0x001f280000300a00 */
[----:B------:R-:W3:Y:S01]  /*162c0*/  LDL.LU.64 R8, [R1+0xd50] ;  /* 0x000d500001087983 */ /* 0x000ee20000300a00 */
[----:B------:R-:W-:Y:S01]  /*162d0*/  MOV R25, R28 ;  /* 0x0000001c00197202 */ /* 0x000fe20000000f00 */
[----:B------:R-:W-:-:S02]  /*162e0*/  IMAD.MOV.U32 R26, RZ, RZ, R21 ;  /* 0x000000ffff1a7224 */ /* 0x000fc400078e0015 */
[----:B------:R-:W-:Y:S04]  /*162f0*/  STL.64 [R1+0xce0], R6 ;  /* 0x000ce00601007387 */ /* 0x000fe80000100a00 */
[----:B------:R0:W-:Y:S02]  /*16300*/  STL.64 [R1+0xcd8], R4 ;  /* 0x000cd80401007387 */ /* 0x0001e40000100a00 */
[----:B0-----:R-:W-:Y:S02]  /*16310*/  IMAD.MOV.U32 R5, RZ, RZ, R3 ;  /* 0x000000ffff057224 */ /* 0x001fe400078e0003 */
[----:B--2---:R-:W-:Y:S01]  /*16320*/  IMAD.MOV.U32 R4, RZ, RZ, R20 ;  /* 0x000000ffff047224 */ /* 0x004fe200078e0014 */
[----:B---3--:R-:W-:-:S15]  /*16330*/  HMMA.16816.F32 R24, R16, R8, R24 ;  /* 0x000000081018723c */ /* 0x008fde0000001818 */
[----:B------:R-:W-:-:S04]  /*16340*/  NOP ;  /* 0x0000000000007918 */ /* 0x000fc80000000000 */
[----:B------:R-:W-:Y:S01]  /*16350*/  MOV R21, R26 ;  /* 0x0000001a00157202 */ /* 0x000fe20000000f00 */
[----:B------:R-:W-:Y:S02]  /*16360*/  IMAD.MOV.U32 R28, RZ, RZ, R27 ;  /* 0x000000ffff1c7224 */ /* 0x000fe400078e001b */
[----:B------:R-:W-:Y:S01]  /*16370*/  IMAD.MOV.U32 R3, RZ, RZ, R24 ;  /* 0x000000ffff037224 */ /* 0x000fe200078e0018 */
[----:B------:R-:W2:Y:S01]  /*16380*/  LDL.LU.64 R26, [R1+0xd48] ;  /* 0x000d4800011a7983 */ /* 0x000ea20000300a00 */
[----:B------:R-:W-:-:S03]  /*16390*/  IMAD.MOV.U32 R20, RZ, RZ, R25 ;  /* 0x000000ffff147224 */ /* 0x000fc600078e0019 */
[----:B------:R-:W2:Y:S04]  /*163a0*/  LDL.LU.64 R24, [R1+0xd40] ;  /* 0x000d400001187983 */ /* 0x000ea80000300a00 */
[----:B------:R0:W-:Y:S02]  /*163b0*/  STL.64 [R1+0xd08], R8 ;  /* 0x000d080801007387 */ /* 0x0001e40000100a00 */
[----:B0-----:R-:W-:Y:S02]  /*163c0*/  IMAD.MOV.U32 R8, RZ, RZ, R15 ;  /* 0x000000ffff087224 */ /* 0x001fe400078e000f */
[----:B------:R-:W3:Y:S04]  /*163d0*/  LDL.LU R15, [R1+0xd38] ;  /* 0x000d3800010f7983 */ /* 0x000ee80000300800 */
[----:B------:R-:W2:Y:S04]  /*163e0*/  LDL.LU R9, [R1+0xf4] ;  /* 0x0000f40001097983 */ /* 0x000ea80000300800 */
[----:B------:R-:W-:Y:S04]  /*163f0*/  STL.64 [R1+0xd00], R22 ;  /* 0x000d001601007387 */ /* 0x000fe80000100a00 */
[----:B------:R0:W-:Y:S04]  /*16400*/  STL.64 [R1+0xcf8], R20 ;  /* 0x000cf81401007387 */ /* 0x0001e80000100a00 */
[----:B0-----:R-:W2:Y:S04]  /*16410*/  LDL.LU R20, [R1+0x50] ;  /* 0x0000500001147983 */ /* 0x001ea80000300800 */
[----:B------:R-:W2:Y:S04]  /*16420*/  LDL.LU R21, [R1+0x54] ;  /* 0x0000540001157983 */ /* 0x000ea80000300800 */
[----:B------:R-:W2:Y:S01]  /*16430*/  LDL.LU R22, [R1+0x58] ;  /* 0x0000580001167983 */ /* 0x000ea20000300800 */
[----:B---3--:R-:W-:Y:S03]  /*16440*/  HMMA.16816.F32 R16, R16, R4, R12 ;  /* 0x000000041010723c */ /* 0x008fe6000000180c */
[----:B------:R-:W2:Y:S04]  /*16450*/  LDL.LU.64 R14, [R1+0xd30] ;  /* 0x000d3000010e7983 */ /* 0x000ea80000300a00 */
[----:B------:R-:W2:-:S12]  /*16460*/  LDL.LU.64 R12, [R1+0xd28] ;  /* 0x000d2800010c7983 */ /* 0x000e980000300a00 */
[----:B------:R4:W-:Y:S04]  /*16470*/  STL.64 [R1+0x40], R16 ;  /* 0x0000401001007387 */ /* 0x0009e80000100a00 */
[----:B------:R2:W-:Y:S01]  /*16480*/  STL.64 [R1+0x48], R18 ;  /* 0x0000481201007387 */ /* 0x0005e20000100a00 */
[----:B----4-:R-:W-:Y:S02]  /*16490*/  IMAD.MOV.U32 R16, RZ, RZ, R11 ;  /* 0x000000ffff107224 */ /* 0x010fe400078e000b */
[----:B------:R-:W-:-:S07]  /*164a0*/  IMAD.MOV.U32 R17, RZ, RZ, R10 ;  /* 0x000000ffff117224 */ /* 0x000fce00078e000a */
[----:B--2---:R-:W-:Y:S01]  /*164b0*/  HMMA.16816.F32 R16, R12, R16, R24 ;  /* 0x000000100c10723c */ /* 0x004fe20000001818 */
[----:B------:R-:W2:Y:S04]  /*164c0*/  LDL.LU.64 R26, [R1+0xd20] ;  /* 0x000d2000011a7983 */ /* 0x000ea80000300a00 */
[----:B------:R-:W2:-:S14]  /*164d0*/  LDL.LU.64 R24, [R1+0xd18] ;  /* 0x000d180001187983 */ /* 0x000e9c0000300a00 */
[----:B------:R0:W-:Y:S04]  /*164e0*/  STL.64 [R1+0xca0], R18 ;  /* 0x000ca01201007387 */ /* 0x0001e80000100a00 */
[----:B0-----:R-:W3:Y:S04]  /*164f0*/  LDL R19, [R1+0x130] ;  /* 0x0001300001137983 */ /* 0x001ee80000100800 */
[----:B------:R-:W-:Y:S01]  /*16500*/  STL.64 [R1+0xc98], R16 ;  /* 0x000c981001007387 */ /* 0x000fe20000100a00 */
[----:B--2---:R-:W-:Y:S03]  /*16510*/  HMMA.16816.F32 R8, R12, R8, R24 ;  /* 0x000000080c08723c */ /* 0x004fe60000001818 */
[----:B------:R-:W2:-:S15]  /*16520*/  LDL.LU.64 R24, [R1+0xd10] ;  /* 0x000d100001187983 */ /* 0x000e9e0000300a00 */
[----:B------:R-:W-:Y:S01]  /*16530*/  NOP ;  /* 0x0000000000007918 */ /* 0x000fe20000000000 */
[----:B------:R0:W-:Y:S04]  /*16540*/  STL.64 [R1+0x60], R8 ;  /* 0x0000600801007387 */ /* 0x0001e80000100a00 */
[----:B0-----:R-:W4:Y:S01]  /*16550*/  LDL.LU.64 R8, [R1+0xd08] ;  /* 0x000d080001087983 */ /* 0x001f220000300a00 */
[----:B------:R-:W-:Y:S02]  /*16560*/  IMAD.MOV.U32 R23, RZ, RZ, R29 ;  /* 0x000000ffff177224 */ /* 0x000fe400078e001d */
[----:B------:R-:W-:Y:S02]  /*16570*/  IMAD.MOV.U32 R27, RZ, RZ, R10 ;  /* 0x000000ffff1b7224 */ /* 0x000fe400078e000a */
[----:B------:R-:W-:-:S05]  /*16580*/  IMAD.MOV.U32 R26, RZ, RZ, R11 ;  /* 0x000000ffff1a7224 */ /* 0x000fca00078e000b */
[----:B------:R-:W-:Y:S01]  /*16590*/  STL.64 [R1+0xcc0], R26 ;  /* 0x000cc01a01007387 */ /* 0x000fe20000100a00 */
[----:B----4-:R-:W-:Y:S03]  /*165a0*/  HMMA.16816.F32 R8, R12, R8, R20 ;  /* 0x000000080c08723c */ /* 0x010fe60000001814 */
[----:B------:R-:W4:Y:S04]  /*165b0*/  LDL.LU.64 R22, [R1+0xd00] ;  /* 0x000d000001167983 */ /* 0x000f280000300a00 */
[----:B------:R-:W2:-:S12]  /*165c0*/  LDL.LU.64 R20, [R1+0xcf8] ;  /* 0x000cf80001147983 */ /* 0x000e980000300a00 */
[----:B------:R-:W-:Y:S04]  /*165d0*/  STL.64 [R1+0xc0], R8 ;  /* 0x0000c00801007387 */ /* 0x000fe80000100a00 */
[----:B------:R0:W-:Y:S04]  /*165e0*/  STL.64 [R1+0xc8], R10 ;  /* 0x0000c80a01007387 */ /* 0x0001e80000100a00 */
[----:B0-----:R-:W2:Y:S04]  /*165f0*/  LDL.LU.64 R10, [R1+0xcf0] ;  /* 0x000cf000010a7983 */ /* 0x001ea80000300a00 */
[----:B------:R-:W2:Y:S04]  /*16600*/  LDL.LU.64 R8, [R1+0xce8] ;  /* 0x000ce80001087983 */ /* 0x000ea80000300a00 */
[----:B------:R-:W3:Y:S01]  /*16610*/  LDL.LU.64 R6, [R1+0xce0] ;  /* 0x000ce00001067983 */ /* 0x000ee20000300a00 */
[----:B------:R-:W-:Y:S01]  /*16620*/  IMAD.MOV.U32 R16, RZ, RZ, R3 ;  /* 0x000000ffff107224 */ /* 0x000fe200078e0003 */
[----:B--2---:R-:W-:Y:S02]  /*16630*/  HMMA.16816.F32 R8, R12, R4, R8 ;  /* 0x000000040c08723c */ /* 0x004fe40000001808 */
[----:B------:R-:W2:Y:S01]  /*16640*/  LDL.LU.64 R4, [R1+0xcd8] ;  /* 0x000cd80001047983 */ /* 0x000ea20000300a00 */
[----:B------:R-:W-:Y:S01]  /*16650*/  IMAD.MOV.U32 R18, RZ, RZ, R21 ;  /* 0x000000ffff127224 */ /* 0x000fe200078e0015 */
[----:B------:R-:W-:-:S02]  /*16660*/  MOV R17, R20 ;  /* 0x0000001400117202 */ /* 0x000fc40000000f00 */
[----:B---3--:R0:W1:-:S13]  /*16670*/  LDSM.16.MT88.4 R12, [R19+UR6+0x9800] ;  /* 0x00980006130c783b */ /* 0x00805a0008004200 */
[----:B------:R-:W-:Y:S01]  /*16680*/  IMAD.MOV.U32 R29, RZ, RZ, R11 ;  /* 0x000000ffff1d7224 */ /* 0x000fe200078e000b */
[----:B------:R-:W-:Y:S04]  /*16690*/  STL.64 [R1+0x70], R8 ;  /* 0x0000700801007387 */ /* 0x000fe80000100a00 */
[----:B------:R-:W-:Y:S04]  /*166a0*/  STL [R1+0x78], R10 ;  /* 0x0000780a01007387 */ /* 0x000fe80000100800 */
[----:B------:R-:W-:Y:S04]  /*166b0*/  STL [R1+0xc80], R29 ;  /* 0x000c801d01007387 */ /* 0x000fe80000100800 */
[----:B------:R-:W3:Y:S01]  /*166c0*/  LDL.LU R3, [R1+0xcd4] ;  /* 0x000cd40001037983 */ /* 0x000ee20000300800 */
[----:B0-----:R-:W-:-:S03]  /*166d0*/  IMAD.MOV.U32 R19, RZ, RZ, R28 ;  /* 0x000000ffff137224 */ /* 0x001fc600078e001c */
[----:B------:R-:W2:Y:S04]  /*166e0*/  LDL.LU R20, [R1+0xcd0] ;  /* 0x000cd00001147983 */ /* 0x000ea80000300800 */
[----:B------:R-:W2:Y:S04]  /*166f0*/  LDL.LU R21, [R1+0xccc] ;  /* 0x000ccc0001157983 */ /* 0x000ea80000300800 */
[----:B------:R0:W-:Y:S04]  /*16700*/  STL.64 [R1+0xcb0], R18 ;  /* 0x000cb01201007387 */ /* 0x0001e80000100a00 */
[----:B------:R-:W-:Y:S04]  /*16710*/  STL.64 [R1+0xca8], R16 ;  /* 0x000ca81001007387 */ /* 0x000fe80000100a00 */
[----:B0-----:R-:W2:Y:S01]  /*16720*/  LDL.64 R18, [R1+0xf8] ;  /* 0x0000f80001127983 */ /* 0x001ea20000100a00 */
[----:B----4-:R-:W-:-:S02]  /*16730*/  IMAD.MOV.U32 R26, RZ, RZ, R23 ;  /* 0x000000ffff1a7224 */ /* 0x010fc400078e0017 */
[----:B------:R-:W-:Y:S01]  /*16740*/  IMAD.MOV.U32 R27, RZ, RZ, R0 ;  /* 0x000000ffff1b7224 */ /* 0x000fe200078e0000 */
[----:B---3--:R-:W0:Y:S04]  /*16750*/  LDSM.16.M88.4 R8, [R3+UR6+0x80] ;  /* 0x000080060308783b */ /* 0x008e280008000200 */
[----:B--2---:R2:W-:Y:S04]  /*16760*/  STL.64 [R1+0xcb8], R18 ;  /* 0x000cb81201007387 */ /* 0x0045e80000100a00 */
[----:B--2---:R-:W2:Y:S04]  /*16770*/  LDL.LU.64 R18, [R1+0xb8] ;  /* 0x0000b80001127983 */ /* 0x004ea80000300a00 */
[----:B-1----:R-:W-:Y:S04]  /*16780*/  STL [R1+0xc54], R12 ;  /* 0x000c540c01007387 */ /* 0x002fe80000100800 */
[----:B------:R-:W-:Y:S04]  /*16790*/  STL [R1+0xc50], R13 ;  /* 0x000c500d01007387 */ /* 0x000fe80000100800 */
[----:B------:R-:W-:Y:S04]  /*167a0*/  STL [R1+0xc4c], R14 ;  /* 0x000c4c0e01007387 */ /* 0x000fe80000100800 */
[----:B------:R1:W-:Y:S04]  /*167b0*/  STL [R1+0xc48], R15 ;  /* 0x000c480f01007387 */ /* 0x0003e80000100800 */
[----:B-1----:R-:W3:Y:S04]  /*167c0*/  LDL.LU.64 R14, [R1+0x118] ;  /* 0x00011800010e7983 */ /* 0x002ee80000300a00 */
[----:B0-----:R-:W-:Y:S04]  /*167d0*/  STL.64 [R1+0x30], R8 ;  /* 0x0000300801007387 */ /* 0x001fe80000100a00 */
[----:B------:R-:W-:Y:S04]  /*167e0*/  STL.64 [R1+0x38], R10 ;  /* 0x0000380a01007387 */ /* 0x000fe80000100a00 */
[----:B------:R-:W0:Y:S04]  /*167f0*/  LDSM.16.M88.4 R8, [R3+UR6+0x2080] ;  /* 0x002080060308783b */ /* 0x000e280008000200 */
[----:B0-----:R-:W-:Y:S01]  /*16800*/  STL.64 [R1+0x20], R8 ;  /* 0x0000200801007387 */ /* 0x001fe20000100a00 */
[----:B------:R-:W-:-:S03]  /*16810*/  IMAD.MOV.U32 R23, RZ, RZ, R11 ;  /* 0x000000ffff177224 */ /* 0x000fc600078e000b */
[----:B------:R-:W-:Y:S04]  /*16820*/  STL [R1+0x28], R10 ;  /* 0x0000280a01007387 */ /* 0x000fe80000100800 */
[----:B------:R-:W0:Y:S02]  /*16830*/  LDSM.16.M88.4 R8, [R3+UR6+0x4080] ;  /* 0x004080060308783b */ /* 0x000e240008000200 */
[----:B0-----:R-:W-:Y:S02]  /*16840*/  IMAD.MOV.U32 R28, RZ, RZ, R10 ;  /* 0x000000ffff1c7224 */ /* 0x001fe400078e000a */
[----:B------:R-:W-:Y:S01]  /*16850*/  STL.64 [R1+0x10], R8 ;  /* 0x0000100801007387 */ /* 0x000fe20000100a00 */
[----:B------:R-:W-:-:S03]  /*16860*/  IMAD.MOV.U32 R0, RZ, RZ, R11 ;  /* 0x000000ffff007224 */ /* 0x000fc600078e000b */
[----:B------:R-:W0:Y:S04]  /*16870*/  LDSM.16.M88.4 R8, [R3+UR6+0x6080] ;  /* 0x006080060308783b */ /* 0x000e280008000200 */
[----:B------:R-:W-:Y:S04]  /*16880*/  STL [R1+0xbac], R0 ;  /* 0x000bac0001007387 */ /* 0x000fe80000100800 */
[----:B------:R-:W-:Y:S04]  /*16890*/  STL [R1+0xba8], R28 ;  /* 0x000ba81c01007387 */ /* 0x000fe80000100800 */
[----:B0-----:R-:W-:Y:S04]  /*168a0*/  STL.64 [R1], R8 ;  /* 0x0000000801007387 */ /* 0x001fe80000100a00 */
[----:B------:R-:W-:Y:S04]  /*168b0*/  STL.64 [R1+0x8], R10 ;  /* 0x0000080a01007387 */ /* 0x000fe80000100a00 */
[----:B------:R-:W-:Y:S04]  /*168c0*/  STL.64 [R1+0xc78], R22 ;  /* 0x000c781601007387 */ /* 0x000fe80000100a00 */
[----:B------:R0:W-:Y:S04]  /*168d0*/  STL.64 [R1+0xc70], R20 ;  /* 0x000c701401007387 */ /* 0x0001e80000100a00 */
[----:B------:R1:W4:Y:S01]  /*168e0*/  LDSM.16.MT88.4 R8, [R22+UR6+0x9800] ;  /* 0x009800061608783b */ /* 0x0003220008004200 */
[----:B0-----:R-:W-:-:S03]  /*168f0*/  IMAD.MOV.U32 R20, RZ, RZ, R7 ;  /* 0x000000ffff147224 */ /* 0x001fc600078e0007 */
[----:B------:R-:W2:Y:S04]  /*16900*/  LDL.LU R7, [R1+0xcc8] ;  /* 0x000cc80001077983 */ /* 0x000ea80000300800 */
[----:B------:R-:W3:Y:S04]  /*16910*/  LDL.LU R21, [R1+0x94] ;  /* 0x0000940001157983 */ /* 0x000ee80000300800 */
[----:B-1----:R-:W3:Y:S04]  /*16920*/  LDL.LU R22, [R1+0x98] ;  /* 0x0000980001167983 */ /* 0x002ee80000300800 */
[----:B----4-:R-:W-:Y:S04]  /*16930*/  STL [R1+0xc1c], R8 ;  /* 0x000c1c0801007387 */ /* 0x010fe80000100800 */
[----:B------:R-:W-:Y:S04]  /*16940*/  STL [R1+0xc18], R9 ;  /* 0x000c180901007387 */ /* 0x000fe80000100800 */
[----:B------:R-:W-:Y:S04]  /*16950*/  STL [R1+0xc14], R10 ;  /* 0x000c140a01007387 */ /* 0x000fe80000100800 */
[----:B------:R0:W-:Y:S04]  /*16960*/  STL [R1+0xc10], R11 ;  /* 0x000c100b01007387 */ /* 0x0001e80000100800 */
[----:B0-----:R-:W4:Y:S01]  /*16970*/  LDL.LU.64 R10, [R1+0x128] ;  /* 0x00012800010a7983 */ /* 0x001f220000300a00 */
[----:B--2---:R-:W-:-:S15]  /*16980*/  HMMA.16816.F32 R24, R4, R18, R24 ;  /* 0x000000120418723c */ /* 0x004fde0000001818 */
[----:B------:R-:W-:-:S04]  /*16990*/  NOP ;  /* 0x0000000000007918 */ /* 0x000fc80000000000 */
[----:B------:R0:W-:Y:S04]  /*169a0*/  STL.64 [R1+0xa0], R24 ;  /* 0x0000a01801007387 */ /* 0x0001e80000100a00 */
[----:B------:R1:W-:Y:S01]  /*169b0*/  STL.64 [R1+0xa8], R26 ;  /* 0x0000a81a01007387 */ /* 0x0003e20000100a00 */
[----:B0-----:R-:W-:Y:S01]  /*169c0*/  MOV R24, R18 ;  /* 0x0000001200187202 */ /* 0x001fe20000000f00 */
[----:B------:R-:W-:Y:S02]  /*169d0*/  IMAD.MOV.U32 R25, RZ, RZ, R19 ;  /* 0x000000ffff197224 */ /* 0x000fe400078e0013 */
[----:B-1----:R-:W2:Y:S04]  /*169e0*/  LDL.LU.64 R26, [R1+0xcc0] ;  /* 0x000cc000011a7983 */ /* 0x002ea80000300a00 */
[----:B------:R-:W3:Y:S01]  /*169f0*/  LDL.LU.64 R18, [R1+0xcb8] ;  /* 0x000cb80001127983 */ /* 0x000ee20000300a00 */
[----:B------:R-:W-:-:S07]  /*16a00*/  IMAD.MOV.U32 R23, RZ, RZ, R2 ;  /* 0x000000ffff177224 */ /* 0x000fce00078e0002 */
[----:B---3--:R-:W-:Y:S01]  /*16a10*/  HMMA.16816.F32 R20, R4, R18, R20 ;  /* 0x000000120414723c */ /* 0x008fe20000001814 */
[----:B------:R-:W-:Y:S02]  /*16a20*/  IMAD.MOV.U32 R29, RZ, RZ, R18 ;  /* 0x000000ffff1d7224 */ /* 0x000fe400078e0012 */
[----:B------:R-:W3:Y:S04]  /*16a30*/  LDL.LU.64 R18, [R1+0xcb0] ;  /* 0x000cb00001127983 */ /* 0x000ee80000300a00 */
[----:B------:R-:W3:-:S12]  /*16a40*/  LDL.LU.64 R16, [R1+0xca8] ;  /* 0x000ca80001107983 */ /* 0x000ed80000300a00 */
[----:B------:R-:W-:Y:S02]  /*16a50*/  IMAD.MOV.U32 R3, RZ, RZ, R22 ;  /* 0x000000ffff037224 */ /* 0x000fe400078e0016 */
[----:B------:R-:W-:Y:S01]  /*16a60*/  IMAD.MOV.U32 R2, RZ, RZ, R23 ;  /* 0x000000ffff027224 */ /* 0x000fe200078e0017 */
[----:B------:R0:W-:Y:S01]  /*16a70*/  STL.64 [R1+0x90], R20 ;  /* 0x0000901401007387 */ /* 0x0001e20000100a00 */
[----:B--2---:R-:W-:Y:S02]  /*16a80*/  IMAD.MOV.U32 R22, RZ, RZ, R27 ;  /* 0x000000ffff167224 */ /* 0x004fe400078e001b */
[----:B------:R-:W-:Y:S01]  /*16a90*/  IMAD.MOV.U32 R23, RZ, RZ, R26 ;  /* 0x000000ffff177224 */ /* 0x000fe200078e001a */
[----:B------:R-:W2:Y:S01]  /*16aa0*/  LDL.LU R28, [R1+0x130] ;  /* 0x00013000011c7983 */ /* 0x000ea20000300800 */
[----:B------:R-:W-:Y:S02]  /*16ab0*/  IMAD.MOV.U32 R26, RZ, RZ, R14 ;  /* 0x000000ffff1a7224 */ /* 0x000fe400078e000e */
[----:B------:R-:W-:Y:S01]  /*16ac0*/  IMAD.MOV.U32 R27, RZ, RZ, R15 ;  /* 0x000000ffff1b7224 */ /* 0x000fe200078e000f */
[----:B0-----:R-:W2:Y:S04]  /*16ad0*/  LDL.LU R20, [R1+0x60] ;  /* 0x0000600001147983 */ /* 0x001ea80000300800 */
[----:B------:R-:W2:Y:S01]  /*16ae0*/  LDL.LU R21, [R1+0x64] ;  /* 0x0000640001157983 */ /* 0x000ea20000300800 */
[----:B---3--:R-:W-:-:S15]  /*16af0*/  HMMA.16816.F32 R16, R4, R14, R16 ;  /* 0x0000000e0410723c */ /* 0x008fde0000001810 */
[----:B------:R-:W-:-:S04]  /*16b00*/  NOP ;  /* 0x0000000000007918 */ /* 0x000fc80000000000 */
[----:B------:R-:W-:Y:S01]  /*16b10*/  IMAD.MOV.U32 R14, RZ, RZ, R18 ;  /* 0x000000ffff0e7224 */ /* 0x000fe200078e0012 */
[----:B------:R-:W-:Y:S01]  /*16b20*/  MOV R13, R17 ;  /* 0x00000011000d7202 */ /* 0x000fe20000000f00 */
[----:B------:R-:W-:Y:S02]  /*16b30*/  IMAD.MOV.U32 R15, RZ, RZ, R19 ;  /* 0x000000ffff0f7224 */ /* 0x000fe400078e0013 */
[----:B------:R-:W-:Y:S01]  /*16b40*/  IMAD.MOV.U32 R12, RZ, RZ, R16 ;  /* 0x000000ffff0c7224 */ /* 0x000fe200078e0010 */
[----:B------:R-:W3:Y:S04]  /*16b50*/  LDL.LU.64 R18, [R1+0xca0] ;  /* 0x000ca00001127983 */ /* 0x000ee80000300a00 */
[----:B------:R-:W3:Y:S04]  /*16b60*/  LDL.LU.64 R16, [R1+0xc98] ;  /* 0x000c980001107983 */ /* 0x000ee80000300a00 */
[----:B------:R-:W-:Y:S04]  /*16b70*/  STL.64 [R1+0xc60], R14 ;  /* 0x000c600e01007387 */ /* 0x000fe80000100a00 */
[----:B------:R0:W-:Y:S04]  /*16b80*/  STL.64 [R1+0xc58], R12 ;  /* 0x000c580c01007387 */ /* 0x0001e80000100a00 */
[----:B0-----:R-:W2:Y:S04]  /*16b90*/  LDL.LU R12, [R1+0x40] ;  /* 0x00004000010c7983 */ /* 0x001ea80000300800 */
[----:B------:R-:W2:Y:S04]  /*16ba0*/  LDL.LU R13, [R1+0x44] ;  /* 0x00004400010d7983 */ /* 0x000ea80000300800 */
[----:B------:R-:W2:Y:S04]  /*16bb0*/  LDL.LU R14, [R1+0x48] ;  /* 0x00004800010e7983 */ /* 0x000ea80000300800 */
[----:B------:R-:W2:Y:S01]  /*16bc0*/  LDL.LU R15, [R1+0x4c] ;  /* 0x00004c00010f7983 */ /* 0x000ea20000300800 */
[----:B----4-:R-:W-:Y:S01]  /*16bd0*/  IMAD.MOV.U32 R0, RZ, RZ, R11 ;  /* 0x000000ffff007224 */ /* 0x010fe200078e000b */
[----:B--2---:R-:W-:Y:S01]  /*16be0*/  HMMA.16816.F32 R4, R4, R10, R12 ;  /* 0x0000000a0404723c */ /* 0x004fe2000000180c */
[----:B------:R-:W-:-:S02]  /*16bf0*/  IMAD.MOV.U32 R12, RZ, RZ, R10 ;  /* 0x000000ffff0c7224 */ /* 0x000fc400078e000a */
[----:B------:R-:W-:Y:S02]  /*16c00*/  IMAD.MOV.U32 R14, RZ, RZ, R26 ;  /* 0x000000ffff0e7224 */ /* 0x000fe400078e001a */
[----:B------:R-:W-:-:S14]  /*16c10*/  IMAD.MOV.U32 R15, RZ, RZ, R27 ;  /* 0x000000ffff0f7224 */ /* 0x000fdc00078e001b */
[----:B------:R-:W-:Y:S02]  /*16c20*/  IMAD.MOV.U32 R10, RZ, RZ, R6 ;  /* 0x000000ffff0a7224 */ /* 0x000fe400078e0006 */
[----:B------:R-:W-:Y:S01]  /*16c30*/  IMAD.MOV.U32 R11, RZ, RZ, R7 ;  /* 0x000000ffff0b7224 */ /* 0x000fe200078e0007 */
[----:B------:R-:W-:Y:S01]  /*16c40*/  MOV R7, R25 ;  /* 0x0000001900077202 */ /* 0x000fe20000000f00 */
[----:B------:R-:W-:Y:S02]  /*16c50*/  IMAD.MOV.U32 R6, RZ, RZ, R24 ;  /* 0x000000ffff067224 */ /* 0x000fe400078e0018 */
[----:B------:R-:W3:Y:S04]  /*16c60*/  LDL.LU R24, [R1+0xc90] ;  /* 0x000c900001187983 */ /* 0x000ee80000300800 */
[----:B------:R-:W3:Y:S04]  /*16c70*/  LDL.LU R25, [R1+0xc8c] ;  /* 0x000c8c0001197983 */ /* 0x000ee80000300800 */
[----:B------:R-:W3:Y:S04]  /*16c80*/  LDL.LU R26, [R1+0xc88] ;  /* 0x000c8800011a7983 */ /* 0x000ee80000300800 */
[----:B------:R-:W3:Y:S01]  /*16c90*/  LDL.LU R27, [R1+0xc84] ;  /* 0x000c8400011b7983 */ /* 0x000ee20000300800 */
[----:B------:R-:W-:-:S02]  /*16ca0*/  IMAD.MOV.U32 R8, RZ, RZ, R4 ;  /* 0x000000ffff087224 */ /* 0x000fc400078e0004 */
[----:B------:R-:W-:Y:S01]  /*16cb0*/  IMAD.MOV.U32 R9, RZ, RZ, R5 ;  /* 0x000000ffff097224 */ /* 0x000fe200078e0005 */
[----:B------:R0:W-:Y:S04]  /*16cc0*/  STL.64 [R1+0xc28], R10 ;  /* 0x000c280a01007387 */ /* 0x0001e80000100a00 */
[----:B------:R1:W-:Y:S01]  /*16cd0*/  STL.64 [R1+0xc20], R8 ;  /* 0x000c200801007387 */ /* 0x0003e20000100a00 */
[----:B0-----:R-:W-:Y:S02]  /*16ce0*/  IMAD.MOV.U32 R10, RZ, RZ, R12 ;  /* 0x000000ffff0a7224 */ /* 0x001fe400078e000c */
[----:B------:R-:W-:-:S05]  /*16cf0*/  IMAD.MOV.U32 R11, RZ, RZ, R0 ;  /* 0x000000ffff0b7224 */ /* 0x000fca00078e0000 */
[----:B------:R0:W-:Y:S04]  /*16d00*/  STL.64 [R1+0xc68], R10 ;  /* 0x000c680a01007387 */ /* 0x0001e80000100a00 */
[----:B-1----:R-:W2:Y:S04]  /*16d10*/  LDL.LU R8, [R1+0xc0] ;  /* 0x0000c00001087983 */ /* 0x002ea80000300800 */
[----:B------:R-:W2:Y:S04]  /*16d20*/  LDL.LU R9, [R1+0xc4] ;  /* 0x0000c40001097983 */ /* 0x000ea80000300800 */
[----:B0-----:R-:W2:Y:S04]  /*16d30*/  LDL.LU R10, [R1+0xc8] ;  /* 0x0000c800010a7983 */ /* 0x001ea80000300800 */
[----:B------:R-:W2:Y:S01]  /*16d40*/  LDL.LU R11, [R1+0xcc] ;  /* 0x0000cc00010b7983 */ /* 0x000ea20000300800 */
[----:B---3--:R-:W-:Y:S01]  /*16d50*/  HMMA.16816.F32 R4, R24, R6, R16 ;  /* 0x000000061804723c */ /* 0x008fe20000001810 */
[----:B------:R-:W-:-:S15]  /*16d60*/  IMAD.MOV.U32 R18, RZ, RZ, R29 ;  /* 0x000000ffff127224 */ /* 0x000fde00078e001d */
[----:B------:R-:W-:-:S03]  /*16d70*/  NOP ;  /* 0x0000000000007918 */ /* 0x000fc60000000000 */
[----:B------:R-:W-:Y:S04]  /*16d80*/  STL.64 [R1+0x40], R4 ;  /* 0x0000400401007387 */ /* 0x000fe80000100a00 */
[----:B------:R-:W-:Y:S04]  /*16d90*/  STL [R1+0x48], R6 ;  /* 0x0000480601007387 */ /* 0x000fe80000100800 */
[----:B------:R-:W3:Y:S04]  /*16da0*/  LDL.LU R29, [R1+0xc80] ;  /* 0x000c8000011d7983 */ /* 0x000ee80000300800 */
[----:B------:R-:W4:Y:S01]  /*16db0*/  LDL.LU R19, [R1+0xfc] ;  /* 0x0000fc0001137983 */ /* 0x000f220000300800 */
[----:B------:R-:W-:-:S03]  /*16dc0*/  IMAD.MOV.U32 R0, RZ, RZ, R7 ;  /* 0x000000ffff007224 */ /* 0x000fc600078e0007 */
[----:B------:R-:W0:Y:S04]  /*16dd0*/  LDSM.16.MT88.4 R4, [R28+UR6+0x9c00] ;  /* 0x009c00061c04783b */ /* 0x000e280008004200 */
[----:B0-----:R-:W-:Y:S04]  /*16de0*/  STL.64 [R1+0xb98], R6 ;  /* 0x000b980601007387 */ /* 0x001fe80000100a00 */
[----:B------:R0:W-:Y:S04]  /*16df0*/  STL.64 [R1+0xb90], R4 ;  /* 0x000b900401007387 */ /* 0x0001e80000100a00 */
[----:B0-----:R-:W2:Y:S04]  /*16e00*/  LDL.LU R4, [R1+0x70] ;  /* 0x0000700001047983 */ /* 0x001ea80000300800 */
[----:B------:R-:W2:Y:S04]  /*16e10*/  LDL.LU R5, [R1+0x74] ;  /* 0x0000740001057983 */ /* 0x000ea80000300800 */
[----:B------:R-:W2:Y:S01]  /*16e20*/  LDL.LU R6, [R1+0x78] ;  /* 0x0000780001067983 */ /* 0x000ea20000300800 */
[----:B----4-:R-:W-:Y:S03]  /*16e30*/  HMMA.16816.F32 R16, R24, R18, R20 ;  /* 0x000000121810723c */ /* 0x010fe60000001814 */
[----:B------:R-:W4:Y:S01]  /*16e40*/  LDL.LU.64 R22, [R1+0xc78] ;  /* 0x000c780001167983 */ /* 0x000f220000300a00 */
[----:B---3--:R-:W-:-:S03]  /*16e50*/  IMAD.MOV.U32 R7, RZ, RZ, R29 ;  /* 0x000000ffff077224 */ /* 0x008fc600078e001d */
[----:B------:R-:W3:-:S12]  /*16e60*/  LDL.LU.64 R20, [R1+0xc70] ;  /* 0x000c700001147983 */ /* 0x000ed80000300a00 */
[----:B------:R-:W-:Y:S01]  /*16e70*/  IMAD.MOV.U32 R29, RZ, RZ, R18 ;  /* 0x000000ffff1d7224 */ /* 0x000fe200078e0012 */
[----:B------:R-:W-:Y:S01]  /*16e80*/  STL.64 [R1+0x60], R16 ;  /* 0x0000601001007387 */ /* 0x000fe20000100a00 */
[----:B------:R-:W-:-:S03]  /*16e90*/  IMAD.MOV.U32 R28, RZ, RZ, R19 ;  /* 0x000000ffff1c7224 */ /* 0x000fc600078e0013 */
[----:B----4-:R-:W0:Y:S04]  /*16ea0*/  LDSM.16.MT88.4 R16, [R22+UR6+0x9c00] ;  /* 0x009c00061610783b */ /* 0x010e280008004200 */
[----:B0-----:R-:W-:Y:S04]  /*16eb0*/  STL.64 [R1+0xb50], R18 ;  /* 0x000b501201007387 */ /* 0x001fe80000100a00 */
[----:B------:R0:W-:Y:S04]  /*16ec0*/  STL.64 [R1+0xb48], R16 ;  /* 0x000b481001007387 */ /* 0x0001e80000100a00 */
[----:B0-----:R-:W4:Y:S04]  /*16ed0*/  LDL.LU.64 R16, [R1] ;  /* 0x0000000001107983 */ /* 0x001f280000300a00 */
[----:B------:R-:W3:Y:S01]  /*16ee0*/  LDL.LU.64 R18, [R1+0x8] ;  /* 0x0000080001127983 */ /* 0x000ee20000300a00 */
[C---:B--2---:R-:W-:Y:S03]  /*16ef0*/  HMMA.16816.F32 R12, R24.reuse, R14, R8 ;  /* 0x0000000e180c723c */ /* 0x044fe60000001808 */
[----:B---3--:R-:W-:Y:S04]  /*16f00*/  STL [R1+0xbb0], R18 ;  /* 0x000bb01201007387 */ /* 0x008fe80000100800 */
[----:B------:R-:W-:Y:S04]  /*16f10*/  STL [R1+0xba4], R19 ;  /* 0x000ba41301007387 */ /* 0x000fe80000100800 */
[----:B----4-:R0:W-:Y:S04]  /*16f20*/  STL.64 [R1+0xc40], R16 ;  /* 0x000c401001007387 */ /* 0x0101e80000100a00 */
[----:B0-----:R-:W2:Y:S04]  /*16f30*/  LDL.LU.64 R16, [R1+0x30] ;  /* 0x0000300001107983 */ /* 0x001ea80000300a00 */
[----:B------:R0:W-:Y:S04]  /*16f40*/  STL.64 [R1+0xb20], R20 ;  /* 0x000b201401007387 */ /* 0x0001e80000100a00 */
[----:B0-----:R-:W3:Y:S04]  /*16f50*/  LDL.LU R20, [R1+0x20] ;  /* 0x0000200001147983 */ /* 0x001ee80000300800 */
[----:B------:R-:W3:Y:S04]  /*16f60*/  LDL.LU R21, [R1+0x24] ;  /* 0x0000240001157983 */ /* 0x000ee80000300800 */
[----:B------:R-:W4:Y:S04]  /*16f70*/  LDL.LU R22, [R1+0x28] ;  /* 0x0000280001167983 */ /* 0x000f280000300800 */
[----:B------:R-:W2:Y:S04]  /*16f80*/  LDL.LU.64 R10, [R1+0xc68] ;  /* 0x000c6800010a7983 */ /* 0x000ea80000300a00 */
[----:B------:R-:W-:Y:S04]  /*16f90*/  STL.64 [R1+0xb0], R12 ;  /* 0x0000b00c01007387 */ /* 0x000fe80000100a00 */
[----:B------:R0:W-:Y:S04]  /*16fa0*/  STL.64 [R1+0xb8], R14 ;  /* 0x0000b80e01007387 */ /* 0x0001e80000100a00 */
[----:B0-----:R-:W3:Y:S04]  /*16fb0*/  LDL.LU.64 R14, [R1+0xc60] ;  /* 0x000c6000010e7983 */ /* 0x001ee80000300a00 */
[----:B------:R-:W4:Y:S01]  /*16fc0*/  LDL.LU.64 R12, [R1+0xc58] ;  /* 0x000c5800010c7983 */ /* 0x000f220000300a00 */
[----:B--2---:R-:W-:Y:S03]  /*16fd0*/  HMMA.16816.F32 R4, R24, R10, R4 ;  /* 0x0000000a1804723c */ /* 0x004fe60000001804 */
[----:B------:R-:W2:Y:S04]  /*16fe0*/  LDL.LU R24, [R1+0xa0] ;  /* 0x0000a00001187983 */ /* 0x000ea80000300800 */
[----:B------:R-:W2:Y:S04]  /*16ff0*/  LDL.LU R25, [R1+0xa4] ;  /* 0x0000a40001197983 */ /* 0x000ea80000300800 */
[----:B------:R-:W2:Y:S04]  /*17000*/  LDL.LU R26, [R1+0xa8] ;  /* 0x0000a800011a7983 */ /* 0x000ea80000300800 */
[----:B------:R-:W2:Y:S01]  /*17010*/  LDL.LU R27, [R1+0xac] ;  /* 0x0000ac00011b7983 */ /* 0x000ea20000300800 */
[----:B---3--:R-:W-:-:S02]  /*17020*/  IMAD.MOV.U32 R10, RZ, RZ, R14 ;  /* 0x000000ffff0a7224 */ /* 0x008fc400078e000e */
[----:B------:R-:W-:Y:S01]  /*17030*/  IMAD.MOV.U32 R11, RZ, RZ, R15 ;  /* 0x000000ffff0b7224 */ /* 0x000fe200078e000f */
[----:B----4-:R-:W-:Y:S01]  /*17040*/  MOV R8, R12 ;  /* 0x0000000c00087202 */ /* 0x010fe20000000f00 */
[----:B------:R-:W-:Y:S01]  /*17050*/  IMAD.MOV.U32 R9, RZ, RZ, R13 ;  /* 0x000000ffff097224 */ /* 0x000fe200078e000d */
[----:B------:R-:W2:Y:S04]  /*17060*/  LDL.LU R12, [R1+0xc54] ;  /* 0x000c5400010c7983 */ /* 0x000ea80000300800 */
[----:B------:R-:W2:Y:S04]  /*17070*/  LDL.LU R13, [R1+0xc50] ;  /* 0x000c5000010d7983 */ /* 0x000ea80000300800 */
[----:B------:R-:W2:Y:S04]  /*17080*/  LDL.LU R14, [R1+0xc4c] ;  /* 0x000c4c00010e7983 */ /* 0x000ea80000300800 */
[----:B------:R-:W2:Y:S04]  /*17090*/  LDL.LU R15, [R1+0xc48] ;  /* 0x000c4800010f7983 */ /* 0x000ea80000300800 */
[----:B------:R-:W-:Y:S04]  /*170a0*/  STL.64 [R1+0xc38], R10 ;  /* 0x000c380a01007387 */ /* 0x000fe80000100a00 */
[----:B------:R0:W-:Y:S04]  /*170b0*/  STL.64 [R1+0xc30], R8 ;  /* 0x000c300801007387 */ /* 0x0001e80000100a00 */
[----:B0-----:R-:W3:Y:S04]  /*170c0*/  LDL.LU R8, [R1+0x90] ;  /* 0x0000900001087983 */ /* 0x001ee80000300800 */
[----:B------:R-:W3:Y:S04]  /*170d0*/  LDL.LU R9, [R1+0x94] ;  /* 0x0000940001097983 */ /* 0x000ee80000300800 */
[----:B------:R-:W-:Y:S04]  /*170e0*/  STL [R1+0xbc0], R4 ;  /* 0x000bc00401007387 */ /* 0x000fe80000100800 */
[----:B------:R0:W-:Y:S04]  /*170f0*/  STL [R1+0xbbc], R5 ;  /* 0x000bbc0501007387 */ /* 0x0001e80000100800 */
[----:B------:R1:W-:Y:S01]  /*17100*/  STL [R1+0xbb8], R6 ;  /* 0x000bb80601007387 */ /* 0x0003e20000100800 */
[----:B------:R-:W-:-:S03]  /*17110*/  IMAD.MOV.U32 R11, RZ, RZ, R2 ;  /* 0x000000ffff0b7224 */ /* 0x000fc600078e0002 */
[----:B------:R-:W-:Y:S01]  /*17120*/  STL [R1+0xbb4], R7 ;  /* 0x000bb40701007387 */ /* 0x000fe20000100800 */
[----:B------:R-:W-:-:S03]  /*17130*/  IMAD.MOV.U32 R2, RZ, RZ, R17 ;  /* 0x000000ffff027224 */ /* 0x000fc600078e0011 */
[----:B0-----:R-:W4:Y:S01]  /*17140*/  LDL.LU.64 R4, [R1+0x10] ;  /* 0x0000100001047983 */ /* 0x001f220000300a00 */
[----:B-1----:R-:W-:Y:S01]  /*17150*/  IMAD.MOV.U32 R6, RZ, RZ, R16 ;  /* 0x000000ffff067224 */ /* 0x002fe200078e0010 */
[----:B--2---:R-:W-:Y:S02]  /*17160*/  HMMA.16816.F32 R24, R12, R16, R24 ;  /* 0x000000100c18723c */ /* 0x004fe40000001818 */
[----:B------:R-:W2:-:S15]  /*17170*/  LDL.LU.64 R16, [R1+0xc40] ;  /* 0x000c400001107983 */ /* 0x000e9e0000300a00 */
[----:B------:R-:W-:Y:S02]  /*17180*/  NOP ;  /* 0x0000000000007918 */ /* 0x000fe40000000000 */
[----:B------:R0:W-:Y:S04]  /*17190*/  STL.64 [R1+0xa0], R24 ;  /* 0x0000a01801007387 */ /* 0x0001e80000100a00 */
[----:B------:R1:W-:Y:S04]  /*171a0*/  STL [R1+0xa8], R26 ;  /* 0x0000a81a01007387 */ /* 0x0003e80000100800 */
[----:B0-----:R-:W2:Y:S04]  /*171b0*/  LDL.LU R24, [R1+0x60] ;  /* 0x0000600001187983 */ /* 0x001ea80000300800 */
[----:B------:R-:W2:Y:S01]  /*171c0*/  LDL.LU R25, [R1+0x64] ;  /* 0x0000640001197983 */ /* 0x000ea20000300800 */
[----:B------:R-:W-:-:S07]  /*171d0*/  IMAD.MOV.U32 R10, RZ, RZ, R3 ;  /* 0x000000ffff0a7224 */ /* 0x000fce00078e0003 */
[----:B---3--:R-:W-:Y:S01]  /*171e0*/  HMMA.16816.F32 R8, R12, R20, R8 ;  /* 0x000000140c08723c */ /* 0x008fe20000001808 */
[----:B------:R-:W-:Y:S02]  /*171f0*/  IMAD.MOV.U32 R3, RZ, RZ, R27 ;  /* 0x000000ffff037224 */ /* 0x000fe400078e001b */
[----:B-1----:R-:W-:Y:S01]  /*17200*/  IMAD.MOV.U32 R26, RZ, RZ, R29 ;  /* 0x000000ffff1a7224 */ /* 0x002fe200078e001d */
[----:B------:R-:W-:-:S05]  /*17210*/  MOV R27, R28 ;  /* 0x0000001c001b7202 */ /* 0x000fca0000000f00 */
[----:B------:R-:W-:Y:S10]  /*17220*/  STL.64 [R1+0xbf8], R26 ;  /* 0x000bf81a01007387 */ /* 0x000ff40000100a00 */
[----:B------:R-:W-:-:S02]  /*17230*/  IMAD.MOV.U32 R29, RZ, RZ, R11 ;  /* 0x000000ffff1d7224 */ /* 0x000fc400078e000b */
[----:B------:R-:W-:Y:S02]  /*17240*/  IMAD.MOV.U32 R28, RZ, RZ, R8 ;  /* 0x000000ffff1c7224 */ /* 0x000fe400078e0008 */
[----:B------:R-:W-:Y:S01]  /*17250*/  IMAD.MOV.U32 R19, RZ, RZ, R9 ;  /* 0x000000ffff137224 */ /* 0x000fe200078e0009 */
[----:B--2---:R0:W-:Y:S02]  /*17260*/  STL.64 [R1+0xbf0], R24 ;  /* 0x000bf01801007387 */ /* 0x0041e40000100a00 */
[----:B0-----:R-:W-:Y:S02]  /*17270*/  IMAD.MOV.U32 R25, RZ, RZ, R2 ;  /* 0x000000ffff197224 */ /* 0x001fe400078e0002 */
[----:B------:R-:W-:Y:S02]  /*17280*/  IMAD.MOV.U32 R2, RZ, RZ, R10 ;  /* 0x000000ffff027224 */ /* 0x000fe400078e000a */
[----:B------:R-:W4:Y:S04]  /*17290*/  LDL.LU.64 R10, [R1+0xc38] ;  /* 0x000c3800010a7983 */ /* 0x000f280000300a00 */
[----:B------:R-:W4:Y:S04]  /*172a0*/  LDL.LU.64 R8, [R1+0xc30] ;  /* 0x000c300001087983 */ /* 0x000f280000300a00 */
[----:B------:R-:W-:Y:S04]  /*172b0*/  STL.64 [R1+0xc08], R22 ;  /* 0x000c081601007387 */ /* 0x000fe80000100a00 */
[----:B------:R0:W-:Y:S01]  /*172c0*/  STL.64 [R1+0xc00], R20 ;  /* 0x000c001401007387 */ /* 0x0001e20000100a00 */
[----:B------:R-:W-:-:S03]  /*172d0*/  IMAD.MOV.U32 R24, RZ, RZ, R6 ;  /* 0x000000ffff187224 */ /* 0x000fc600078e0006 */
[----:B0-----:R-:W2:Y:S04]  /*172e0*/  LDL.LU R20, [R1+0x40] ;  /* 0x0000400001147983 */ /* 0x001ea80000300800 */
[----:B------:R-:W2:Y:S04]  /*172f0*/  LDL.LU R21, [R1+0x44] ;  /* 0x0000440001157983 */ /* 0x000ea80000300800 */
[----:B------:R-:W2:Y:S04]  /*17300*/  LDL.LU R22, [R1+0x48] ;  /* 0x0000480001167983 */ /* 0x000ea80000300800 */
[----:B------:R-:W-:Y:S04]  /*17310*/  STL [R1+0xbd0], R29 ;  /* 0x000bd01d01007387 */ /* 0x000fe80000100800 */
[----:B------:R0:W-:Y:S01]  /*17320*/  STL [R1+0xbcc], R2 ;  /* 0x000bcc0201007387 */ /* 0x0001e20000100800 */
[----:B------:R-:W-:-:S03]  /*17330*/  IMAD.MOV.U32 R23, RZ, RZ, R0 ;  /* 0x000000ffff177224 */ /* 0x000fc600078e0000 */
[----:B------:R-:W-:Y:S04]  /*17340*/  STL [R1+0xbc8], R19 ;  /* 0x000bc81301007387 */ /* 0x000fe80000100800 */
[----:B------:R-:W-:Y:S01]  /*17350*/  STL [R1+0xbc4], R28 ;  /* 0x000bc41c01007387 */ /* 0x000fe20000100800 */
[----:B----4-:R-:W-:-:S15]  /*17360*/  HMMA.16816.F32 R8, R12, R4, R8 ;  /* 0x000000040c08723c */ /* 0x010fde0000001808 */
[----:B------:R-:W-:-:S04]  /*17370*/  NOP ;  /* 0x0000000000007918 */ /* 0x000fc80000000000 */
[----:B------:R-:W-:Y:S02]  /*17380*/  IMAD.MOV.U32 R18, RZ, RZ, R10 ;  /* 0x000000ffff127224 */ /* 0x000fe400078e000a */
[----:B------:R-:W-:Y:S01]  /*17390*/  IMAD.MOV.U32 R0, RZ, RZ, R11 ;  /* 0x000000ffff007224 */ /* 0x000fe200078e000b */
[----:B------:R-:W-:Y:S01]  /*173a0*/  MOV R6, R8 ;  /* 0x0000000800067202 */ /* 0x000fe20000000f00 */
[----:B------:R-:W-:Y:S01]  /*173b0*/  IMAD.MOV.U32 R7, RZ, RZ, R9 ;  /* 0x000000ffff077224 */ /* 0x000fe200078e0009 */
[----:B------:R-:W3:Y:S04]  /*173c0*/  LDL.LU.64 R10, [R1+0xc28] ;  /* 0x000c2800010a7983 */ /* 0x000ee80000300a00 */
[----:B------:R-:W4:Y:S01]  /*173d0*/  LDL.LU.64 R8, [R1+0xc20] ;  /* 0x000c200001087983 */ /* 0x000f220000300a00 */
[----:B------:R-:W-:-:S02]  /*173e0*/  IMAD.MOV.U32 R26, RZ, RZ, R4 ;  /* 0x000000ffff1a7224 */ /* 0x000fc400078e0004 */
[----:B0-----:R-:W-:Y:S01]  /*173f0*/  IMAD.MOV.U32 R2, RZ, RZ, R5 ;  /* 0x000000ffff027224 */ /* 0x001fe200078e0005 */
[----:B------:R-:W-:Y:S04]  /*17400*/  STL [R1+0xbd8], R7 ;  /* 0x000bd80701007387 */ /* 0x000fe80000100800 */
[----:B------:R3:W-:Y:S01]  /*17410*/  STL [R1+0xbd4], R6 ;  /* 0x000bd40601007387 */ /* 0x0007e20000100800 */
[----:B----4-:R-:W-:Y:S02]  /*17420*/  IMAD.MOV.U32 R4, RZ, RZ, R8 ;  /* 0x000000ffff047224 */ /* 0x010fe400078e0008 */
[----:B------:R-:W-:Y:S01]  /*17430*/  IMAD.MOV.U32 R5, RZ, RZ, R9 ;  /* 0x000000ffff057224 */ /* 0x000fe200078e0009 */
[----:B------:R-:W2:Y:S04]  /*17440*/  LDL.LU R8, [R1+0xc1c] ;  /* 0x000c1c0001087983 */ /* 0x000ea80000300800 */
[----:B------:R-:W2:Y:S01]  /*17450*/  LDL.LU R9, [R1+0xc18] ;  /* 0x000c180001097983 */ /* 0x000ea20000300800 */
[----:B---3--:R-:W-:-:S02]  /*17460*/  IMAD.MOV.U32 R6, RZ, RZ, R10 ;  /* 0x000000ffff067224 */ /* 0x008fc400078e000a */
[----:B------:R-:W-:Y:S01]  /*17470*/  IMAD.MOV.U32 R7, RZ, RZ, R11 ;  /* 0x000000ffff077224 */ /* 0x000fe200078e000b */
[----:B------:R-:W2:Y:S04]  /*17480*/  LDL.LU R10, [R1+0xc14] ;  /* 0x000c1400010a7983 */ /* 0x000ea80000300800 */
[----:B------:R-:W2:Y:S02]  /*17490*/  LDL.LU R11, [R1+0xc10] ;  /* 0x000c1000010b7983 */ /* 0x000ea40000300800 */
[----:B------:R-:W-:-:S15]  /*174a0*/  HMMA.16816.F32 R12, R12, R16, R4 ;  /* 0x000000100c0c723c */ /* 0x000fde0000001804 */
[----:B------:R-:W-:-:S04]  /*174b0*/  NOP ;  /* 0x0000000000007918 */ /* 0x000fc80000000000 */
[----:B------:R-:W-:Y:S02]  /*174c0*/  IMAD.MOV.U32 R19, RZ, RZ, R12 ;  /* 0x000000ffff137224 */ /* 0x000fe400078e000c */
[----:B------:R-:W-:-:S03]  /*174d0*/  IMAD.MOV.U32 R12, RZ, RZ, R26 ;  /* 0x000000ffff0c7224 */ /* 0x000fc600078e001a */
[----:B------:R-:W-:Y:S04]  /*174e0*/  STL.64 [R1+0xbe8], R18 ;  /* 0x000be81201007387 */ /* 0x000fe80000100a00 */
[----:B------:R0:W-:Y:S01]  /*174f0*/  STL.64 [R1+0xbe0], R16 ;  /* 0x000be01001007387 */ /* 0x0001e20000100a00 */
[----:B------:R-:W-:Y:S02]  /*17500*/  IMAD.MOV.U32 R28, RZ, RZ, R13 ;  /* 0x000000ffff1c7224 */ /* 0x000fe400078e000d */
[----:B------:R-:W-:Y:S01]  /*17510*/  IMAD.MOV.U32 R13, RZ, RZ, R2 ;  /* 0x000000ffff0d7224 */ /* 0x000fe200078e0002 */
[----:B0-----:R-:W3:Y:S04]  /*17520*/  LDL.LU R16, [R1+0xb0] ;  /* 0x0000b00001107983 */ /* 0x001ee80000300800 */
[----:B------:R-:W3:Y:S04]  /*17530*/  LDL.LU R17, [R1+0xb4] ;  /* 0x0000b40001117983 */ /* 0x000ee80000300800 */
[----:B------:R-:W3:Y:S04]  /*17540*/  LDL.LU R18, [R1+0xb8] ;  /* 0x0000b80001127983 */ /* 0x000ee80000300800 */
[----:B------:R-:W3:Y:S01]  /*17550*/  LDL.LU R19, [R1+0xbc] ;  /* 0x0000bc0001137983 */ /* 0x000ee20000300800 */
[----:B--2---:R-:W-:Y:S03]  /*17560*/  HMMA.16816.F32 R24, R8, R24, R20 ;  /* 0x000000180818723c */ /* 0x004fe60000001814 */
[----:B------:R-:W2:Y:S04]  /*17570*/  LDL.LU.64 R22, [R1+0xc08] ;  /* 0x000c080001167983 */ /* 0x000ea80000300a00 */
[----:B------:R-:W4:-:S12]  /*17580*/  LDL.LU.64 R20, [R1+0xc00] ;  /* 0x000c000001147983 */ /* 0x000f180000300a00 */
[----:B------:R-:W-:Y:S02]  /*17590*/  IMAD.MOV.U32 R29, RZ, RZ, R26 ;  /* 0x000000ffff1d7224 */ /* 0x000fe400078e001a */
[----:B------:R-:W-:Y:S02]  /*175a0*/  IMAD.MOV.U32 R2, RZ, RZ, R27 ;  /* 0x000000ffff027224 */ /* 0x000fe400078e001b */
[----:B------:R-:W-:Y:S02]  /*175b0*/  IMAD.MOV.U32 R7, RZ, RZ, R24 ;  /* 0x000000ffff077224 */ /* 0x000fe400078e0018 */
[----:B------:R-:W-:Y:S01]  /*175c0*/  IMAD.MOV.U32 R6, RZ, RZ, R25 ;  /* 0x000000ffff067224 */ /* 0x000fe200078e0019 */
[----:B------:R-:W4:Y:S04]  /*175d0*/  LDL.LU.64 R26, [R1+0xbf8] ;  /* 0x000bf800011a7983 */ /* 0x000f280000300a00 */
[----:B------:R-:W4:Y:S01]  /*175e0*/  LDL.LU.64 R24, [R1+0xbf0] ;  /* 0x000bf00001187983 */ /* 0x000f220000300a00 */
[----:B------:R-:W-:Y:S01]  /*175f0*/  MOV R4, R14 ;  /* 0x0000000e00047202 */ /* 0x000fe20000000f00 */
[----:B------:R-:W-:-:S02]  /*17600*/  IMAD.MOV.U32 R5, RZ, RZ, R15 ;  /* 0x000000ffff057224 */ /* 0x000fc400078e000f */
[C---:B---3--:R-:W-:Y:S01]  /*17610*/  HMMA.16816.F32 R12, R8.reuse, R12, R16 ;  /* 0x0000000c080c723c */ /* 0x048fe20000001810 */
[----:B--2---:R-:W-:Y:S07]  /*17620*/  STL.64 [R1+0xb88], R22 ;  /* 0x000b881601007387 */ /* 0x004fee0000100a00 */
[----:B----4-:R-:W-:-:S15]  /*17630*/  HMMA.16816.F32 R24, R8, R20, R24 ;  /* 0x000000140818723c */ /* 0x010fde0000001818 */
[----:B------:R-:W-:-:S04]  /*17640*/  NOP ;  /* 0x0000000000007918 */ /* 0x000fc80000000000 */
[----:B------:R0:W-:Y:S04]  /*17650*/  STL.64 [R1+0xb30], R26 ;  /* 0x000b301a01007387 */ /* 0x0001e80000100a00 */
[----:B------:R-:W-:Y:S04]  /*17660*/  STL.64 [R1+0xb28], R24 ;  /* 0x000b281801007387 */ /* 0x000fe80000100a00 */
[----:B0-----:R-:W2:Y:S04]  /*17670*/  LDL.LU R26, [R1+0x38] ;  /* 0x00003800011a7983 */ /* 0x001ea80000300800 */
[----:B------:R-:W2:Y:S04]  /*17680*/  LDL.LU R27, [R1+0x3c] ;  /* 0x00003c00011b7983 */ /* 0x000ea80000300800 */
[----:B------:R-:W2:Y:S04]  /*17690*/  LDL.LU R20, [R1+0xa0] ;  /* 0x0000a00001147983 */ /* 0x000ea80000300800 */
[----:B------:R-:W2:Y:S04]  /*176a0*/  LDL.LU R21, [R1+0xa4] ;  /* 0x0000a40001157983 */ /* 0x000ea80000300800 */
[----:B------:R-:W2:Y:S04]  /*176b0*/  LDL.LU R22, [R1+0xa8] ;  /* 0x0000a80001167983 */ /* 0x000ea80000300800 */
[----:B------:R-:W3:Y:S04]  /*176c0*/  LDL.LU.64 R18, [R1+0xbe8] ;  /* 0x000be80001127983 */ /* 0x000ee80000300a00 */
[----:B------:R-:W4:Y:S04]  /*176d0*/  LDL.LU.64 R16, [R1+0xbe0] ;  /* 0x000be00001107983 */ /* 0x000f280000300a00 */
[----:B------:R-:W-:Y:S04]  /*176e0*/  STL.64 [R1+0xb40], R14 ;  /* 0x000b400e01007387 */ /* 0x000fe80000100a00 */
[----:B------:R0:W-:Y:S02]  /*176f0*/  STL.64 [R1+0xb38], R12 ;  /* 0x000b380c01007387 */ /* 0x0001e40000100a00 */
[----:B0-----:R-:W-:Y:S01]  /*17700*/  IMAD.MOV.U32 R12, RZ, RZ, R7 ;  /* 0x000000ffff0c7224 */ /* 0x001fe200078e0007 */
[----:B------:R-:W-:Y:S01]  /*17710*/  MOV R13, R6 ;  /* 0x00000006000d7202 */ /* 0x000fe20000000f00 */
[----:B------:R-:W2:Y:S04]  /*17720*/  LDL.LU R7, [R1+0xbd8] ;  /* 0x000bd80001077983 */ /* 0x000ea80000300800 */
[----:B------:R-:W2:Y:S01]  /*17730*/  LDL.LU R6, [R1+0xbd4] ;  /* 0x000bd40001067983 */ /* 0x000ea20000300800 */
[----:B------:R-:W-:-:S02]  /*17740*/  IMAD.MOV.U32 R14, RZ, RZ, R29 ;  /* 0x000000ffff0e7224 */ /* 0x000fc400078e001d */
[----:B------:R-:W-:Y:S01]  /*17750*/  IMAD.MOV.U32 R15, RZ, RZ, R2 ;  /* 0x000000ffff0f7224 */ /* 0x000fe200078e0002 */
[----:B------:R-:W2:Y:S04]  /*17760*/  LDL.LU R29, [R1+0xbd0] ;  /* 0x000bd000011d7983 */ /* 0x000ea80000300800 */
[----:B------:R-:W4:Y:S04]  /*17770*/  LDL.LU R2, [R1+0xbcc] ;  /* 0x000bcc0001027983 */ /* 0x000f280000300800 */
[----:B------:R0:W-:Y:S04]  /*17780*/  STL.64 [R1+0xb60], R14 ;  /* 0x000b600e01007387 */ /* 0x0001e80000100a00 */
[----:B------:R1:W-:Y:S01]  /*17790*/  STL.64 [R1+0xb58], R12 ;  /* 0x000b580c01007387 */ /* 0x0003e20000100a00 */
[----:B0-----:R-:W-:-:S02]  /*177a0*/  IMAD.MOV.U32 R14, RZ, RZ, R4 ;  /* 0x000000ffff0e7224 */ /* 0x001fc400078e0004 */
[----:B------:R-:W-:Y:S02]  /*177b0*/  IMAD.MOV.U32 R15, RZ, RZ, R5 ;  /* 0x000000ffff0f7224 */ /* 0x000fe400078e0005 */
[----:B-1----:R-:W-:Y:S02]  /*177c0*/  IMAD.MOV.U32 R13, RZ, RZ, R28 ;  /* 0x000000ffff0d7224 */ /* 0x002fe400078e001c */
[----:B---3--:R-:W-:Y:S02]  /*177d0*/  IMAD.MOV.U32 R12, RZ, RZ, R19 ;  /* 0x000000ffff0c7224 */ /* 0x008fe400078e0013 */
[----:B------:R-:W3:Y:S04]  /*177e0*/  LDL.LU R19, [R1+0xbc8] ;  /* 0x000bc80001137983 */ /* 0x000ee80000300800 */
[----:B------:R-:W3:Y:S04]  /*177f0*/  LDL.LU R28, [R1+0xbc4] ;  /* 0x000bc400011c7983 */ /* 0x000ee80000300800 */
[----:B------:R-:W3:Y:S04]  /*17800*/  LDL.LU R4, [R1+0xbc0] ;  /* 0x000bc00001047983 */ /* 0x000ee80000300800 */
[----:B------:R-:W3:Y:S04]  /*17810*/  LDL.LU R5, [R1+0xbbc] ;  /* 0x000bbc0001057983 */ /* 0x000ee80000300800 */
[----:B------:R-:W-:Y:S04]  /*17820*/  STL.64 [R1+0xb70], R14 ;  /* 0x000b700e01007387 */ /* 0x000fe80000100a00 */
[----:B------:R2:W-:Y:S02]  /*17830*/  STL.64 [R1+0xb68], R12 ;  /* 0x000b680c01007387 */ /* 0x0005e40000100a00 */
[----:B--2---:R-:W-:-:S02]  /*17840*/  IMAD.MOV.U32 R12, RZ, RZ, R6 ;  /* 0x000000ffff0c7224 */ /* 0x004fc400078e0006 */
[----:B------:R-:W-:Y:S01]  /*17850*/  IMAD.MOV.U32 R13, RZ, RZ, R7 ;  /* 0x000000ffff0d7224 */ /* 0x000fe200078e0007 */
[----:B------:R-:W2:Y:S04]  /*17860*/  LDL.LU R6, [R1+0xbb8] ;  /* 0x000bb80001067983 */ /* 0x000ea80000300800 */
[----:B------:R-:W2:Y:S01]  /*17870*/  LDL.LU R7, [R1+0xbb4] ;  /* 0x000bb40001077983 */ /* 0x000ea20000300800 */
[----:B------:R-:W-:Y:S01]  /*17880*/  IMAD.MOV.U32 R14, RZ, RZ, R18 ;  /* 0x000000ffff0e7224 */ /* 0x000fe200078e0012 */
[----:B------:R-:W-:Y:S02]  /*17890*/  MOV R15, R0 ;  /* 0x00000000000f7202 */ /* 0x000fe40000000f00 */
[----:B------:R-:W2:Y:S04]  /*178a0*/  LDL.LU R18, [R1+0xbb0] ;  /* 0x000bb00001127983 */ /* 0x000ea80000300800 */
[----:B------:R-:W2:Y:S04]  /*178b0*/  LDL.LU R0, [R1+0xbac] ;  /* 0x000bac0001007983 */ /* 0x000ea80000300800 */
[----:B------:R4:W-:Y:S04]  /*178c0*/  STL.64 [R1+0xb80], R14 ;  /* 0x000b800e01007387 */ /* 0x0009e80000100a00 */
[----:B------:R3:W-:Y:S01]  /*178d0*/  STL.64 [R1+0xb78], R12 ;  /* 0x000b780c01007387 */ /* 0x0007e20000100a00 */
[----:B----4-:R-:W-:-:S02]  /*178e0*/  IMAD.MOV.U32 R14, RZ, RZ, R2 ;  /* 0x000000ffff0e7224 */ /* 0x010fc400078e0002 */
[----:B---3--:R-:W-:Y:S02]  /*178f0*/  IMAD.MOV.U32 R13, RZ, RZ, R19 ;  /* 0x000000ffff0d7224 */ /* 0x008fe400078e0013 */
[----:B------:R-:W-:Y:S02]  /*17900*/  IMAD.MOV.U32 R12, RZ, RZ, R28 ;  /* 0x000000ffff0c7224 */ /* 0x000fe400078e001c */
[----:B------:R-:W3:Y:S04]  /*17910*/  LDL.LU R28, [R1+0xba8] ;  /* 0x000ba800011c7983 */ /* 0x000ee80000300800 */
[----:B------:R-:W4:Y:S04]  /*17920*/  LDL.LU R19, [R1+0xba4] ;  /* 0x000ba40001137983 */ /* 0x000f280000300800 */
[----:B------:R-:W3:Y:S01]  /*17930*/  LDL.LU R2, [R1+0xba0] ;  /* 0x000ba00001027983 */ /* 0x000ee20000300800 */
[----:B--2---:R-:W-:Y:S03]  /*17940*/  HMMA.16816.F32 R8, R8, R16, R4 ;  /* 0x000000100808723c */ /* 0x004fe60000001804 */
[----:B------:R-:W2:Y:S04]  /*17950*/  LDL.LU.64 R6, [R1+0xb98] ;  /* 0x000b980001067983 */ /* 0x000ea80000300a00 */
[----:B------:R-:W2:Y:S01]  /*17960*/  LDL.LU.64 R4, [R1+0xb90] ;  /* 0x000b900001047983 */ /* 0x000ea20000300a00 */
[----:B------:R-:W-:-:S02]  /*17970*/  IMAD.MOV.U32 R23, RZ, RZ, R3 ;  /* 0x000000ffff177224 */ /* 0x000fc400078e0003 */
[----:B------:R-:W-:Y:S01]  /*17980*/  IMAD.MOV.U32 R15, RZ, RZ, R29 ;  /* 0x000000ffff0f7224 */ /* 0x000fe200078e001d */
[----:B------:R-:W0:Y:S08]  /*17990*/  LDC R3, c[0x0][0x3a8] ;  /* 0x0000ea00ff037b82 */ /* 0x000e300000000800 */
[----:B------:R-:W-:Y:S04]  /*179a0*/  STL.64 [R1+0xb18], R10 ;  /* 0x000b180a01007387 */ /* 0x000fe80000100a00 */
[----:B------:R-:W-:Y:S01]  /*179b0*/  STL.64 [R1+0xb10], R8 ;  /* 0x000b100801007387 */ /* 0x000fe20000100a00 */
[----:B--2---:R-:W-:-:S15]  /*179c0*/  HMMA.16816.F32 R20, R4, R26, R20 ;  /* 0x0000001a0414723c */ /* 0x004fde0000001814 */
[----:B------:R-:W-:-:S04]  /*179d0*/  NOP ;  /* 0x0000000000007918 */ /* 0x000fc80000000000 */
[----:B------:R-:W-:Y:S04]  /*179e0*/  STL.64 [R1+0x610], R20 ;  /* 0x0006101401007387 */ /* 0x000fe80000100a00 */
[----:B------:R1:W-:Y:S04]  /*179f0*/  STL.64 [R1+0x618], R22 ;  /* 0x0006181601007387 */ /* 0x0003e80000100a00 */
[----:B-1----:R-:W2:Y:S02]  /*17a00*/  LDL.LU.64 R22, [R1+0xb88] ;  /* 0x000b880001167983 */ /* 0x002ea40000300a00 */
[----:B--2---:R-:W-:-:S15]  /*17a10*/  HMMA.16816.F32 R12, R4, R22, R12 ;  /* 0x00000016040c723c */ /* 0x004fde000000180c */
[----:B------:R-:W-:-:S04]  /*17a20*/  NOP ;  /* 0x0000000000007918 */ /* 0x000fc80000000000 */
[----:B------:R-:W-:Y:S04]  /*17a30*/  STL.64 [R1+0x600], R12 ;  /* 0x0006000c01007387 */ /* 0x000fe80000100a00 */
[----:B------:R1:W-:Y:S04]  /*17a40*/  STL.64 [R1+0x608], R14 ;  /* 0x0006080e01007387 */ /* 0x0003e80000100a00 */
[----:B-1----:R-:W2:Y:S04]  /*17a50*/  LDL.LU.64 R14, [R1+0xb80] ;  /* 0x000b8000010e7983 */ /* 0x002ea80000300a00 */
[----:B------:R-:W2:Y:S01]  /*17a60*/  LDL.LU.64 R12, [R1+0xb78] ;  /* 0x000b7800010c7983 */ /* 0x000ea20000300a00 */
[----:B---3--:R-:W-:-:S02]  /*17a70*/  IMAD.MOV.U32 R10, RZ, RZ, R28 ;  /* 0x000000ffff0a7224 */ /* 0x008fc400078e001c */
[----:B------:R-:W-:-:S07]  /*17a80*/  IMAD.MOV.U32 R11, RZ, RZ, R0 ;  /* 0x000000ffff0b7224 */ /* 0x000fce00078e0000 */
[----:B--2---:R-:W-:-:S15]  /*17a90*/  HMMA.16816.F32 R12, R4, R10, R12 ;  /* 0x0000000a040c723c */ /* 0x004fde000000180c */
[----:B------:R-:W-:-:S04]  /*17aa0*/  NOP ;  /* 0x0000000000007918 */ /* 0x000fc80000000000 */
[----:B------:R-:W-:Y:S04]  /*17ab0*/  STL.64 [R1+0x5f0], R12 ;  /* 0x0005f00c01007387 */ /* 0x000fe80000100a00 */
[----:B------:R1:W-:Y:S04]  /*17ac0*/  STL.64 [R1+0x5f8], R14 ;  /* 0x0005f80e01007387 */ /* 0x0003e80000100a00 */
[----:B-1----:R-:W2:Y:S04]  /*17ad0*/  LDL.LU.64 R14, [R1+0xb70] ;  /* 0x000b7000010e7983 */ /* 0x002ea80000300a00 */
[----:B------:R-:W2:Y:S01]  /*17ae0*/  LDL.LU.64 R12, [R1+0xb68] ;  /* 0x000b6800010c7983 */ /* 0x000ea20000300a00 */
[----:B----4-:R-:W-:-:S02]  /*17af0*/  IMAD.MOV.U32 R8, RZ, RZ, R19 ;  /* 0x000000ffff087224 */ /* 0x010fc400078e0013 */
[----:B------:R-:W-:Y:S01]  /*17b00*/  IMAD.MOV.U32 R0, RZ, RZ, R18 ;  /* 0x000000ffff007224 */ /* 0x000fe200078e0012 */
[----:B--2---:R-:W-:Y:S01]  /*17b10*/  HMMA.16816.F32 R4, R4, R18, R12 ;  /* 0x000000120404723c */ /* 0x004fe2000000180c */
[----:B------:R-:W2:Y:S04]  /*17b20*/  LDL.LU.64 R14, [R1+0xb60] ;  /* 0x000b6000010e7983 */ /* 0x000ea80000300a00 */
[----:B------:R-:W2:-:S14]  /*17b30*/  LDL.LU.64 R12, [R1+0xb58] ;  /* 0x000b5800010c7983 */ /* 0x000e9c0000300a00 */
[----:B------:R-:W-:Y:S04]  /*17b40*/  STL.64 [R1+0x5e0], R4 ;  /* 0x0005e00401007387 */ /* 0x000fe80000100a00 */
[----:B------:R-:W-:Y:S04]  /*17b50*/  STL.64 [R1+0x5e8], R6 ;  /* 0x0005e80601007387 */ /* 0x000fe80000100a00 */
[----:B------:R-:W2:Y:S04]  /*17b60*/  LDL.LU.64 R18, [R1+0xb50] ;  /* 0x000b500001127983 */ /* 0x000ea80000300a00 */
[----:B------:R-:W2:Y:S02]  /*17b70*/  LDL.LU.64 R16, [R1+0xb48] ;  /* 0x000b480001107983 */ /* 0x000ea40000300a00 */
[----:B--2---:R-:W-:Y:S02]  /*17b80*/  HMMA.16816.F32 R24, R16, R26, R12 ;  /* 0x0000001a1018723c */ /* 0x004fe4000000180c */
[----:B------:R-:W2:Y:S04]  /*17b90*/  LDL.LU.64 R14, [R1+0xb40] ;  /* 0x000b4000010e7983 */ /* 0x000ea80000300a00 */
[----:B------:R-:W2:-:S13]  /*17ba0*/  LDL.LU.64 R12, [R1+0xb38] ;  /* 0x000b3800010c7983 */ /* 0x000e9a0000300a00 */
[----:B------:R-:W-:Y:S04]  /*17bb0*/  STL.64 [R1+0x5d0], R24 ;  /* 0x0005d01801007387 */ /* 0x000fe80000100a00 */
[----:B------:R1:W-:Y:S04]  /*17bc0*/  STL.64 [R1+0x5d8], R26 ;  /* 0x0005d81a01007387 */ /* 0x0003e80000100a00 */
[----:B-1----:R-:W3:Y:S04]  /*17bd0*/  LDL.LU.64 R26, [R1+0xb30] ;  /* 0x000b3000011a7983 */ /* 0x002ee80000300a00 */
[----:B------:R-:W3:Y:S04]  /*17be0*/  LDL.LU.64 R24, [R1+0xb28] ;  /* 0x000b280001187983 */ /* 0x000ee80000300a00 */
[----:B------:R-:W4:Y:S01]  /*17bf0*/  LDL.LU.64 R20, [R1+0xb20] ;  /* 0x000b200001147983 */ /* 0x000f220000300a00 */
[----:B---3--:R-:W-:-:S15]  /*17c00*/  HMMA.16816.F32 R24, R16, R22, R24 ;  /* 0x000000161018723c */ /* 0x008fde0000001818 */
[----:B------:R-:W-:-:S04]  /*17c10*/  NOP ;  /* 0x0000000000007918 */ /* 0x000fc80000000000 */
[----:B------:R1:W-:Y:S04]  /*17c20*/  STL.64 [R1+0x5c0], R24 ;  /* 0x0005c01801007387 */ /* 0x0003e80000100a00 */
[----:B------:R3:W-:Y:S04]  /*17c30*/  STL.64 [R1+0x5c8], R26 ;  /* 0x0005c81a01007387 */ /* 0x0007e80000100a00 */
[----:B-1----:R-:W2:Y:S04]  /*17c40*/  LDL.LU R24, [R1+0x2f0] ;  /* 0x0002f00001187983 */ /* 0x002ea80000300800 */
[----:B------:R-:W2:Y:S04]  /*17c50*/  LDL.LU R25, [R1+0x2ec] ;  /* 0x0002ec0001197983 */ /* 0x000ea80000300800 */
[----:B--2---:R1:W-:Y:S04]  /*17c60*/  STL.64 [R1+0xaa0], R24 ;  /* 0x000aa01801007387 */ /* 0x0043e80000100a00 */
[----:B---3--:R-:W2:Y:S04]  /*17c70*/  LDL.LU R26, [R1+0x2e8] ;  /* 0x0002e800011a7983 */ /* 0x008ea80000300800 */
[----:B------:R-:W2:Y:S04]  /*17c80*/  LDL.LU R27, [R1+0x2e4] ;  /* 0x0002e400011b7983 */ /* 0x000ea80000300800 */
[----:B--2---:R-:W-:Y:S04]  /*17c90*/  STL.64 [R1+0xaa8], R26 ;  /* 0x000aa81a01007387 */ /* 0x004fe80000100a00 */
[----:B------:R-:W2:Y:S04]  /*17ca0*/  LDL.LU R6, [R1+0x2e0] ;  /* 0x0002e00001067983 */ /* 0x000ea80000300800 */
[----:B------:R-:W2:Y:S04]  /*17cb0*/  LDL.LU R7, [R1+0x2dc] ;  /* 0x0002dc0001077983 */ /* 0x000ea80000300800 */
[----:B--2---:R-:W-:Y:S04]  /*17cc0*/  STL.64 [R1+0xab0], R6 ;  /* 0x000ab00601007387 */ /* 0x004fe80000100a00 */
[----:B------:R-:W2:Y:S04]  /*17cd0*/  LDL.LU R22, [R1+0x2d8] ;  /* 0x0002d80001167983 */ /* 0x000ea80000300800 */
[----:B------:R-:W3:Y:S04]  /*17ce0*/  LDL.LU R28, [R1+0x2d4] ;  /* 0x0002d400011c7983 */ /* 0x000ee80000300800 */
[----:B------:R-:W3:Y:S04]  /*17cf0*/  LDL.LU R29, [R1+0x2d0] ;  /* 0x0002d000011d7983 */ /* 0x000ee80000300800 */
[----:B---3--:R-:W-:Y:S04]  /*17d00*/  STL.64 [R1+0xab8], R28 ;  /* 0x000ab81c01007387 */ /* 0x008fe80000100a00 */
[----:B------:R-:W2:Y:S01]  /*17d10*/  LDL.LU R23, [R1+0x2cc] ;  /* 0x0002cc0001177983 */ /* 0x000ea20000300800 */
[----:B-1----:R-:W-:Y:S01]  /*17d20*/  MOV R25, R0 ;  /* 0x0000000000197202 */ /* 0x002fe20000000f00 */
[----:B0-----:R-:W-:Y:S01]  /*17d30*/  IMAD.SHL.U32 R4, R3, 0x80, RZ ;  /* 0x0000008003047824 */ /* 0x001fe200078e00ff */
[----:B------:R-:W-:Y:S01]  /*17d40*/  HMMA.16816.F32 R12, R16, R10, R12 ;  /* 0x0000000a100c723c */ /* 0x000fe2000000180c */
[----:B--2---:R-:W-:Y:S04]  /*17d50*/  STL.64 [R1+0xac0], R22 ;  /* 0x000ac01601007387 */ /* 0x004fe80000100a00 */
[----:B------:R-:W2:Y:S04]  /*17d60*/  LDL.LU R0, [R1+0x2c8] ;  /* 0x0002c80001007983 */ /* 0x000ea80000300800 */
[----:B------:R-:W3:Y:S01]  /*17d70*/  LDL.LU R3, [R1+0x2f4] ;  /* 0x0002f40001037983 */ /* 0x000ee20000300800 */
[----:B------:R-:W-:-:S03]  /*17d80*/  IMAD.MOV.U32 R5, RZ, RZ, R8 ;  /* 0x000000ffff057224 */ /* 0x000fc600078e0008 */
[----:B---3--:R0:W-:Y:S04]  /*17d90*/  STL.64 [R1+0xac8], R2 ;  /* 0x000ac80201007387 */ /* 0x0081e80000100a00 */
[----:B------:R-:W3:Y:S04]  /*17da0*/  LDL.LU.64 R10, [R1+0xb18] ;  /* 0x000b1800010a7983 */ /* 0x000ee80000300a00 */
[----:B------:R-:W3:Y:S04]  /*17db0*/  LDL.LU.64 R8, [R1+0xb10] ;  /* 0x000b100001087983 */ /* 0x000ee80000300a00 */
[----:B------:R-:W-:Y:S04]  /*17dc0*/  STL.64 [R1+0x5b0], R12 ;  /* 0x0005b00c01007387 */ /* 0x000fe80000100a00 */
[----:B------:R-:W-:Y:S04]  /*17dd0*/  STL.64 [R1+0x5b8], R14 ;  /* 0x0005b80e01007387 */ /* 0x000fe80000100a00 */
[----:B0-----:R-:W2:Y:S04]  /*17de0*/  LDL.LU R2, [R1+0x398] ;  /* 0x0003980001027983 */ /* 0x001ea80000300800 */
[----:B------:R-:W2:Y:S04]  /*17df0*/  LDL.LU R3, [R1+0x360] ;  /* 0x0003600001037983 */ /* 0x000ea80000300800 */
[----:B--2---:R0:W-:Y:S04]  /*17e00*/  STL.64 [R1+0xad0], R2 ;  /* 0x000ad00201007387 */ /* 0x0041e80000100a00 */
        /* <DEDUP_REMOVED lines=13> */
[----:B------:R-:W2:Y:S01]  /*17ee0*/  LDL.LU R3, [R1+0x388] ;  /* 0x0003880001037983 */ /* 0x000ea20000300800 */
[----:B------:R-:W-:-:S03]  /*17ef0*/  IMAD.MOV.U32 R15, RZ, RZ, R25 ;  /* 0x000000ffff0f7224 */ /* 0x000fc600078e0019 */
[----:B--2---:R0:W-:Y:S04]  /*17f00*/  STL.64 [R1+0xaf8], R2 ;  /* 0x000af80201007387 */ /* 0x0041e80000100a00 */
[----:B0-----:R-:W2:Y:S04]  /*17f10*/  LDL.LU R2, [R1+0x584] ;  /* 0x0005840001027983 */ /* 0x001ea80000300800 */
[----:B------:R-:W2:Y:S04]  /*17f20*/  LDL.LU R3, [R1+0x390] ;  /* 0x0003900001037983 */ /* 0x000ea80000300800 */
        /* <DEDUP_REMOVED lines=8> */
[----:B------:R-:W3:Y:S04]  /*17fb0*/  LDL.LU R24, [R1+0x33c] ;  /* 0x00033c0001187983 */ /* 0x000ee80000300800 */
[----:B------:R-:W3:Y:S04]  /*17fc0*/  LDL.LU R25, [R1+0x338] ;  /* 0x0003380001197983 */ /* 0x000ee80000300800 */
[----:B--2---:R0:W-:Y:S02]  /*17fd0*/  STL.64 [R1+0xb08], R26 ;  /* 0x000b081a01007387 */ /* 0x0041e40000100a00 */
[----:B0-----:R-:W-:-:S02]  /*17fe0*/  IMAD.MOV.U32 R26, RZ, RZ, R15 ;  /* 0x000000ffff1a7224 */ /* 0x001fc400078e000f */
[----:B------:R-:W-:-:S07]  /*17ff0*/  IMAD.MOV.U32 R27, RZ, RZ, R5 ;  /* 0x000000ffff1b7224 */ /* 0x000fce00078e0005 */
[----:B---3--:R-:W-:Y:S01]  /*18000*/  HMMA.16816.F32 R8, R16, R26, R8 ;  /* 0x0000001a1008723c */ /* 0x008fe20000001808 */
[----:B------:R0:W-:Y:S04]  /*18010*/  STL.64 [R1+0xb00], R24 ;  /* 0x000b001801007387 */ /* 0x0001e80000100a00 */
[----:B------:R-:W2:Y:S04]  /*18020*/  LDL.LU R12, [R1+0x304] ;  /* 0x00030400010c7983 */ /* 0x000ea80000300800 */
[----:B------:R-:W3:Y:S04]  /*18030*/  LDL.LU R13, [R1+0x300] ;  /* 0x00030000010d7983 */ /* 0x000ee80000300800 */
[----:B------:R-:W2:Y:S04]  /*18040*/  LDL.LU R14, [R1+0x2fc] ;  /* 0x0002fc00010e7983 */ /* 0x000ea80000300800 */
[----:B------:R-:W2:Y:S01]  /*18050*/  LDL.LU R15, [R1+0x2f8] ;  /* 0x0002f800010f7983 */ /* 0x000ea20000300800 */
[----:B----4-:R-:W-:-:S03]  /*18060*/  IMAD.WIDE R4, R4, 0x2, R20 ;  /* 0x0000000204047825 */ /* 0x010fc600078e0214 */
[----:B------:R-:W4:Y:S04]  /*18070*/  LDL.LU R20, [R1+0x30c] ;  /* 0x00030c0001147983 */ /* 0x000f280000300800 */
[----:B------:R-:W2:Y:S04]  /*18080*/  LDL.LU R21, [R1+0x308] ;  /* 0x0003080001157983 */ /* 0x000ea80000300800 */
[----:B------:R-:W2:Y:S01]  /*18090*/  LDL.LU.64 R26, [R1+0xb08] ;  /* 0x000b0800011a7983 */ /* 0x000ea20000300a00 */
[----:B------:R-:W-:-:S03]  /*180a0*/  LOP3.LUT R3, R3, R2, RZ, 0x3c, !PT ;  /* 0x0000000203037212 */ /* 0x000fc600078e3cff */
[----:B0-----:R-:W2:Y:S04]  /*180b0*/  LDL.LU.64 R24, [R1+0xb00] ;  /* 0x000b000001187983 */ /* 0x001ea80000300a00 */
[----:B------:R-:W2:Y:S04]  /*180c0*/  LDL.LU R16, [R1+0x32c] ;  /* 0x00032c0001107983 */ /* 0x000ea80000300800 */
[----:B------:R-:W2:Y:S01]  /*180d0*/  LDL.LU R17, [R1+0x328] ;  /* 0x0003280001117983 */ /* 0x000ea20000300800 */
[----:B------:R-:W-:-:S03]  /*180e0*/  LOP3.LUT R2, R3, R2, RZ, 0x3c, !PT ;  /* 0x0000000203027212 */ /* 0x000fc600078e3cff */
[----:B------:R0:W-:Y:S04]  /*180f0*/  STL.64 [R1+0x5a0], R8 ;  /* 0x0005a00801007387 */ /* 0x0001e80000100a00 */
[----:B------:R1:W-:Y:S04]  /*18100*/  STL.64 [R1+0x5a8], R10 ;  /* 0x0005a80a01007387 */ /* 0x0003e80000100a00 */
[----:B------:R-:W2:Y:S04]  /*18110*/  LDL.LU R18, [R1+0x324] ;  /* 0x0003240001127983 */ /* 0x000ea80000300800 */
[----:B------:R-:W2:Y:S01]  /*18120*/  LDL.LU R19, [R1+0x320] ;  /* 0x0003200001137983 */ /* 0x000ea20000300800 */
[----:B------:R-:W-:-:S03]  /*18130*/  LOP3.LUT R3, R3, R2, RZ, 0x3c, !PT ;  /* 0x0000000203037212 */ /* 0x000fc600078e3cff */
[----:B0-----:R-:W2:Y:S04]  /*18140*/  LDL.LU R8, [R1+0x31c] ;  /* 0x00031c0001087983 */ /* 0x001ea80000300800 */
[----:B------:R-:W2:Y:S04]  /*18150*/  LDL.LU R9, [R1+0x318] ;  /* 0x0003180001097983 */ /* 0x000ea80000300800 */
[----:B-1----:R-:W2:Y:S04]  /*18160*/  LDL.LU R10, [R1+0x314] ;  /* 0x00031400010a7983 */ /* 0x002ea80000300800 */
[----:B------:R-:W2:Y:S04]  /*18170*/  LDL.LU R11, [R1+0x310] ;  /* 0x00031000010b7983 */ /* 0x000ea80000300800 */
[----:B------:R0:W-:Y:S04]  /*18180*/  STL [R1+0x624], R4 ;  /* 0x0006240401007387 */ /* 0x0001e80000100800 */
[----:B------:R1:W-:Y:S04]  /*18190*/  STL [R1+0x620], R5 ;  /* 0x0006200501007387 */ /* 0x0003e80000100800 */
[----:B0-----:R-:W2:Y:S04]  /*181a0*/  LDL.LU R4, [R1+0x334] ;  /* 0x0003340001047983 */ /* 0x001ea80000300800 */
[----:B-1----:R-:W2:Y:S04]  /*181b0*/  LDL.LU R5, [R1+0x330] ;  /* 0x0003300001057983 */ /* 0x002ea80000300800 */
[----:B------:R0:W-:Y:S04]  /*181c0*/  STL.64 [R1+0x128], R2 ;  /* 0x0001280201007387 */ /* 0x0001e80000100a00 */
[----:B0-----:R-:W2:Y:S02]  /*181d0*/  LDL.LU.64 R2, [R1+0xaf8] ;  /* 0x000af80001027983 */ /* 0x001ea40000300a00 */
[----:B--2---:R-:W-:-:S04]  /*181e0*/  LOP3.LUT R3, R3, R2, RZ, 0x3c, !PT ;  /* 0x0000000203037212 */ /* 0x004fc800078e3cff */
[----:B------:R-:W-:-:S04]  /*181f0*/  LOP3.LUT R2, R3, R2, RZ, 0x3c, !PT ;  /* 0x0000000203027212 */ /* 0x000fc800078e3cff */
[----:B------:R-:W-:-:S05]  /*18200*/  LOP3.LUT R3, R3, R2, RZ, 0x3c, !PT ;  /* 0x0000000203037212 */ /* 0x000fca00078e3cff */
        /* <DEDUP_REMOVED lines=21> */
[----:B0-----:R-:W2:Y:S01]  /*18360*/  LDL.LU.64 R2, [R1+0xad0] ;  /* 0x000ad00001027983 */ /* 0x001ea20000300a00 */
[----:B------:R-:W-:Y:S02]  /*18370*/  LOP3.LUT R23, R23, R22, RZ, 0x3c, !PT ;  /* 0x0000001617177212 */ /* 0x000fe400078e3cff */
[----:B------:R-:W-:Y:S02]  /*18380*/  LOP3.LUT R29, R29, R28, RZ, 0x3c, !PT ;  /* 0x0000001c1d1d7212 */ /* 0x000fe400078e3cff */
[----:B------:R-:W-:Y:S02]  /*18390*/  LOP3.LUT R7, R7, R6, RZ, 0x3c, !PT ;  /* 0x0000000607077212 */ /* 0x000fe400078e3cff */
[----:B------:R-:W-:-:S02]  /*183a0*/  LOP3.LUT R22, R23, R22, RZ, 0x3c, !PT ;  /* 0x0000001617167212 */ /* 0x000fc400078e3cff */
[----:B------:R-:W-:Y:S02]  /*183b0*/  LOP3.LUT R28, R29, R28, RZ, 0x3c, !PT ;  /* 0x0000001c1d1c7212 */ /* 0x000fe400078e3cff */
[----:B------:R-:W-:Y:S02]  /*183c0*/  LOP3.LUT R27, R27, R26, RZ, 0x3c, !PT ;  /* 0x0000001a1b1b7212 */ /* 0x000fe400078e3cff */
        /* <DEDUP_REMOVED lines=9> */
[----:B--2---:R-:W-:-:S04]  /*18460*/  LOP3.LUT R3, R3, R2, RZ, 0x3c, !PT ;  /* 0x0000000203037212 */ /* 0x004fc800078e3cff */
[----:B------:R-:W-:-:S04]  /*18470*/  LOP3.LUT R2, R3, R2, RZ, 0x3c, !PT ;  /* 0x0000000203027212 */ /* 0x000fc800078e3cff */
[----:B------:R-:W-:-:S05]  /*18480*/  LOP3.LUT R3, R3, R2, RZ, 0x3c, !PT ;  /* 0x0000000203037212 */ /* 0x000fca00078e3cff */
[----:B------:R0:W-:Y:S04]  /*18490*/  STL.64 [R1+0xf8], R2 ;  /* 0x0000f80201007387 */ /* 0x0001e80000100a00 */
[----:B0-----:R-:W2:Y:S04]  /*184a0*/  LDL.LU.64 R2, [R1+0xac8] ;  /* 0x000ac80001027983 */ /* 0x001ea80000300a00 */
        /* <DEDUP_REMOVED lines=9> */
[----:B0-----:R-:W2:Y:S01]  /*18540*/  LDL.LU.64 R24, [R1+0xaa0] ;  /* 0x000aa00001187983 */ /* 0x001ea20000300a00 */
        /* <DEDUP_REMOVED lines=8> */
[----:B------:R-:W-:Y:S01]  /*185d0*/  LOP3.LUT R17, R17, R16, RZ, 0x3c, !PT ;  /* 0x0000001011117212 */ /* 0x000fe200078e3cff */
[----:B------:R0:W-:Y:S01]  /*185e0*/  STL.64 [R1+0xc8], R4 ;  /* 0x0000c80401007387 */ /* 0x0001e20000100a00 */
[----:B------:R-:W-:Y:S02]  /*185f0*/  LOP3.LUT R10, R11, R10, RZ, 0x3c, !PT ;  /* 0x0000000a0b0a7212 */ /* 0x000fe400078e3cff */
[----:B------:R-:W-:Y:S01]  /*18600*/  LOP3.LUT R9, R9, R8, RZ, 0x3c, !PT ;  /* 0x0000000809097212 */ /* 0x000fe200078e3cff */
[----:B------:R-:W-:Y:S01]  /*18610*/  STL.64 [R1+0xc0], R16 ;  /* 0x0000c01001007387 */ /* 0x000fe20000100a00 */
[----:B------:R-:W-:Y:S01]  /*18620*/  LOP3.LUT R11, R11, R10, RZ, 0x3c, !PT ;  /* 0x0000000a0b0b7212 */ /* 0x000fe200078e3cff */
[----:B0-----:R-:W-:Y:S02]  /*18630*/  IMAD.MOV.U32 R4, RZ, RZ, R19 ;  /* 0x000000ffff047224 */ /* 0x001fe400078e0013 */
[----:B------:R-:W-:-:S05]  /*18640*/  IMAD.MOV.U32 R5, RZ, RZ, R18 ;  /* 0x000000ffff057224 */ /* 0x000fca00078e0012 */
[----:B------:R0:W-:Y:S04]  /*18650*/  STL.64 [R1+0xb8], R4 ;  /* 0x0000b80401007387 */ /* 0x0001e80000100a00 */
[----:B------:R3:W-:Y:S04]  /*18660*/  STL.64 [R1+0xb0], R8 ;  /* 0x0000b00801007387 */ /* 0x0007e80000100a00 */
[----:B------:R1:W-:Y:S01]  /*18670*/  STL.64 [R1+0xa8], R10 ;  /* 0x0000a80a01007387 */ /* 0x0003e20000100a00 */
[----:B0-----:R-:W-:Y:S02]  /*18680*/  IMAD.MOV.U32 R4, RZ, RZ, R21 ;  /* 0x000000ffff047224 */ /* 0x001fe400078e0015 */
[----:B----4-:R-:W-:-:S02]  /*18690*/  IMAD.MOV.U32 R5, RZ, RZ, R20 ;  /* 0x000000ffff057224 */ /* 0x010fc400078e0014 */
[----:B---3--:R-:W-:Y:S01]  /*186a0*/  IMAD.MOV.U32 R8, RZ, RZ, R13 ;  /* 0x000000ffff087224 */ /* 0x008fe200078e000d */
[----:B------:R-:W-:Y:S01]  /*186b0*/  MOV R9, R12 ;  /* 0x0000000c00097202 */ /* 0x000fe20000000f00 */
[----:B-1----:R-:W-:Y:S02]  /*186c0*/  IMAD.MOV.U32 R10, RZ, RZ, R15 ;  /* 0x000000ffff0a7224 */ /* 0x002fe400078e000f */
[----:B------:R-:W-:Y:S01]  /*186d0*/  IMAD.MOV.U32 R11, RZ, RZ, R14 ;  /* 0x000000ffff0b7224 */ /* 0x000fe200078e000e */
[----:B------:R2:W-:Y:S04]  /*186e0*/  STL.64 [R1+0xa0], R4 ;  /* 0x0000a00401007387 */ /* 0x0005e80000100a00 */
[----:B------:R-:W-:Y:S04]  /*186f0*/  STL.64 [R1+0x98], R8 ;  /* 0x0000980801007387 */ /* 0x000fe80000100a00 */
[----:B------:R0:W-:Y:S01]  /*18700*/  STL.64 [R1+0x90], R10 ;  /* 0x0000900a01007387 */ /* 0x0001e20000100a00 */
[----:B--2---:R-:W-:-:S02]  /*18710*/  IMAD.MOV.U32 R5, RZ, RZ, R3 ;  /* 0x000000ffff057224 */ /* 0x004fc400078e0003 */
[----:B0-----:R-:W-:Y:S02]  /*18720*/  IMAD.MOV.U32 R10, RZ, RZ, R6 ;  /* 0x000000ffff0a7224 */ /* 0x001fe400078e0006 */
[----:B------:R-:W-:Y:S02]  /*18730*/  IMAD.MOV.U32 R8, RZ, RZ, R26 ;  /* 0x000000ffff087224 */ /* 0x000fe400078e001a */
[----:B------:R-:W-:Y:S02]  /*18740*/  IMAD.MOV.U32 R11, RZ, RZ, R27 ;  /* 0x000000ffff0b7224 */ /* 0x000fe400078e001b */
[----:B------:R-:W-:Y:S02]  /*18750*/  IMAD.MOV.U32 R4, RZ, RZ, R24 ;  /* 0x000000ffff047224 */ /* 0x000fe400078e0018 */
[----:B------:R-:W-:-:S03]  /*18760*/  IMAD.MOV.U32 R9, RZ, RZ, R25 ;  /* 0x000000ffff097224 */ /* 0x000fc600078e0019 */
[----:B------:R0:W-:Y:S04]  /*18770*/  STL.64 [R1+0x88], R4 ;  /* 0x0000880401007387 */ /* 0x0001e80000100a00 */
[----:B------:R1:W-:Y:S04]  /*18780*/  STL.64 [R1+0x80], R8 ;  /* 0x0000800801007387 */ /* 0x0003e80000100a00 */
[----:B------:R-:W-:Y:S01]  /*18790*/  STL.64 [R1+0x78], R10 ;  /* 0x0000780a01007387 */ /* 0x000fe20000100a00 */
[----:B0-----:R-:W-:Y:S01]  /*187a0*/  IMAD.MOV.U32 R4, RZ, RZ, R22 ;  /* 0x000000ffff047224 */ /* 0x001fe200078e0016 */
[----:B------:R-:W-:Y:S01]  /*187b0*/  MOV R5, R7 ;  /* 0x0000000700057202 */ /* 0x000fe20000000f00 */
[----:B-1----:R-:W-:-:S02]  /*187c0*/  IMAD.MOV.U32 R8, RZ, RZ, R29 ;  /* 0x000000ffff087224 */ /* 0x002fc400078e001d */
[----:B------:R-:W-:Y:S02]  /*187d0*/  IMAD.MOV.U32 R9, RZ, RZ, R28 ;  /* 0x000000ffff097224 */ /* 0x000fe400078e001c */
[----:B------:R0:W-:Y:S04]  /*187e0*/  STL.64 [R1+0x70], R4 ;  /* 0x0000700401007387 */ /* 0x0001e80000100a00 */
[----:B0-----:R-:W2:Y:S04]  /*187f0*/  LDL.LU R4, [R1+0x284] ;  /* 0x0002840001047983 */ /* 0x001ea80000300800 */
[----:B------:R-:W-:Y:S04]  /*18800*/  STL.64 [R1+0x68], R8 ;  /* 0x0000680801007387 */ /* 0x000fe80000100a00 */
[----:B------:R-:W2:Y:S01]  /*18810*/  LDL.LU R5, [R1+0x280] ;  /* 0x0002800001057983 */ /* 0x000ea20000300800 */
[----:B------:R-:W-:-:S02]  /*18820*/  IMAD.MOV.U32 R6, RZ, RZ, R0 ;  /* 0x000000ffff067224 */ /* 0x000fc400078e0000 */
[----:B------:R-:W-:-:S05]  /*18830*/  IMAD.MOV.U32 R7, RZ, RZ, R23 ;  /* 0x000000ffff077224 */ /* 0x000fca00078e0017 */
[----:B------:R-:W-:Y:S04]  /*18840*/  STL.64 [R1+0x60], R6 ;  /* 0x0000600601007387 */ /* 0x000fe80000100a00 */
        /* <DEDUP_REMOVED lines=24> */
[----:B------:R-:W3:Y:S04]  /*189d0*/  LDL.LU R16, [R1+0x27c] ;  /* 0x00027c0001107983 */ /* 0x000ee80000300800 */
[----:B------:R-:W4:Y:S04]  /*189e0*/  LDL.LU R17, [R1+0x278] ;  /* 0x0002780001117983 */ /* 0x000f280000300800 */
        /* <DEDUP_REMOVED lines=64> */
[----:B---3--:R-:W-:-:S04]  /*18df0*/  LOP3.LUT R29, R29, R28, RZ, 0x3c, !PT ;  /* 0x0000001c1d1d7212 */ /* 0x008fc800078e3cff */
[----:B------:R-:W-:Y:S02]  /*18e00*/  LOP3.LUT R28, R29, R28, RZ, 0x3c, !PT ;  /* 0x0000001c1d1c7212 */ /* 0x000fe400078e3cff */
[----:B------:R-:W-:Y:S02]  /*18e10*/  LOP3.LUT R7, R7, R6, RZ, 0x3c, !PT ;  /* 0x0000000607077212 */ /* 0x000fe400078e3cff */
[----:B------:R-:W-:Y:S02]  /*18e20*/  LOP3.LUT R29, R29, R28, RZ, 0x3c, !PT ;  /* 0x0000001c1d1d7212 */ /* 0x000fe400078e3cff */
[----:B------:R-:W-:-:S04]  /*18e30*/  LOP3.LUT R6, R7, R6, RZ, 0x3c, !PT ;  /* 0x0000000607067212 */ /* 0x000fc800078e3cff */
[----:B------:R-:W-:Y:S02]  /*18e40*/  LOP3.LUT R7, R7, R6, RZ, 0x3c, !PT ;  /* 0x0000000607077212 */ /* 0x000fe400078e3cff */
[----:B--2---:R-:W-:-:S04]  /*18e50*/  LOP3.LUT R5, R5, R4, RZ, 0x3c, !PT ;  /* 0x0000000405057212 */ /* 0x004fc800078e3cff */
[----:B------:R-:W-:-:S04]  /*18e60*/  LOP3.LUT R4, R5, R4, RZ, 0x3c, !PT ;  /* 0x0000000405047212 */ /* 0x000fc800078e3cff */
[----:B------:R-:W-:-:S05]  /*18e70*/  LOP3.LUT R5, R5, R4, RZ, 0x3c, !PT ;  /* 0x0000000405057212 */ /* 0x000fca00078e3cff */
[----:B------:R4:W-:Y:S02]  /*18e80*/  STL.64 [R1+0x18], R4 ;  /* 0x0000180401007387 */ /* 0x0009e40000100a00 */
[----:B----4-:R-:W-:Y:S02]  /*18e90*/  IMAD.MOV.U32 R4, RZ, RZ, R17 ;  /* 0x000000ffff047224 */ /* 0x010fe400078e0011 */
[----:B------:R-:W-:Y:S02]  /*18ea0*/  IMAD.MOV.U32 R5, RZ, RZ, R16 ;  /* 0x000000ffff057224 */ /* 0x000fe400078e0010 */
[----:B------:R-:W-:Y:S02]  /*18eb0*/  IMAD.MOV.U32 R16, RZ, RZ, R19 ;  /* 0x000000ffff107224 */ /* 0x000fe400078e0013 */
[----:B------:R-:W-:Y:S01]  /*18ec0*/  IMAD.MOV.U32 R17, RZ, RZ, R18 ;  /* 0x000000ffff117224 */ /* 0x000fe200078e0012 */
[----:B------:R0:W-:Y:S04]  /*18ed0*/  STL.64 [R1+0x10], R4 ;  /* 0x0000100401007387 */ /* 0x0001e80000100a00 */
[----:B------:R1:W-:Y:S04]  /*18ee0*/  STL.64 [R1+0x8], R16 ;  /* 0x0000081001007387 */ /* 0x0003e80000100a00 */
[----:B------:R-:W-:Y:S01]  /*18ef0*/  STL.64 [R1+0x810], R28 ;  /* 0x0008101c01007387 */ /* 0x000fe20000100a00 */
[----:B0-----:R-:W-:Y:S01]  /*18f00*/  IMAD.MOV.U32 R4, RZ, RZ, R9 ;  /* 0x000000ffff047224 */ /* 0x001fe200078e0009 */
[----:B------:R-:W-:Y:S01]  /*18f10*/  MOV R5, R8 ;  /* 0x0000000800057202 */ /* 0x000fe20000000f00 */
[----:B------:R-:W-:-:S02]  /*18f20*/  IMAD.MOV.U32 R8, RZ, RZ, R21 ;  /* 0x000000ffff087224 */ /* 0x000fc400078e0015 */
[----:B------:R-:W-:Y:S02]  /*18f30*/  IMAD.MOV.U32 R9, RZ, RZ, R20 ;  /* 0x000000ffff097224 */ /* 0x000fe400078e0014 */
[----:B------:R0:W-:Y:S01]  /*18f40*/  STL.64 [R1], R4 ;  /* 0x0000000401007387 */ /* 0x0001e20000100a00 */
[----:B-1----:R-:W-:Y:S02]  /*18f50*/  IMAD.MOV.U32 R16, RZ, RZ, R26 ;  /* 0x000000ffff107224 */ /* 0x002fe400078e001a */
[----:B------:R-:W-:Y:S02]  /*18f60*/  IMAD.MOV.U32 R17, RZ, RZ, R25 ;  /* 0x000000ffff117224 */ /* 0x000fe400078e0019 */
[----:B------:R-:W-:Y:S02]  /*18f70*/  IMAD.MOV.U32 R18, RZ, RZ, R22 ;  /* 0x000000ffff127224 */ /* 0x000fe400078e0016 */
[----:B------:R-:W-:Y:S02]  /*18f80*/  IMAD.MOV.U32 R19, RZ, RZ, R27 ;  /* 0x000000ffff137224 */ /* 0x000fe400078e001b */
[----:B0-----:R-:W-:-:S02]  /*18f90*/  IMAD.MOV.U32 R4, RZ, RZ, R11 ;  /* 0x000000ffff047224 */ /* 0x001fc400078e000b */
[----:B------:R-:W-:Y:S02]  /*18fa0*/  IMAD.MOV.U32 R5, RZ, RZ, R10 ;  /* 0x000000ffff057224 */ /* 0x000fe400078e000a */
[----:B------:R-:W-:Y:S02]  /*18fb0*/  IMAD.MOV.U32 R10, RZ, RZ, R13 ;  /* 0x000000ffff0a7224 */ /* 0x000fe400078e000d */
[----:B------:R-:W-:Y:S02]  /*18fc0*/  IMAD.MOV.U32 R11, RZ, RZ, R12 ;  /* 0x000000ffff0b7224 */ /* 0x000fe400078e000c */
[----:B------:R-:W-:Y:S02]  /*18fd0*/  IMAD.MOV.U32 R12, RZ, RZ, R15 ;  /* 0x000000ffff0c7224 */ /* 0x000fe400078e000f */
[----:B------:R-:W-:Y:S01]  /*18fe0*/  IMAD.MOV.U32 R13, RZ, RZ, R14 ;  /* 0x000000ffff0d7224 */ /* 0x000fe200078e000e */
[----:B------:R-:W-:Y:S01]  /*18ff0*/  STL.64 [R1+0x818], R4 ;  /* 0x0008180401007387 */ /* 0x000fe20000100a00 */
[----:B------:R-:W-:Y:S01]  /*19000*/  IMAD.MOV.U32 R14, RZ, RZ, R24 ;  /* 0x000000ffff0e7224 */ /* 0x000fe200078e0018 */
[----:B------:R-:W-:-:S02]  /*19010*/  MOV R15, R3 ;  /* 0x00000003000f7202 */ /* 0x000fc40000000f00 */
[----:B------:R-:W-:Y:S04]  /*19020*/  STL.64 [R1+0x820], R6 ;  /* 0x0008200601007387 */ /* 0x000fe80000100a00 */
[----:B------:R-:W-:Y:S04]  /*19030*/  STL.64 [R1+0x828], R8 ;  /* 0x0008280801007387 */ /* 0x000fe80000100a00 */
[----:B------:R-:W-:Y:S04]  /*19040*/  STL.64 [R1+0x830], R10 ;  /* 0x0008300a01007387 */ /* 0x000fe80000100a00 */
[----:B------:R-:W-:Y:S04]  /*19050*/  STL.64 [R1+0x838], R12 ;  /* 0x0008380c01007387 */ /* 0x000fe80000100a00 */
[----:B------:R-:W-:Y:S04]  /*19060*/  STL.64 [R1+0x840], R14 ;  /* 0x0008400e01007387 */ /* 0x000fe80000100a00 */
[----:B------:R-:W-:Y:S04]  /*19070*/  STL.64 [R1+0x848], R16 ;  /* 0x0008481001007387 */ /* 0x000fe80000100a00 */
[----:B------:R0:W-:Y:S01]  /*19080*/  STL.64 [R1+0x850], R18 ;  /* 0x0008501201007387 */ /* 0x0001e20000100a00 */
[----:B------:R-:W-:-:S03]  /*19090*/  IMAD.MOV.U32 R21, RZ, RZ, R23 ;  /* 0x000000ffff157224 */ /* 0x000fc600078e0017 */
[----:B------:R-:W2:Y:S04]  /*190a0*/  LDL.LU R22, [R1+0x214] ;  /* 0x0002140001167983 */ /* 0x000ea80000300800 */
[----:B------:R-:W2:Y:S04]  /*190b0*/  LDL.LU R23, [R1+0x210] ;  /* 0x0002100001177983 */ /* 0x000ea80000300800 */
[----:B------:R-:W3:Y:S04]  /*190c0*/  LDL.LU R24, [R1+0x20c] ;  /* 0x00020c0001187983 */ /* 0x000ee80000300800 */
[----:B------:R-:W3:Y:S04]  /*190d0*/  LDL.LU R25, [R1+0x208] ;  /* 0x0002080001197983 */ /* 0x000ee80000300800 */
[----:B------:R-:W4:Y:S04]  /*190e0*/  LDL.LU R26, [R1+0x204] ;  /* 0x00020400011a7983 */ /* 0x000f280000300800 */
[----:B------:R-:W4:Y:S04]  /*190f0*/  LDL.LU R27, [R1+0x200] ;  /* 0x00020000011b7983 */ /* 0x000f280000300800 */
        /* <DEDUP_REMOVED lines=32> */
[----:B------:R-:W-:-:S02]  /*19300*/  LOP3.LUT R23, R23, R22, RZ, 0x3c, !PT ;  /* 0x0000001617177212 */ /* 0x000fc400078e3cff */
[----:B---3--:R-:W-:Y:S01]  /*19310*/  LOP3.LUT R25, R25, R24, RZ, 0x3c, !PT ;  /* 0x0000001819197212 */ /* 0x008fe200078e3cff */
[----:B--2---:R0:W-:Y:S04]  /*19320*/  STL.64 [R1+0xa58], R18 ;  /* 0x000a581201007387 */ /* 0x0041e80000100a00 */
[----:B0-----:R-:W2:Y:S04]  /*19330*/  LDL.LU R18, [R1+0x1fc] ;  /* 0x0001fc0001127983 */ /* 0x001ea80000300800 */
[----:B------:R-:W2:Y:S04]  /*19340*/  LDL.LU R19, [R1+0x1f8] ;  /* 0x0001f80001137983 */ /* 0x000ea80000300800 */
        /* <DEDUP_REMOVED lines=13> */
[----:B------:R-:W-:Y:S01]  /*19420*/  LOP3.LUT R22, R23, R22, RZ, 0x3c, !PT ;  /* 0x0000001617167212 */ /* 0x000fe200078e3cff */
[----:B------:R-:W-:-:S02]  /*19430*/  IMAD.MOV.U32 R20, RZ, RZ, R0 ;  /* 0x000000ffff147224 */ /* 0x000fc400078e0000 */
[----:B------:R-:W3:Y:S04]  /*19440*/  LDL.LU R5, [R1+0x3f4] ;  /* 0x0003f40001057983 */ /* 0x000ee80000300800 */
[----:B------:R-:W3:Y:S01]  /*19450*/  LDL.LU R28, [R1+0x3e8] ;  /* 0x0003e800011c7983 */ /* 0x000ee20000300800 */
[----:B----4-:R-:W-:-:S03]  /*19460*/  LOP3.LUT R27, R27, R26, RZ, 0x3c, !PT ;  /* 0x0000001a1b1b7212 */ /* 0x010fc600078e3cff */
[----:B------:R-:W4:Y:S01]  /*19470*/  LDL.LU R29, [R1+0x3fc] ;  /* 0x0003fc00011d7983 */ /* 0x000f220000300800 */
[----:B------:R-:W-:-:S03]  /*19480*/  LOP3.LUT R24, R25, R24, RZ, 0x3c, !PT ;  /* 0x0000001819187212 */ /* 0x000fc600078e3cff */
[----:B------:R-:W3:Y:S01]  /*19490*/  LDL.LU R3, [R1+0x3f0] ;  /* 0x0003f00001037983 */ /* 0x000ee20000300800 */
[----:B------:R-:W-:-:S03]  /*194a0*/  LOP3.LUT R23, R23, R22, RZ, 0x3c, !PT ;  /* 0x0000001617177212 */ /* 0x000fc600078e3cff */
[----:B------:R-:W3:Y:S04]  /*194b0*/  LDL.LU R0, [R1+0x404] ;  /* 0x0004040001007983 */ /* 0x000ee80000300800 */
[----:B------:R0:W-:Y:S01]  /*194c0*/  STL.64 [R1+0x858], R20 ;  /* 0x0008581401007387 */ /* 0x0001e20000100a00 */
[----:B------:R-:W-:Y:S02]  /*194d0*/  LOP3.LUT R26, R27, R26, RZ, 0x3c, !PT ;  /* 0x0000001a1b1a7212 */ /* 0x000fe400078e3cff */
[----:B------:R-:W-:Y:S02]  /*194e0*/  LOP3.LUT R25, R25, R24, RZ, 0x3c, !PT ;  /* 0x0000001819197212 */ /* 0x000fe400078e3cff */
[----:B------:R-:W-:Y:S01]  /*194f0*/  LOP3.LUT R27, R27, R26, RZ, 0x3c, !PT ;  /* 0x0000001a1b1b7212 */ /* 0x000fe200078e3cff */
[----:B0-----:R-:W3:Y:S04]  /*19500*/  LDL.LU R20, [R1+0x1dc] ;  /* 0x0001dc0001147983 */ /* 0x001ee80000300800 */
[----:B------:R-:W3:Y:S04]  /*19510*/  LDL.LU R21, [R1+0x3c8] ;  /* 0x0003c80001157983 */ /* 0x000ee80000300800 */
[----:B------:R0:W-:Y:S04]  /*19520*/  STL.64 [R1+0x860], R22 ;  /* 0x0008601601007387 */ /* 0x0001e80000100a00 */
[----:B0-----:R-:W3:Y:S04]  /*19530*/  LDL.LU R22, [R1+0x1d4] ;  /* 0x0001d40001167983 */ /* 0x001ee80000300800 */
[----:B------:R-:W3:Y:S04]  /*19540*/  LDL.LU R23, [R1+0x3c4] ;  /* 0x0003c40001177983 */ /* 0x000ee80000300800 */
[----:B------:R0:W-:Y:S04]  /*19550*/  STL.64 [R1+0x868], R24 ;  /* 0x0008681801007387 */ /* 0x0001e80000100a00 */
[----:B0-----:R-:W3:Y:S04]  /*19560*/  LDL.LU R24, [R1+0x1cc] ;  /* 0x0001cc0001187983 */ /* 0x001ee80000300800 */
[----:B------:R-:W3:Y:S04]  /*19570*/  LDL.LU R25, [R1+0x3c0] ;  /* 0x0003c00001197983 */ /* 0x000ee80000300800 */
[----:B------:R0:W-:Y:S04]  /*19580*/  STL.64 [R1+0x870], R26 ;  /* 0x0008701a01007387 */ /* 0x0001e80000100a00 */
[----:B0-----:R-:W3:Y:S04]  /*19590*/  LDL.LU R26, [R1+0x1c4] ;  /* 0x0001c400011a7983 */ /* 0x001ee80000300800 */
        /* <DEDUP_REMOVED lines=51> */
[----:B---3--:R-:W-:Y:S02]  /*198d0*/  LOP3.LUT R27, R27, R26, RZ, 0x3c, !PT ;  /* 0x0000001a1b1b7212 */ /* 0x008fe400078e3cff */
        /* <DEDUP_REMOVED lines=9> */
[----:B------:R-:W-:-:S03]  /*19970*/  LOP3.LUT R25, R25, R24, RZ, 0x3c, !PT ;  /* 0x0000001819197212 */ /* 0x000fc600078e3cff */
[----:B------:R0:W-:Y:S04]  /*19980*/  STL.64 [R1+0x188], R26 ;  /* 0x0001881a01007387 */ /* 0x0001e80000100a00 */
[----:B------:R1:W-:Y:S01]  /*19990*/  STL.64 [R1+0x190], R24 ;  /* 0x0001901801007387 */ /* 0x0003e20000100a00 */
[----:B0-----:R-:W-:Y:S02]  /*199a0*/  IMAD.MOV.U32 R26, RZ, RZ, R23 ;  /* 0x000000ffff1a7224 */ /* 0x001fe400078e0017 */
[----:B------:R-:W-:Y:S02]  /*199b0*/  IMAD.MOV.U32 R27, RZ, RZ, R22 ;  /* 0x000000ffff1b7224 */ /* 0x000fe400078e0016 */
[----:B-1----:R-:W-:Y:S01]  /*199c0*/  IMAD.MOV.U32 R24, RZ, RZ, R21 ;  /* 0x000000ffff187224 */ /* 0x002fe200078e0015 */
[----:B------:R-:W-:Y:S01]  /*199d0*/  MOV R25, R20 ;  /* 0x0000001400197202 */ /* 0x000fe20000000f00 */
[----:B------:R-:W-:-:S02]  /*199e0*/  IMAD.MOV.U32 R20, RZ, RZ, R17 ;  /* 0x000000ffff147224 */ /* 0x000fc400078e0011 */
[----:B------:R-:W-:Y:S01]  /*199f0*/  IMAD.MOV.U32 R21, RZ, RZ, R16 ;  /* 0x000000ffff157224 */ /* 0x000fe200078e0010 */
[----:B------:R0:W-:Y:S01]  /*19a00*/  STL.64 [R1+0x398], R26 ;  /* 0x0003981a01007387 */ /* 0x0001e20000100a00 */
[----:B------:R-:W-:Y:S02]  /*19a10*/  IMAD.MOV.U32 R16, RZ, RZ, R13 ;  /* 0x000000ffff107224 */ /* 0x000fe400078e000d */
[----:B------:R-:W-:Y:S01]  /*19a20*/  IMAD.MOV.U32 R17, RZ, RZ, R12 ;  /* 0x000000ffff117224 */ /* 0x000fe200078e000c */
[----:B------:R-:W-:Y:S01]  /*19a30*/  STL.64 [R1+0x3a0], R24 ;  /* 0x0003a01801007387 */ /* 0x000fe20000100a00 */
[----:B------:R-:W-:Y:S02]  /*19a40*/  IMAD.MOV.U32 R12, RZ, RZ, R9 ;  /* 0x000000ffff0c7224 */ /* 0x000fe400078e0009 */
[----:B------:R-:W-:Y:S02]  /*19a50*/  IMAD.MOV.U32 R13, RZ, RZ, R8 ;  /* 0x000000ffff0d7224 */ /* 0x000fe400078e0008 */
[----:B------:R-:W-:-:S02]  /*19a60*/  IMAD.MOV.U32 R8, RZ, RZ, R5 ;  /* 0x000000ffff087224 */ /* 0x000fc400078e0005 */
[----:B------:R-:W-:Y:S02]  /*19a70*/  IMAD.MOV.U32 R9, RZ, RZ, R4 ;  /* 0x000000ffff097224 */ /* 0x000fe400078e0004 */
[----:B--2---:R-:W-:Y:S02]  /*19a80*/  IMAD.MOV.U32 R22, RZ, RZ, R19 ;  /* 0x000000ffff167224 */ /* 0x004fe400078e0013 */
[----:B------:R-:W-:Y:S02]  /*19a90*/  IMAD.MOV.U32 R23, RZ, RZ, R18 ;  /* 0x000000ffff177224 */ /* 0x000fe400078e0012 */
[----:B------:R-:W-:Y:S02]  /*19aa0*/  IMAD.MOV.U32 R18, RZ, RZ, R15 ;  /* 0x000000ffff127224 */ /* 0x000fe400078e000f */
[----:B------:R-:W-:Y:S02]  /*19ab0*/  IMAD.MOV.U32 R19, RZ, RZ, R14 ;  /* 0x000000ffff137224 */ /* 0x000fe400078e000e */
[----:B------:R-:W-:Y:S01]  /*19ac0*/  IMAD.MOV.U32 R14, RZ, RZ, R11 ;  /* 0x000000ffff0e7224 */ /* 0x000fe200078e000b */
[----:B------:R-:W-:Y:S01]  /*19ad0*/  MOV R15, R10 ;  /* 0x0000000a000f7202 */ /* 0x000fe20000000f00 */
[----:B------:R-:W-:Y:S04]  /*19ae0*/  STL.64 [R1+0x3a8], R22 ;  /* 0x0003a81601007387 */ /* 0x000fe80000100a00 */
[----:B------:R-:W-:Y:S01]  /*19af0*/  STL.64 [R1+0x3b0], R20 ;  /* 0x0003b01401007387 */ /* 0x000fe20000100a00 */
[----:B------:R-:W-:-:S02]  /*19b00*/  IMAD.MOV.U32 R10, RZ, RZ, R7 ;  /* 0x000000ffff0a7224 */ /* 0x000fc400078e0007 */
[----:B------:R-:W-:Y:S01]  /*19b10*/  IMAD.MOV.U32 R11, RZ, RZ, R6 ;  /* 0x000000ffff0b7224 */ /* 0x000fe200078e0006 */
[----:B------:R-:W-:Y:S04]  /*19b20*/  STL.64 [R1+0x3b8], R18 ;  /* 0x0003b81201007387 */ /* 0x000fe80000100a00 */
[----:B------:R-:W-:Y:S04]  /*19b30*/  STL.64 [R1+0x3c0], R16 ;  /* 0x0003c01001007387 */ /* 0x000fe80000100a00 */
[----:B------:R-:W-:Y:S01]  /*19b40*/  STL.64 [R1+0x3c8], R14 ;  /* 0x0003c80e01007387 */ /* 0x000fe20000100a00 */
[----:B----4-:R-:W-:-:S02]  /*19b50*/  IMAD.MOV.U32 R6, RZ, RZ, R29 ;  /* 0x000000ffff067224 */ /* 0x010fc400078e001d */
[----:B------:R-:W-:Y:S01]  /*19b60*/  IMAD.MOV.U32 R7, RZ, RZ, R28 ;  /* 0x000000ffff077224 */ /* 0x000fe200078e001c */
[----:B------:R-:W-:Y:S04]  /*19b70*/  STL.64 [R1+0x3d0], R12 ;  /* 0x0003d00c01007387 */ /* 0x000fe80000100a00 */
[----:B------:R-:W-:Y:S04]  /*19b80*/  STL.64 [R1+0x3d8], R10 ;  /* 0x0003d80a01007387 */ /* 0x000fe80000100a00 */
[----:B------:R-:W-:Y:S04]  /*19b90*/  STL.64 [R1+0x3e0], R8 ;  /* 0x0003e00801007387 */ /* 0x000fe80000100a00 */
[----:B0-----:R-:W2:Y:S04]  /*19ba0*/  LDL.LU R26, [R1+0x470] ;  /* 0x00047000011a7983 */ /* 0x001ea80000300800 */
[----:B------:R-:W-:Y:S04]  /*19bb0*/  STL.64 [R1+0x3e8], R6 ;  /* 0x0003e80601007387 */ /* 0x000fe80000100a00 */
[----:B------:R-:W2:Y:S01]  /*19bc0*/  LDL.LU R27, [R1+0x484] ;  /* 0x00048400011b7983 */ /* 0x000ea20000300800 */
[----:B------:R-:W-:Y:S01]  /*19bd0*/  IMAD.MOV.U32 R4, RZ, RZ, R0 ;  /* 0x000000ffff047224 */ /* 0x000fe200078e0000 */
[----:B------:R-:W-:-:S05]  /*19be0*/  MOV R5, R3 ;  /* 0x0000000300057202 */ /* 0x000fca0000000f00 */
        /* <DEDUP_REMOVED lines=150> */
[----:B------:R4:W-:Y:S02]  /*1a550*/  STL.64 [R1+0x470], R26 ;  /* 0x0004701a01007387 */ /* 0x0009e40000100a00 */
[----:B----4-:R-:W-:Y:S02]  /*1a560*/  IMAD.MOV.U32 R26, RZ, RZ, R25 ;  /* 0x000000ffff1a7224 */ /* 0x010fe400078e0019 */
[----:B---3--:R-:W-:Y:S02]  /*1a570*/  IMAD.MOV.U32 R25, RZ, RZ, R22 ;  /* 0x000000ffff197224 */ /* 0x008fe400078e0016 */
[----:B------:R-:W-:Y:S02]  /*1a580*/  IMAD.MOV.U32 R22, RZ, RZ, R21 ;  /* 0x000000ffff167224 */ /* 0x000fe400078e0015 */
[----:B------:R-:W-:Y:S02]  /*1a590*/  IMAD.MOV.U32 R21, RZ, RZ, R18 ;  /* 0x000000ffff157224 */ /* 0x000fe400078e0012 */
[----:B------:R-:W-:-:S02]  /*1a5a0*/  IMAD.MOV.U32 R18, RZ, RZ, R17 ;  /* 0x000000ffff127224 */ /* 0x000fc400078e0011 */
[----:B------:R-:W-:Y:S02]  /*1a5b0*/  IMAD.MOV.U32 R17, RZ, RZ, R14 ;  /* 0x000000ffff117224 */ /* 0x000fe400078e000e */
[----:B------:R-:W-:Y:S02]  /*1a5c0*/  IMAD.MOV.U32 R14, RZ, RZ, R13 ;  /* 0x000000ffff0e7224 */ /* 0x000fe400078e000d */
[----:B------:R-:W-:Y:S02]  /*1a5d0*/  IMAD.MOV.U32 R13, RZ, RZ, R10 ;  /* 0x000000ffff0d7224 */ /* 0x000fe400078e000a */
[----:B------:R-:W-:Y:S02]  /*1a5e0*/  IMAD.MOV.U32 R10, RZ, RZ, R3 ;  /* 0x000000ffff0a7224 */ /* 0x000fe400078e0003 */
[----:B------:R-:W0:Y:S01]  /*1a5f0*/  LDC R3, c[0x0][0x3ac] ;  /* 0x0000eb00ff037b82 */ /* 0x000e220000000800 */
[----:B------:R-:W-:Y:S02]  /*1a600*/  IMAD.MOV.U32 R27, RZ, RZ, R24 ;  /* 0x000000ffff1b7224 */ /* 0x000fe400078e0018 */
[----:B------:R-:W-:-:S02]  /*1a610*/  IMAD.MOV.U32 R24, RZ, RZ, R23 ;  /* 0x000000ffff187224 */ /* 0x000fc400078e0017 */
[----:B------:R-:W-:Y:S02]  /*1a620*/  IMAD.MOV.U32 R23, RZ, RZ, R20 ;  /* 0x000000ffff177224 */ /* 0x000fe400078e0014 */
[----:B------:R-:W-:Y:S01]  /*1a630*/  IMAD.MOV.U32 R20, RZ, RZ, R19 ;  /* 0x000000ffff147224 */ /* 0x000fe200078e0013 */
[----:B------:R-:W-:Y:S01]  /*1a640*/  MOV R19, R16 ;  /* 0x0000001000137202 */ /* 0x000fe20000000f00 */
[----:B------:R-:W-:Y:S01]  /*1a650*/  STL.64 [R1+0x478], R26 ;  /* 0x0004781a01007387 */ /* 0x000fe20000100a00 */
[----:B------:R-:W-:-:S03]  /*1a660*/  IMAD.MOV.U32 R16, RZ, RZ, R15 ;  /* 0x000000ffff107224 */ /* 0x000fc600078e000f */
[----:B------:R-:W-:Y:S01]  /*1a670*/  STL.64 [R1+0x480], R24 ;  /* 0x0004801801007387 */ /* 0x000fe20000100a00 */
[----:B------:R-:W-:-:S03]  /*1a680*/  IMAD.MOV.U32 R15, RZ, RZ, R12 ;  /* 0x000000ffff0f7224 */ /* 0x000fc600078e000c */
[----:B------:R-:W-:Y:S01]  /*1a690*/  STL.64 [R1+0x488], R22 ;  /* 0x0004881601007387 */ /* 0x000fe20000100a00 */
[----:B------:R-:W-:-:S03]  /*1a6a0*/  IMAD.MOV.U32 R12, RZ, RZ, R11 ;  /* 0x000000ffff0c7224 */ /* 0x000fc600078e000b */
[----:B------:R-:W-:Y:S04]  /*1a6b0*/  STL.64 [R1+0x490], R20 ;  /* 0x0004901401007387 */ /* 0x000fe80000100a00 */
[----:B------:R-:W-:Y:S04]  /*1a6c0*/  STL.64 [R1+0x498], R18 ;  /* 0x0004981201007387 */ /* 0x000fe80000100a00 */
[----:B------:R-:W-:Y:S04]  /*1a6d0*/  STL.64 [R1+0x4a0], R16 ;  /* 0x0004a01001007387 */ /* 0x000fe80000100a00 */
[----:B------:R-:W-:Y:S01]  /*1a6e0*/  STL.64 [R1+0x4a8], R14 ;  /* 0x0004a80e01007387 */ /* 0x000fe20000100a00 */
[----:B------:R-:W-:-:S03]  /*1a6f0*/  IMAD.MOV.U32 R11, RZ, RZ, R8 ;  /* 0x000000ffff0b7224 */ /* 0x000fc600078e0008 */
[----:B------:R-:W-:Y:S01]  /*1a700*/  STL.64 [R1+0x4b0], R12 ;  /* 0x0004b00c01007387 */ /* 0x000fe20000100a00 */
[----:B------:R-:W-:Y:S02]  /*1a710*/  IMAD.MOV.U32 R8, RZ, RZ, R6 ;  /* 0x000000ffff087224 */ /* 0x000fe400078e0006 */
[----:B------:R-:W-:Y:S01]  /*1a720*/  IMAD.MOV.U32 R6, RZ, RZ, R28 ;  /* 0x000000ffff067224 */ /* 0x000fe200078e001c */
[----:B0-----:R0:W-:Y:S04]  /*1a730*/  STL.64 [R1+0x908], R2 ;  /* 0x0009080201007387 */ /* 0x0011e80000100a00 */
[----:B------:R-:W-:Y:S04]  /*1a740*/  STL.64 [R1+0x4b8], R10 ;  /* 0x0004b80a01007387 */ /* 0x000fe80000100a00 */
[----:B------:R-:W-:Y:S01]  /*1a750*/  STL.64 [R1+0x4c0], R8 ;  /* 0x0004c00801007387 */ /* 0x000fe20000100a00 */
[----:B0-----:R-:W-:Y:S01]  /*1a760*/  MOV R2, R4 ;  /* 0x0000000400027202 */ /* 0x001fe20000000f00 */
[----:B------:R-:W-:-:S02]  /*1a770*/  IMAD.MOV.U32 R3, RZ, RZ, R7 ;  /* 0x000000ffff037224 */ /* 0x000fc400078e0007 */
[----:B------:R-:W-:-:S03]  /*1a780*/  IMAD.MOV.U32 R7, RZ, RZ, R5 ;  /* 0x000000ffff077224 */ /* 0x000fc600078e0005 */
[----:B------:R0:W-:Y:S04]  /*1a790*/  STL.64 [R1+0x4c8], R2 ;  /* 0x0004c80201007387 */ /* 0x0001e80000100a00 */
[----:B0-----:R-:W2:Y:S04]  /*1a7a0*/  LDL.LU R2, [R1+0x558] ;  /* 0x0005580001027983 */ /* 0x001ea80000300800 */
[----:B------:R-:W-:Y:S04]  /*1a7b0*/  STL.64 [R1+0x4d0], R6 ;  /* 0x0004d00601007387 */ /* 0x000fe80000100a00 */
[----:B------:R-:W3:Y:S01]  /*1a7c0*/  LDL.LU R3, [R1+0x1a4] ;  /* 0x0001a40001037983 */ /* 0x000ee20000300800 */
[----:B------:R-:W-:-:S02]  /*1a7d0*/  IMAD.MOV.U32 R4, RZ, RZ, R0 ;  /* 0x000000ffff047224 */ /* 0x000fc400078e0000 */
[----:B------:R-:W-:-:S05]  /*1a7e0*/  IMAD.MOV.U32 R5, RZ, RZ, R29 ;  /* 0x000000ffff057224 */ /* 0x000fca00078e001d */
[----:B------:R-:W-:Y:S04]  /*1a7f0*/  STL.64 [R1+0x4d8], R4 ;  /* 0x0004d80401007387 */ /* 0x000fe80000100a00 */
[----:B---3--:R0:W-:Y:S04]  /*1a800*/  STL [R1+0x910], R3 ;  /* 0x0009100301007387 */ /* 0x0081e80000100800 */
[----:B0-----:R-:W2:Y:S04]  /*1a810*/  LDL.LU R3, [R1+0x1a0] ;  /* 0x0001a00001037983 */ /* 0x001ea80000300800 */
        /* <DEDUP_REMOVED lines=58> */
[----:B------:R-:W3:Y:S04]  /*1abc0*/  LDL.LU.64 R14, [R1+0x128] ;  /* 0x00012800010e7983 */ /* 0x000ee80000300a00 */
[----:B------:R-:W3:Y:S04]  /*1abd0*/  LDL.LU.64 R12, [R1+0x120] ;  /* 0x00012000010c7983 */ /* 0x000ee80000300a00 */
[----:B------:R-:W3:Y:S04]  /*1abe0*/  LDL.LU.64 R10, [R1+0x118] ;  /* 0x00011800010a7983 */ /* 0x000ee80000300a00 */
[----:B------:R-:W3:Y:S04]  /*1abf0*/  LDL.LU.64 R8, [R1+0x110] ;  /* 0x0001100001087983 */ /* 0x000ee80000300a00 */
[----:B------:R-:W3:Y:S04]  /*1ac00*/  LDL.LU.64 R6, [R1+0x108] ;  /* 0x0001080001067983 */ /* 0x000ee80000300a00 */
[----:B------:R-:W3:Y:S04]  /*1ac10*/  LDL.LU.64 R4, [R1+0x100] ;  /* 0x0001000001047983 */ /* 0x000ee80000300a00 */
[----:B------:R-:W3:Y:S01]  /*1ac20*/  LDL.LU.64 R28, [R1+0xf8] ;  /* 0x0000f800011c7983 */ /* 0x000ee20000300a00 */
        /* <DEDUP_REMOVED lines=74> */
[----:B0-----:R-:W2:Y:S04]  /*1b0d0*/  LDL.LU.64 R2, [R1+0x918] ;  /* 0x0009180001027983 */ /* 0x001ea80000300a00 */
[----:B--2---:R0:W-:Y:S04]  /*1b0e0*/  STL.64 [R1+0x558], R2 ;  /* 0x0005580201007387 */ /* 0x0041e80000100a00 */
[----:B0-----:R-:W2:Y:S01]  /*1b0f0*/  LDL.LU R3, [R1+0x910] ;  /* 0x0009100001037983 */ /* 0x001ea20000300800 */
[----:B---3--:R-:W-:-:S02]  /*1b100*/  IMAD.MOV.U32 R2, RZ, RZ, R26 ;  /* 0x000000ffff027224 */ /* 0x008fc400078e001a */
[----:B------:R-:W-:-:S03]  /*1b110*/  IMAD.MOV.U32 R26, RZ, RZ, R24 ;  /* 0x000000ffff1a7224 */ /* 0x000fc600078e0018 */
[----:B--2---:R0:W-:Y:S04]  /*1b120*/  STL.64 [R1+0x568], R2 ;  /* 0x0005680201007387 */ /* 0x0041e80000100a00 */
[----:B0-----:R-:W2:Y:S04]  /*1b130*/  LDL.LU.64 R2, [R1+0x908] ;  /* 0x0009080001027983 */ /* 0x001ea80000300a00 */
[----:B----4-:R0:W-:Y:S01]  /*1b140*/  STL.64 [R1+0x570], R26 ;  /* 0x0005701a01007387 */ /* 0x0101e20000100a00 */
[----:B------:R-:W-:Y:S02]  /*1b150*/  IMAD.MOV.U32 R24, RZ, RZ, R20 ;  /* 0x000000ffff187224 */ /* 0x000fe400078e0014 */
[----:B------:R-:W-:-:S02]  /*1b160*/  IMAD.MOV.U32 R20, RZ, RZ, R16 ;  /* 0x000000ffff147224 */ /* 0x000fc400078e0010 */
[----:B0-----:R-:W-:Y:S02]  /*1b170*/  IMAD.MOV.U32 R26, RZ, RZ, R22 ;  /* 0x000000ffff1a7224 */ /* 0x001fe400078e0016 */
[----:B------:R-:W-:Y:S02]  /*1b180*/  IMAD.MOV.U32 R27, RZ, RZ, R25 ;  /* 0x000000ffff1b7224 */ /* 0x000fe400078e0019 */
[----:B------:R-:W-:Y:S02]  /*1b190*/  IMAD.MOV.U32 R25, RZ, RZ, R23 ;  /* 0x000000ffff197224 */ /* 0x000fe400078e0017 */
[----:B------:R-:W-:Y:S02]  /*1b1a0*/  IMAD.MOV.U32 R22, RZ, RZ, R18 ;  /* 0x000000ffff167224 */ /* 0x000fe400078e0012 */
[----:B------:R-:W-:Y:S02]  /*1b1b0*/  IMAD.MOV.U32 R23, RZ, RZ, R21 ;  /* 0x000000ffff177224 */ /* 0x000fe400078e0015 */
[----:B------:R-:W-:-:S02]  /*1b1c0*/  IMAD.MOV.U32 R21, RZ, RZ, R19 ;  /* 0x000000ffff157224 */ /* 0x000fc400078e0013 */
[----:B------:R-:W-:Y:S02]  /*1b1d0*/  IMAD.MOV.U32 R18, RZ, RZ, R0 ;  /* 0x000000ffff127224 */ /* 0x000fe400078e0000 */
[----:B------:R-:W-:Y:S01]  /*1b1e0*/  IMAD.MOV.U32 R19, RZ, RZ, R17 ;  /* 0x000000ffff137224 */ /* 0x000fe200078e0011 */
[----:B------:R0:W-:Y:S04]  /*1b1f0*/  STL.64 [R1+0x578], R26 ;  /* 0x0005781a01007387 */ /* 0x0001e80000100a00 */
[----:B------:R-:W-:Y:S04]  /*1b200*/  STL.64 [R1+0x580], R24 ;  /* 0x0005801801007387 */ /* 0x000fe80000100a00 */
[----:B------:R-:W-:Y:S04]  /*1b210*/  STL.64 [R1+0x588], R22 ;  /* 0x0005881601007387 */ /* 0x000fe80000100a00 */
[----:B------:R-:W-:Y:S04]  /*1b220*/  STL.64 [R1+0x590], R20 ;  /* 0x0005901401007387 */ /* 0x000fe80000100a00 */
[----:B------:R-:W-:Y:S01]  /*1b230*/  STL.64 [R1+0x598], R18 ;  /* 0x0005981201007387 */ /* 0x000fe20000100a00 */
[----:B--2---:R-:W-:-:S05]  /*1b240*/  SHF.L.U32 R3, R3, 0x7, RZ ;  /* 0x0000000703037819 */ /* 0x004fca00000006ff */
[----:B------:R-:W-:-:S04]  /*1b250*/  IMAD.WIDE R16, R3, 0x2, R14 ;  /* 0x0000000203107825 */ /* 0x000fc800078e020e */
[----:B------:R-:W-:-:S04]  /*1b260*/  IMAD.WIDE R14, R3, 0x2, R12 ;  /* 0x00000002030e7825 */ /* 0x000fc800078e020c */
[----:B------:R-:W-:-:S04]  /*1b270*/  IMAD.WIDE R12, R3, 0x2, R10 ;  /* 0x00000002030c7825 */ /* 0x000fc800078e020a */
[----:B------:R-:W-:-:S04]  /*1b280*/  IMAD.WIDE R10, R3, 0x2, R8 ;  /* 0x00000002030a7825 */ /* 0x000fc800078e0208 */
[C---:B------:R-:W-:Y:S01]  /*1b290*/  IMAD.WIDE R8, R3.reuse, 0x2, R6 ;  /* 0x0000000203087825 */ /* 0x040fe200078e0206 */
[----:B------:R-:W-:Y:S04]  /*1b2a0*/  STL.64 [R1+0x390], R16 ;  /* 0x0003901001007387 */ /* 0x000fe80000100a00 */
[----:B------:R-:W-:Y:S04]  /*1b2b0*/  STL.64 [R1+0x388], R14 ;  /* 0x0003880e01007387 */ /* 0x000fe80000100a00 */
[----:B------:R-:W-:Y:S04]  /*1b2c0*/  STL.64 [R1+0x380], R12 ;  /* 0x0003800c01007387 */ /* 0x000fe80000100a00 */
[----:B------:R-:W-:Y:S04]  /*1b2d0*/  STL.64 [R1+0x378], R10 ;  /* 0x0003780a01007387 */ /* 0x000fe80000100a00 */
[----:B------:R-:W-:Y:S04]  /*1b2e0*/  STL.64 [R1+0x370], R8 ;  /* 0x0003700801007387 */ /* 0x000fe80000100a00 */
[----:B0-----:R-:W2:Y:S01]  /*1b2f0*/  LDL.LU.64 R26, [R1+0x60] ;  /* 0x00006000011a7983 */ /* 0x001ea20000300a00 */
[----:B------:R-:W-:-:S04]  /*1b300*/  IMAD.WIDE R6, R3, 0x2, R4 ;  /* 0x0000000203067825 */ /* 0x000fc800078e0204 */
[C---:B------:R-:W-:Y:S01]  /*1b310*/  IMAD.WIDE R4, R3.reuse, 0x2, R28 ;  /* 0x0000000203047825 */ /* 0x040fe200078e021c */
[----:B------:R-:W-:Y:S04]  /*1b320*/  STL.64 [R1+0x368], R6 ;  /* 0x0003680601007387 */ /* 0x000fe80000100a00 */
[----:B--2---:R0:W-:Y:S04]  /*1b330*/  STL.64 [R1+0x878], R26 ;  /* 0x0008781a01007387 */ /* 0x0041e80000100a00 */
[----:B------:R-:W-:Y:S04]  /*1b340*/  STL.64 [R1+0x360], R4 ;  /* 0x0003600401007387 */ /* 0x000fe80000100a00 */
[----:B0-----:R-:W2:Y:S04]  /*1b350*/  LDL.LU.64 R26, [R1+0x68] ;  /* 0x00006800011a7983 */ /* 0x001ea80000300a00 */
[----:B--2---:R0:W-:Y:S04]  /*1b360*/  STL.64 [R1+0x880], R26 ;  /* 0x0008801a01007387 */ /* 0x0041e80000100a00 */
        /* <DEDUP_REMOVED lines=33> */
[----:B------:R-:W3:Y:S04]  /*1b580*/  LDL.LU.64 R24, [R1+0x58] ;  /* 0x0000580001187983 */ /* 0x000ee80000300a00 */
[----:B------:R-:W4:Y:S04]  /*1b590*/  LDL.LU.64 R22, [R1+0x50] ;  /* 0x0000500001167983 */ /* 0x000f280000300a00 */
[----:B------:R-:W3:Y:S04]  /*1b5a0*/  LDL.LU.64 R20, [R1+0x48] ;  /* 0x0000480001147983 */ /* 0x000ee80000300a00 */
        /* <DEDUP_REMOVED lines=8> */
[----:B------:R-:W3:Y:S01]  /*1b630*/  LDL.LU.64 R28, [R1] ;  /* 0x00000000011c7983 */ /* 0x000ee20000300a00 */
[----:B--2---:R-:W-:-:S05]  /*1b640*/  IMAD.WIDE R26, R3, 0x2, R26 ;  /* 0x00000002031a7825 */ /* 0x004fca00078e021a */
[----:B------:R0:W-:Y:S04]  /*1b650*/  STL.64 [R1+0x358], R26 ;  /* 0x0003581a01007387 */ /* 0x0001e80000100a00 */
[----:B0-----:R-:W2:Y:S02]  /*1b660*/  LDL.LU.64 R26, [R1+0x900] ;  /* 0x00090000011a7983 */ /* 0x001ea40000300a00 */
        /* <DEDUP_REMOVED lines=50> */
[----:B0-----:R-:W2:Y:S01]  /*1b990*/  LDL.LU.64 R26, [R1+0x878] ;  /* 0x00087800011a7983 */ /* 0x001ea20000300a00 */
[----:B---3--:R-:W-:-:S04]  /*1b9a0*/  IMAD.WIDE R24, R3, 0x2, R24 ;  /* 0x0000000203187825 */ /* 0x008fc800078e0218 */
[----:B----4-:R-:W-:-:S04]  /*1b9b0*/  IMAD.WIDE R22, R3, 0x2, R22 ;  /* 0x0000000203167825 */ /* 0x010fc800078e0216 */
[----:B------:R-:W-:-:S04]  /*1b9c0*/  IMAD.WIDE R20, R3, 0x2, R20 ;  /* 0x0000000203147825 */ /* 0x000fc800078e0214 */
        /* <DEDUP_REMOVED lines=9> */
[----:B--2---:R-:W-:-:S05]  /*1ba60*/  IMAD.WIDE R26, R3, 0x2, R26 ;  /* 0x00000002031a7825 */ /* 0x004fca00078e021a */
[----:B------:R0:W-:Y:S04]  /*1ba70*/  STL.64 [R1+0x2c8], R26 ;  /* 0x0002c81a01007387 */ /* 0x0001e80000100a00 */
[----:B0-----:R-:W2:Y:S04]  /*1ba80*/  LDL.LU.64 R26, [R1+0x870] ;  /* 0x00087000011a7983 */ /* 0x001ea80000300a00 */
[----:B------:R0:W-:Y:S04]  /*1ba90*/  STL.64 [R1+0x2c0], R24 ;  /* 0x0002c01801007387 */ /* 0x0001e80000100a00 */
[----:B0-----:R-:W3:Y:S04]  /*1baa0*/  LDL.LU.64 R24, [R1+0x868] ;  /* 0x0008680001187983 */ /* 0x001ee80000300a00 */
[----:B------:R0:W-:Y:S04]  /*1bab0*/  STL.64 [R1+0x2b8], R22 ;  /* 0x0002b81601007387 */ /* 0x0001e80000100a00 */
[----:B0-----:R-:W4:Y:S04]  /*1bac0*/  LDL.LU.64 R22, [R1+0x860] ;  /* 0x0008600001167983 */ /* 0x001f280000300a00 */
        /* <DEDUP_REMOVED lines=20> */
[----:B---3--:R-:W-:-:S04]  /*1bc10*/  IMAD.WIDE R24, R3, 0x2, R24 ;  /* 0x0000000203187825 */ /* 0x008fc800078e0218 */
[----:B----4-:R-:W-:-:S04]  /*1bc20*/  IMAD.WIDE R22, R3, 0x2, R22 ;  /* 0x0000000203167825 */ /* 0x010fc800078e0216 */
[----:B--2---:R-:W-:-:S04]  /*1bc30*/  IMAD.WIDE R20, R3, 0x2, R20 ;  /* 0x0000000203147825 */ /* 0x004fc800078e0214 */
        /* <DEDUP_REMOVED lines=8> */
[----:B------:R-:W-:-:S05]  /*1bcc0*/  IMAD.WIDE R28, R3, 0x2, R28 ;  /* 0x00000002031c7825 */ /* 0x000fca00078e021c */
        /* <DEDUP_REMOVED lines=23> */
[----:B0-----:R-:W3:Y:S01]  /*1be40*/  LDL.LU.64 R24, [R1+0x130] ;  /* 0x0001300001187983 */ /* 0x001ee20000300a00 */
[----:B------:R-:W-:-:S05]  /*1be50*/  IMAD.WIDE R26, R3, 0x2, R26 ;  /* 0x00000002031a7825 */ /* 0x000fca00078e021a */
[----:B------:R2:W-:Y:S02]  /*1be60*/  STL.64 [R1+0x200], R26 ;  /* 0x0002001a01007387 */ /* 0x0005e40000100a00 */
[----:B--2---:R-:W-:-:S04]  /*1be70*/  IMAD.WIDE R26, R3, 0x2, R22 ;  /* 0x00000002031a7825 */ /* 0x004fc800078e0216 */
[----:B------:R-:W-:-:S04]  /*1be80*/  IMAD.WIDE R22, R3, 0x2, R18 ;  /* 0x0000000203167825 */ /* 0x000fc800078e0212 */
[----:B------:R-:W-:-:S04]  /*1be90*/  IMAD.WIDE R18, R3, 0x2, R14 ;  /* 0x0000000203127825 */ /* 0x000fc800078e020e */
[----:B---3--:R-:W-:-:S05]  /*1bea0*/  IMAD.WIDE R24, R3, 0x2, R24 ;  /* 0x0000000203187825 */ /* 0x008fca00078e0218 */
[----:B------:R0:W-:Y:S04]  /*1beb0*/  STL.64 [R1+0x1f8], R24 ;  /* 0x0001f81801007387 */ /* 0x0001e80000100a00 */
[----:B------:R-:W-:Y:S01]  /*1bec0*/  STL.64 [R1+0x1f0], R26 ;  /* 0x0001f01a01007387 */ /* 0x000fe20000100a00 */
[----:B------:R-:W-:-:S04]  /*1bed0*/  IMAD.WIDE R14, R3, 0x2, R10 ;  /* 0x00000002030e7825 */ /* 0x000fc800078e020a */
[----:B----4-:R-:W-:-:S04]  /*1bee0*/  IMAD.WIDE R10, R3, 0x2, R6 ;  /* 0x00000002030a7825 */ /* 0x010fc800078e0206 */
[----:B0-----:R-:W-:-:S04]  /*1bef0*/  IMAD.WIDE R24, R3, 0x2, R20 ;  /* 0x0000000203187825 */ /* 0x001fc800078e0214 */
[----:B------:R-:W-:-:S04]  /*1bf00*/  IMAD.WIDE R20, R3, 0x2, R16 ;  /* 0x0000000203147825 */ /* 0x000fc800078e0210 */
[----:B------:R-:W-:-:S04]  /*1bf10*/  IMAD.WIDE R16, R3, 0x2, R12 ;  /* 0x0000000203107825 */ /* 0x000fc800078e020c */
[C---:B------:R-:W-:Y:S01]  /*1bf20*/  IMAD.WIDE R12, R3.reuse, 0x2, R8 ;  /* 0x00000002030c7825 */ /* 0x040fe200078e0208 */
[----:B------:R-:W-:Y:S04]  /*1bf30*/  STL.64 [R1+0x1e8], R24 ;  /* 0x0001e81801007387 */ /* 0x000fe80000100a00 */
[----:B------:R-:W-:Y:S04]  /*1bf40*/  STL.64 [R1+0x1e0], R22 ;  /* 0x0001e01601007387 */ /* 0x000fe80000100a00 */
[----:B------:R-:W-:Y:S04]  /*1bf50*/  STL.64 [R1+0x1d8], R20 ;  /* 0x0001d81401007387 */ /* 0x000fe80000100a00 */
[----:B------:R-:W-:Y:S04]  /*1bf60*/  STL.64 [R1+0x1d0], R18 ;  /* 0x0001d01201007387 */ /* 0x000fe80000100a00 */
[----:B------:R-:W-:Y:S01]  /*1bf70*/  STL.64 [R1+0x1c8], R16 ;  /* 0x0001c81001007387 */ /* 0x000fe20000100a00 */
[----:B------:R-:W-:-:S03]  /*1bf80*/  IMAD.WIDE R8, R3, 0x2, R4 ;  /* 0x0000000203087825 */ /* 0x000fc600078e0204 */
[----:B------:R-:W-:Y:S04]  /*1bf90*/  STL.64 [R1+0x1c0], R14 ;  /* 0x0001c00e01007387 */ /* 0x000fe80000100a00 */
[----:B------:R-:W-:Y:S04]  /*1bfa0*/  STL.64 [R1+0x1b8], R12 ;  /* 0x0001b80c01007387 */ /* 0x000fe80000100a00 */
[----:B------:R-:W-:Y:S04]  /*1bfb0*/  STL.64 [R1+0x1b0], R10 ;  /* 0x0001b00a01007387 */ /* 0x000fe80000100a00 */
[----:B------:R-:W2:Y:S04]  /*1bfc0*/  LDL.LU.64 R4, [R1+0x190] ;  /* 0x0001900001047983 */ /* 0x000ea80000300a00 */
[----:B------:R0:W-:Y:S04]  /*1bfd0*/  STL.64 [R1+0x1a8], R8 ;  /* 0x0001a80801007387 */ /* 0x0001e80000100a00 */
[----:B0-----:R-:W3:Y:S01]  /*1bfe0*/  LDL.LU.64 R8, [R1+0x3c0] ;  /* 0x0003c00001087983 */ /* 0x001ee20000300a00 */
[----:B------:R-:W-:-:S05]  /*1bff0*/  IMAD.WIDE R6, R3, 0x2, R28 ;  /* 0x0000000203067825 */ /* 0x000fca00078e021c */
[----:B------:R-:W-:Y:S04]  /*1c000*/  STL.64 [R1+0x1a0], R6 ;  /* 0x0001a00601007387 */ /* 0x000fe80000100a00 */
[----:B---3--:R0:W-:Y:S04]  /*1c010*/  STL.64 [R1+0x7e8], R8 ;  /* 0x0007e80801007387 */ /* 0x0081e80000100a00 */
[----:B0-----:R-:W3:Y:S04]  /*1c020*/  LDL.LU.64 R8, [R1+0x3b8] ;  /* 0x0003b80001087983 */ /* 0x001ee80000300a00 */
        /* <DEDUP_REMOVED lines=8> */
[----:B------:R-:W4:Y:S04]  /*1c0b0*/  LDL.LU.64 R10, [R1+0x3c8] ;  /* 0x0003c800010a7983 */ /* 0x000f280000300a00 */
[----:B------:R-:W2:Y:S04]  /*1c0c0*/  LDL.LU.64 R26, [R1+0x420] ;  /* 0x00042000011a7983 */ /* 0x000ea80000300a00 */
        /* <DEDUP_REMOVED lines=17> */
[----:B0-----:R-:W2:Y:S01]  /*1c1e0*/  LDL.LU.64 R26, [R1+0x3d8] ;  /* 0x0003d800011a7983 */ /* 0x001ea20000300a00 */
[----:B------:R-:W-:-:S04]  /*1c1f0*/  IMAD.WIDE R4, R3, 0x2, R4 ;  /* 0x0000000203047825 */ /* 0x000fc800078e0204 */
[C---:B---3--:R-:W-:Y:S01]  /*1c200*/  IMAD.WIDE R8, R3.reuse, 0x2, R8 ;  /* 0x0000000203087825 */ /* 0x048fe200078e0208 */
[----:B--2---:R0:W-:Y:S04]  /*1c210*/  STL.64 [R1+0x7e0], R26 ;  /* 0x0007e01a01007387 */ /* 0x0041e80000100a00 */
[----:B0-----:R-:W2:Y:S04]  /*1c220*/  LDL.LU.64 R26, [R1+0x3d0] ;  /* 0x0003d000011a7983 */ /* 0x001ea80000300a00 */
[----:B------:R-:W3:Y:S04]  /*1c230*/  LDL.LU.64 R24, [R1+0x428] ;  /* 0x0004280001187983 */ /* 0x000ee80000300a00 */
[----:B------:R-:W2:Y:S04]  /*1c240*/  LDL.LU.64 R22, [R1+0x430] ;  /* 0x0004300001167983 */ /* 0x000ea80000300a00 */
[----:B------:R-:W2:Y:S04]  /*1c250*/  LDL.LU.64 R20, [R1+0x438] ;  /* 0x0004380001147983 */ /* 0x000ea80000300a00 */
[----:B------:R-:W2:Y:S04]  /*1c260*/  LDL.LU.64 R18, [R1+0x440] ;  /* 0x0004400001127983 */ /* 0x000ea80000300a00 */
[----:B------:R-:W2:Y:S04]  /*1c270*/  LDL.LU.64 R16, [R1+0x448] ;  /* 0x0004480001107983 */ /* 0x000ea80000300a00 */
[----:B------:R-:W2:Y:S04]  /*1c280*/  LDL.LU.64 R14, [R1+0x450] ;  /* 0x00045000010e7983 */ /* 0x000ea80000300a00 */
[----:B------:R-:W2:Y:S04]  /*1c290*/  LDL.LU.64 R12, [R1+0x458] ;  /* 0x00045800010c7983 */ /* 0x000ea80000300a00 */
[----:B------:R-:W2:Y:S04]  /*1c2a0*/  LDL.LU.64 R28, [R1+0x460] ;  /* 0x00046000011c7983 */ /* 0x000ea80000300a00 */
[----:B------:R-:W2:Y:S04]  /*1c2b0*/  LDL.LU.64 R6, [R1+0x468] ;  /* 0x0004680001067983 */ /* 0x000ea80000300a00 */
[----:B------:R0:W-:Y:S04]  /*1c2c0*/  STL.64 [R1+0x198], R4 ;  /* 0x0001980401007387 */ /* 0x0001e80000100a00 */
[----:B0-----:R-:W2:Y:S04]  /*1c2d0*/  LDL.LU.64 R4, [R1+0x470] ;  /* 0x0004700001047983 */ /* 0x001ea80000300a00 */
        /* <DEDUP_REMOVED lines=14> */
[----:B----4-:R-:W-:-:S04]  /*1c3c0*/  IMAD.WIDE R10, R3, 0x2, R10 ;  /* 0x00000002030a7825 */ /* 0x010fc800078e020a */
[----:B------:R-:W-:-:S04]  /*1c3d0*/  IMAD.WIDE R26, R3, 0x2, R26 ;  /* 0x00000002031a7825 */ /* 0x000fc800078e021a */
[----:B--2---:R-:W-:-:S05]  /*1c3e0*/  IMAD.WIDE R8, R3, 0x2, R8 ;  /* 0x0000000203087825 */ /* 0x004fca00078e0208 */
[----:B------:R0:W-:Y:S04]  /*1c3f0*/  STL.64 [R1+0x168], R8 ;  /* 0x0001680801007387 */ /* 0x0001e80000100a00 */
[----:B0-----:R-:W2:Y:S04]  /*1c400*/  LDL.LU.64 R8, [R1+0x478] ;  /* 0x0004780001087983 */ /* 0x001ea80000300a00 */
[----:B------:R0:W-:Y:S04]  /*1c410*/  STL.64 [R1+0x160], R10 ;  /* 0x0001600a01007387 */ /* 0x0001e80000100a00 */
[----:B0-----:R-:W4:Y:S04]  /*1c420*/  LDL.LU.64 R10, [R1+0x480] ;  /* 0x00048000010a7983 */ /* 0x001f280000300a00 */
        /* <DEDUP_REMOVED lines=29> */
[----:B------:R-:W-:-:S04]  /*1c600*/  IMAD.WIDE R12, R3, 0x2, R12 ;  /* 0x00000002030c7825 */ /* 0x000fc800078e020c */
[----:B--2---:R-:W-:-:S05]  /*1c610*/  IMAD.WIDE R26, R3, 0x2, R26 ;  /* 0x00000002031a7825 */ /* 0x004fca00078e021a */
[----:B------:R3:W-:Y:S02]  /*1c620*/  STL.64 [R1+0x108], R26 ;  /* 0x0001081a01007387 */ /* 0x0007e40000100a00 */
[----:B---3--:R-:W-:-:S04]  /*1c630*/  IMAD.WIDE R26, R3, 0x2, R24 ;  /* 0x00000002031a7825 */ /* 0x008fc800078e0218 */
[----:B------:R-:W-:-:S04]  /*1c640*/  IMAD.WIDE R24, R3, 0x2, R22 ;  /* 0x0000000203187825 */ /* 0x000fc800078e0216 */
[----:B------:R-:W-:-:S04]  /*1c650*/  IMAD.WIDE R22, R3, 0x2, R20 ;  /* 0x0000000203167825 */ /* 0x000fc800078e0214 */
[----:B------:R-:W-:-:S04]  /*1c660*/  IMAD.WIDE R20, R3, 0x2, R18 ;  /* 0x0000000203147825 */ /* 0x000fc800078e0212 */
[C---:B------:R-:W-:Y:S01]  /*1c670*/  IMAD.WIDE R18, R3.reuse, 0x2, R16 ;  /* 0x0000000203127825 */ /* 0x040fe200078e0210 */
[----:B------:R-:W-:Y:S03]  /*1c680*/  STL.64 [R1+0x100], R26 ;  /* 0x0001001a01007387 */ /* 0x000fe60000100a00 */
[C---:B------:R-:W-:Y:S01]  /*1c690*/  IMAD.WIDE R16, R3.reuse, 0x2, R14 ;  /* 0x0000000203107825 */ /* 0x040fe200078e020e */
[----:B------:R-:W-:Y:S04]  /*1c6a0*/  STL.64 [R1+0xf8], R24 ;  /* 0x0000f81801007387 */ /* 0x000fe80000100a00 */
[----:B------:R-:W-:Y:S04]  /*1c6b0*/  STL.64 [R1+0xf0], R22 ;  /* 0x0000f01601007387 */ /* 0x000fe80000100a00 */
[----:B------:R-:W-:Y:S04]  /*1c6c0*/  STL.64 [R1+0xe8], R20 ;  /* 0x0000e81401007387 */ /* 0x000fe80000100a00 */
[----:B------:R-:W-:Y:S01]  /*1c6d0*/  STL.64 [R1+0xe0], R18 ;  /* 0x0000e01201007387 */ /* 0x000fe20000100a00 */
[----:B------:R-:W-:-:S03]  /*1c6e0*/  IMAD.WIDE R14, R3, 0x2, R28 ;  /* 0x00000002030e7825 */ /* 0x000fc600078e021c */
[----:B------:R-:W-:Y:S04]  /*1c6f0*/  STL.64 [R1+0xd8], R16 ;  /* 0x0000d81001007387 */ /* 0x000fe80000100a00 */
[----:B------:R-:W2:Y:S04]  /*1c700*/  LDL.LU.64 R28, [R1+0x488] ;  /* 0x00048800011c7983 */ /* 0x000ea80000300a00 */
[----:B------:R0:W-:Y:S04]  /*1c710*/  STL.64 [R1+0xd0], R12 ;  /* 0x0000d00c01007387 */ /* 0x0001e80000100a00 */
[----:B------:R-:W-:Y:S01]  /*1c720*/  STL.64 [R1+0xc8], R14 ;  /* 0x0000c80e01007387 */ /* 0x000fe20000100a00 */
[----:B0-----:R-:W-:-:S04]  /*1c730*/  IMAD.WIDE R12, R3, 0x2, R6 ;  /* 0x00000002030c7825 */ /* 0x001fc800078e0206 */
[C---:B------:R-:W-:Y:S02]  /*1c740*/  IMAD.WIDE R6, R3.reuse, 0x2, R4 ;  /* 0x0000000203067825 */ /* 0x040fe400078e0204 */
[----:B------:R-:W3:Y:S04]  /*1c750*/  LDL.LU.64 R4, [R1+0x498] ;  /* 0x0004980001047983 */ /* 0x000ee80000300a00 */
[----:B------:R-:W-:Y:S04]  /*1c760*/  STL.64 [R1+0xc0], R12 ;  /* 0x0000c00c01007387 */ /* 0x000fe80000100a00 */
[----:B---3--:R0:W-:Y:S04]  /*1c770*/  STL.64 [R1+0x790], R4 ;  /* 0x0007900401007387 */ /* 0x0081e80000100a00 */
[----:B------:R1:W-:Y:S04]  /*1c780*/  STL.64 [R1+0xb8], R6 ;  /* 0x0000b80601007387 */ /* 0x0003e80000100a00 */
[----:B0-----:R-:W3:Y:S04]  /*1c790*/  LDL.LU.64 R4, [R1+0x490] ;  /* 0x0004900001047983 */ /* 0x001ee80000300a00 */
[----:B-1----:R-:W2:Y:S01]  /*1c7a0*/  LDL.LU.64 R6, [R1+0x4a8] ;  /* 0x0004a80001067983 */ /* 0x002ea20000300a00 */
[----:B------:R-:W-:-:S04]  /*1c7b0*/  IMAD.WIDE R12, R3, 0x2, R8 ;  /* 0x00000002030c7825 */ /* 0x000fc800078e0208 */
[C---:B----4-:R-:W-:Y:S01]  /*1c7c0*/  IMAD.WIDE R14, R3.reuse, 0x2, R10 ;  /* 0x00000002030e7825 */ /* 0x050fe200078e020a */
[----:B--2---:R0:W-:Y:S04]  /*1c7d0*/  STL.64 [R1+0x788], R6 ;  /* 0x0007880601007387 */ /* 0x0041e80000100a00 */
[----:B0-----:R-:W2:Y:S04]  /*1c7e0*/  LDL.LU.64 R6, [R1+0x4a0] ;  /* 0x0004a00001067983 */ /* 0x001ea80000300a00 */
[----:B------:R-:W4:Y:S04]  /*1c7f0*/  LDL.LU.64 R8, [R1+0x4b0] ;  /* 0x0004b00001087983 */ /* 0x000f280000300a00 */
[----:B------:R0:W-:Y:S04]  /*1c800*/  STL.64 [R1+0xb0], R12 ;  /* 0x0000b00c01007387 */ /* 0x0001e80000100a00 */
[----:B------:R-:W2:Y:S04]  /*1c810*/  LDL.LU.64 R10, [R1+0x4b8] ;  /* 0x0004b800010a7983 */ /* 0x000ea80000300a00 */
[----:B0-----:R-:W2:Y:S04]  /*1c820*/  LDL.LU.64 R12, [R1+0x4c0] ;  /* 0x0004c000010c7983 */ /* 0x001ea80000300a00 */
[----:B------:R0:W-:Y:S04]  /*1c830*/  STL.64 [R1+0xa8], R14 ;  /* 0x0000a80e01007387 */ /* 0x0001e80000100a00 */
[----:B0-----:R-:W2:Y:S04]  /*1c840*/  LDL.LU.64 R14, [R1+0x4c8] ;  /* 0x0004c800010e7983 */ /* 0x001ea80000300a00 */
[----:B------:R-:W2:Y:S04]  /*1c850*/  LDL.LU.64 R16, [R1+0x4d8] ;  /* 0x0004d80001107983 */ /* 0x000ea80000300a00 */
[----:B--2---:R0:W-:Y:S04]  /*1c860*/  STL.64 [R1+0x780], R16 ;  /* 0x0007801001007387 */ /* 0x0041e80000100a00 */
[----:B0-----:R-:W2:Y:S04]  /*1c870*/  LDL.LU.64 R16, [R1+0x4d0] ;  /* 0x0004d00001107983 */ /* 0x001ea80000300a00 */
[----:B------:R-:W2:Y:S04]  /*1c880*/  LDL.LU.64 R18, [R1+0x4f0] ;  /* 0x0004f00001127983 */ /* 0x000ea80000300a00 */
[----:B--2---:R0:W-:Y:S04]  /*1c890*/  STL.64 [R1+0x770], R18 ;  /* 0x0007701201007387 */ /* 0x0041e80000100a00 */
[----:B0-----:R-:W2:Y:S04]  /*1c8a0*/  LDL.LU.64 R18, [R1+0x4e8] ;  /* 0x0004e80001127983 */ /* 0x001ea80000300a00 */
[----:B--2---:R0:W-:Y:S04]  /*1c8b0*/  STL.64 [R1+0x778], R18 ;  /* 0x0007781201007387 */ /* 0x0041e80000100a00 */
[----:B0-----:R-:W2:Y:S04]  /*1c8c0*/  LDL.LU.64 R18, [R1+0x4e0] ;  /* 0x0004e00001127983 */ /* 0x001ea80000300a00 */
[----:B------:R-:W2:Y:S04]  /*1c8d0*/  LDL.LU.64 R20, [R1+0x500] ;  /* 0x0005000001147983 */ /* 0x000ea80000300a00 */
[----:B--2---:R0:W-:Y:S04]  /*1c8e0*/  STL.64 [R1+0x768], R20 ;  /* 0x0007681401007387 */ /* 0x0041e80000100a00 */
[----:B0-----:R-:W2:Y:S04]  /*1c8f0*/  LDL.LU.64 R20, [R1+0x4f8] ;  /* 0x0004f80001147983 */ /* 0x001ea80000300a00 */
[----:B------:R-:W2:Y:S04]  /*1c900*/  LDL.LU.64 R22, [R1+0x518] ;  /* 0x0005180001167983 */ /* 0x000ea80000300a00 */
        /* <DEDUP_REMOVED lines=8> */
[----:B------:R0:W-:Y:S04]  /*1c990*/  STL.64 [R1+0xa0], R28 ;  /* 0x0000a01c01007387 */ /* 0x0001e80000100a00 */
[----:B0-----:R-:W2:Y:S04]  /*1c9a0*/  LDL.LU.64 R28, [R1+0x530] ;  /* 0x00053000011c7983 */ /* 0x001ea80000300a00 */
[----:B------:R0:W-:Y:S04]  /*1c9b0*/  STL.64 [R1+0x98], R4 ;  /* 0x0000980401007387 */ /* 0x0001e80000100a00 */
[----:B0-----:R-:W2:Y:S01]  /*1c9c0*/  LDL.LU.64 R4, [R1+0x790] ;  /* 0x0007900001047983 */ /* 0x001ea20000300a00 */
[----:B------:R-:W-:-:S04]  /*1c9d0*/  IMAD.WIDE R6, R3, 0x2, R6 ;  /* 0x0000000203067825 */ /* 0x000fc800078e0206 */
[----:B--2---:R-:W-:-:S05]  /*1c9e0*/  IMAD.WIDE R4, R3, 0x2, R4 ;  /* 0x0000000203047825 */ /* 0x004fca00078e0204 */
[----:B------:R0:W-:Y:S04]  /*1c9f0*/  STL.64 [R1+0x90], R4 ;  /* 0x0000900401007387 */ /* 0x0001e80000100a00 */
[----:B0-----:R-:W2:Y:S04]  /*1ca00*/  LDL.LU.64 R4, [R1+0x538] ;  /* 0x0005380001047983 */ /* 0x001ea80000300a00 */
[----:B------:R0:W-:Y:S04]  /*1ca10*/  STL.64 [R1+0x88], R6 ;  /* 0x0000880601007387 */ /* 0x0001e80000100a00 */
[----:B0-----:R-:W2:Y:S01]  /*1ca20*/  LDL.LU.64 R6, [R1+0x788] ;  /* 0x0007880001067983 */ /* 0x001ea20000300a00 */
[----:B----4-:R-:W-:-:S04]  /*1ca30*/  IMAD.WIDE R8, R3, 0x2, R8 ;  /* 0x0000000203087825 */ /* 0x010fc800078e0208 */
        /* <DEDUP_REMOVED lines=22> */
[----:B0-----:R-:W2:Y:S02]  /*1cba0*/  LDL.LU.64 R18, [R1+0x778] ;  /* 0x0007780001127983 */ /* 0x001ea40000300a00 */
[----:B--2---:R-:W-:-:S05]  /*1cbb0*/  IMAD.WIDE R18, R3, 0x2, R18 ;  /* 0x0000000203127825 */ /* 0x004fca00078e0212 */
        /* <DEDUP_REMOVED lines=17> */
[----:B---3--:R-:W-:-:S04]  /*1ccd0*/  IMAD.WIDE R26, R3, 0x2, R26 ;  /* 0x00000002031a7825 */ /* 0x008fc800078e021a */
[----:B------:R-:W-:-:S04]  /*1cce0*/  IMAD.WIDE R28, R3, 0x2, R28 ;  /* 0x00000002031c7825 */ /* 0x000fc800078e021c */
[----:B------:R-:W-:-:S04]  /*1ccf0*/  IMAD.WIDE R4, R3, 0x2, R4 ;  /* 0x0000000203047825 */ /* 0x000fc800078e0204 */
[----:B------:R-:W-:-:S04]  /*1cd00*/  IMAD.WIDE R6, R3, 0x2, R6 ;  /* 0x0000000203067825 */ /* 0x000fc800078e0206 */
[----:B----4-:R-:W-:-:S04]  /*1cd10*/  IMAD.WIDE R8, R3, 0x2, R8 ;  /* 0x0000000203087825 */ /* 0x010fc800078e0208 */
[----:B------:R-:W-:-:S04]  /*1cd20*/  IMAD.WIDE R10, R3, 0x2, R10 ;  /* 0x00000002030a7825 */ /* 0x000fc800078e020a */
[----:B------:R-:W-:-:S04]  /*1cd30*/  IMAD.WIDE R12, R3, 0x2, R12 ;  /* 0x00000002030c7825 */ /* 0x000fc800078e020c */
[----:B------:R-:W-:-:S04]  /*1cd40*/  IMAD.WIDE R14, R3, 0x2, R14 ;  /* 0x00000002030e7825 */ /* 0x000fc800078e020e */
[----:B--2---:R-:W-:-:S05]  /*1cd50*/  IMAD.WIDE R22, R3, 0x2, R22 ;  /* 0x0000000203167825 */ /* 0x004fca00078e0216 */
[----:B------:R0:W-:Y:S04]  /*1cd60*/  STL.64 [R1+0x10], R22 ;  /* 0x0000101601007387 */ /* 0x0001e80000100a00 */
[----:B0-----:R-:W2:Y:S04]  /*1cd70*/  LDL.LU.64 R22, [R1+0x588] ;  /* 0x0005880001167983 */ /* 0x001ea80000300a00 */
[----:B------:R0:W-:Y:S02]  /*1cd80*/  STL.64 [R1+0x8], R26 ;  /* 0x0000081a01007387 */ /* 0x0001e40000100a00 */
[----:B0-----:R-:W-:-:S02]  /*1cd90*/  IMAD.WIDE R26, R3, 0x2, R24 ;  /* 0x00000002031a7825 */ /* 0x001fc400078e0218 */
[----:B------:R-:W3:Y:S04]  /*1cda0*/  LDL.LU.64 R24, [R1+0x590] ;  /* 0x0005900001187983 */ /* 0x000ee80000300a00 */
[----:B------:R0:W-:Y:S04]  /*1cdb0*/  STL.64 [R1], R26 ;  /* 0x0000001a01007387 */ /* 0x0001e80000100a00 */
[----:B------:R-:W-:Y:S01]  /*1cdc0*/  STL.64 [R1+0x6d8], R28 ;  /* 0x0006d81c01007387 */ /* 0x000fe20000100a00 */
[----:B------:R-:W-:-:S03]  /*1cdd0*/  IMAD.WIDE R16, R3, 0x2, R16 ;  /* 0x0000000203107825 */ /* 0x000fc600078e0210 */
[----:B0-----:R-:W4:Y:S04]  /*1cde0*/  LDL.LU.64 R26, [R1+0x598] ;  /* 0x00059800011a7983 */ /* 0x001f280000300a00 */
[----:B------:R-:W-:Y:S04]  /*1cdf0*/  STL.64 [R1+0x6e0], R4 ;  /* 0x0006e00401007387 */ /* 0x000fe80000100a00 */
[----:B------:R-:W-:Y:S04]  /*1ce00*/  STL.64 [R1+0x6e8], R6 ;  /* 0x0006e80601007387 */ /* 0x000fe80000100a00 */
[----:B------:R-:W-:Y:S04]  /*1ce10*/  STL.64 [R1+0x6f0], R8 ;  /* 0x0006f00801007387 */ /* 0x000fe80000100a00 */
[----:B------:R-:W-:Y:S04]  /*1ce20*/  STL.64 [R1+0x6f8], R10 ;  /* 0x0006f80a01007387 */ /* 0x000fe80000100a00 */
[----:B------:R-:W-:Y:S04]  /*1ce30*/  STL.64 [R1+0x700], R12 ;  /* 0x0007000c01007387 */ /* 0x000fe80000100a00 */
[----:B------:R0:W-:Y:S01]  /*1ce40*/  STL.64 [R1+0x708], R14 ;  /* 0x0007080e01007387 */ /* 0x0001e20000100a00 */
[----:B------:R-:W-:-:S04]  /*1ce50*/  IMAD.WIDE R18, R3, 0x2, R18 ;  /* 0x0000000203127825 */ /* 0x000fc800078e0212 */
[C---:B------:R-:W-:Y:S01]  /*1ce60*/  IMAD.WIDE R20, R3.reuse, 0x2, R20 ;  /* 0x0000000203147825 */ /* 0x040fe200078e0214 */
[----:B0-----:R-:W4:Y:S04]  /*1ce70*/  LDL.LU.64 R14, [R1+0x388] ;  /* 0x00038800010e7983 */ /* 0x001f280000300a00 */
[----:B------:R-:W4:Y:S04]  /*1ce80*/  LDL.LU.64 R12, [R1+0x370] ;  /* 0x00037000010c7983 */ /* 0x000f280000300a00 */
[----:B------:R0:W-:Y:S04]  /*1ce90*/  STL.64 [R1+0x710], R16 ;  /* 0x0007101001007387 */ /* 0x0001e80000100a00 */
[----:B0-----:R-:W4:Y:S04]  /*1cea0*/  LDL.LU.64 R16, [R1+0x390] ;  /* 0x0003900001107983 */ /* 0x001f280000300a00 */
[----:B------:R0:W-:Y:S04]  /*1ceb0*/  STL.64 [R1+0x718], R18 ;  /* 0x0007181201007387 */ /* 0x0001e80000100a00 */
[----:B0-----:R-:W4:Y:S04]  /*1cec0*/  LDL.LU.64 R18, [R1+0x368] ;  /* 0x0003680001127983 */ /* 0x001f280000300a00 */
[----:B------:R-:W4:Y:S04]  /*1ced0*/  LDL.LU.64 R10, [R1+0x360] ;  /* 0x00036000010a7983 */ /* 0x000f280000300a00 */
[----:B------:R0:W-:Y:S04]  /*1cee0*/  STL.64 [R1+0x720], R20 ;  /* 0x0007201401007387 */ /* 0x0001e80000100a00 */
[----:B0-----:R-:W4:Y:S04]  /*1cef0*/  LDL.LU.64 R20, [R1+0x378] ;  /* 0x0003780001147983 */ /* 0x001f280000300a00 */
[----:B------:R-:W4:Y:S01]  /*1cf00*/  LDL.LU.64 R8, [R1+0x358] ;  /* 0x0003580001087983 */ /* 0x000f220000300a00 */
[----:B--2---:R-:W-:-:S05]  /*1cf10*/  IMAD.WIDE R22, R3, 0x2, R22 ;  /* 0x0000000203167825 */ /* 0x004fca00078e0216 */
[----:B------:R0:W-:Y:S04]  /*1cf20*/  STL.64 [R1+0x728], R22 ;  /* 0x0007281601007387 */ /* 0x0001e80000100a00 */
[----:B0-----:R-:W2:Y:S01]  /*1cf30*/  LDL.LU.64 R22, [R1+0x380] ;  /* 0x0003800001167983 */ /* 0x001ea20000300a00 */
[----:B---3--:R-:W-:-:S03]  /*1cf40*/  IMAD.WIDE R24, R3, 0x2, R24 ;  /* 0x0000000203187825 */ /* 0x008fc600078e0218 */
[----:B------:R-:W3:Y:S04]  /*1cf50*/  LDL.LU.64 R6, [R1+0x350] ;  /* 0x0003500001067983 */ /* 0x000ee80000300a00 */
[----:B------:R-:W-:Y:S04]  /*1cf60*/  STL.64 [R1+0x730], R24 ;  /* 0x0007301801007387 */ /* 0x000fe80000100a00 */
[----:B------:R-:W3:Y:S04]  /*1cf70*/  LDL.LU.64 R4, [R1+0x348] ;  /* 0x0003480001047983 */ /* 0x000ee80000300a00 */
[----:B------:R-:W3:Y:S01]  /*1cf80*/  LDL.LU.64 R28, [R1+0x340] ;  /* 0x00034000011c7983 */ /* 0x000ee20000300a00 */
[----:B----4-:R-:W-:-:S05]  /*1cf90*/  IMAD.WIDE R26, R3, 0x2, R26 ;  /* 0x00000002031a7825 */ /* 0x010fca00078e021a */
[----:B------:R-:W-:Y:S04]  /*1cfa0*/  STL.64 [R1+0x740], R26 ;  /* 0x0007401a01007387 */ /* 0x000fe80000100a00 */
[----:B------:R-:W-:Y:S04]  /*1cfb0*/  STL [R1+0x738], R2 ;  /* 0x0007380201007387 */ /* 0x000fe80000100800 */
[----:B------:R0:W-:Y:S01]  /*1cfc0*/  STL [R1+0x390], R16 ;  /* 0x0003901001007387 */ /* 0x0001e20000100800 */
[----:B------:R-:W-:-:S03]  /*1cfd0*/  IMAD.MOV.U32 R0, RZ, RZ, R17 ;  /* 0x000000ffff007224 */ /* 0x000fc600078e0011 */
[----:B0-----:R-:W4:Y:S04]  /*1cfe0*/  LDL.LU.64 R16, [R1+0x338] ;  /* 0x0003380001107983 */ /* 0x001f280000300a00 */
[----:B------:R0:W-:Y:S04]  /*1cff0*/  STL [R1+0x584], R0 ;  /* 0x0005840001007387 */ /* 0x0001e80000100800 */
[----:B------:R1:W-:Y:S01]  /*1d000*/  STL [R1+0x388], R14 ;  /* 0x0003880e01007387 */ /* 0x0003e20000100800 */
[----:B0-----:R-:W-:-:S03]  /*1d010*/  MOV R0, R15 ;  /* 0x0000000f00007202 */ /* 0x001fc60000000f00 */
[----:B-1----:R-:W3:Y:S04]  /*1d020*/  LDL.LU.64 R14, [R1+0x330] ;  /* 0x00033000010e7983 */ /* 0x002ee80000300a00 */
[----:B------:R0:W-:Y:S04]  /*1d030*/  STL [R1+0x57c], R0 ;  /* 0x00057c0001007387 */ /* 0x0001e80000100800 */
[----:B--2---:R1:W-:Y:S01]  /*1d040*/  STL [R1+0x380], R22 ;  /* 0x0003801601007387 */ /* 0x0043e20000100800 */
[----:B0-----:R-:W-:-:S03]  /*1d050*/  IMAD.MOV.U32 R0, RZ, RZ, R23 ;  /* 0x000000ffff007224 */ /* 0x001fc600078e0017 */
[----:B-1----:R-:W2:Y:S04]  /*1d060*/  LDL.LU.64 R22, [R1+0x328] ;  /* 0x0003280001167983 */ /* 0x002ea80000300a00 */
[----:B------:R0:W-:Y:S04]  /*1d070*/  STL [R1+0x574], R0 ;  /* 0x0005740001007387 */ /* 0x0001e80000100800 */
[----:B------:R1:W-:Y:S01]  /*1d080*/  STL [R1+0x378], R20 ;  /* 0x0003781401007387 */ /* 0x0003e20000100800 */
        /* <DEDUP_REMOVED lines=19> */
[----:B---3--:R1:W-:Y:S01]  /*1d1c0*/  STL [R1+0x350], R6 ;  /* 0x0003500601007387 */ /* 0x0083e20000100800 */
[----:B0-----:R-:W-:-:S03]  /*1d1d0*/  IMAD.MOV.U32 R0, RZ, RZ, R7 ;  /* 0x000000ffff007224 */ /* 0x001fc600078e0007 */
[----:B-1----:R-:W3:Y:S04]  /*1d1e0*/  LDL.LU.64 R6, [R1+0x2f8] ;  /* 0x0002f80001067983 */ /* 0x002ee80000300a00 */
[----:B------:R0:W-:Y:S04]  /*1d1f0*/  STL [R1+0x354], R0 ;  /* 0x0003540001007387 */ /* 0x0001e80000100800 */
[----:B------:R1:W-:Y:S01]  /*1d200*/  STL [R1+0x348], R4 ;  /* 0x0003480401007387 */ /* 0x0003e20000100800 */
[----:B0-----:R-:W-:-:S03]  /*1d210*/  IMAD.MOV.U32 R0, RZ, RZ, R5 ;  /* 0x000000ffff007224 */ /* 0x001fc600078e0005 */
[----:B-1----:R-:W3:Y:S04]  /*1d220*/  LDL.LU.64 R4, [R1+0x2f0] ;  /* 0x0002f00001047983 */ /* 0x002ee80000300a00 */
[----:B------:R0:W-:Y:S04]  /*1d230*/  STL [R1+0x34c], R0 ;  /* 0x00034c0001007387 */ /* 0x0001e80000100800 */
[----:B------:R1:W-:Y:S01]  /*1d240*/  STL [R1+0x340], R28 ;  /* 0x0003401c01007387 */ /* 0x0003e20000100800 */
[----:B0-----:R-:W-:-:S03]  /*1d250*/  IMAD.MOV.U32 R0, RZ, RZ, R29 ;  /* 0x000000ffff007224 */ /* 0x001fc600078e001d */
[----:B-1----:R-:W3:Y:S04]  /*1d260*/  LDL.LU.64 R28, [R1+0x2e8] ;  /* 0x0002e800011c7983 */ /* 0x002ee80000300a00 */
[----:B------:R0:W-:Y:S04]  /*1d270*/  STL [R1+0x344], R0 ;  /* 0x0003440001007387 */ /* 0x0001e80000100800 */
[----:B----4-:R1:W-:Y:S01]  /*1d280*/  STL [R1+0x338], R16 ;  /* 0x0003381001007387 */ /* 0x0103e20000100800 */
[----:B0-----:R-:W-:-:S03]  /*1d290*/  MOV R0, R17 ;  /* 0x0000001100007202 */ /* 0x001fc60000000f00 */
[----:B-1----:R-:W4:Y:S04]  /*1d2a0*/  LDL.LU.64 R16, [R1+0x2e0] ;  /* 0x0002e00001107983 */ /* 0x002f280000300a00 */
[----:B------:R0:W-:Y:S04]  /*1d2b0*/  STL [R1+0x33c], R0 ;  /* 0x00033c0001007387 */ /* 0x0001e80000100800 */
[----:B------:R1:W-:Y:S01]  /*1d2c0*/  STL [R1+0x330], R14 ;  /* 0x0003300e01007387 */ /* 0x0003e20000100800 */
[----:B0-----:R-:W-:-:S03]  /*1d2d0*/  IMAD.MOV.U32 R0, RZ, RZ, R15 ;  /* 0x000000ffff007224 */ /* 0x001fc600078e000f */
[----:B-1----:R-:W4:Y:S04]  /*1d2e0*/  LDL.LU.64 R14, [R1+0x2d8] ;  /* 0x0002d800010e7983 */ /* 0x002f280000300a00 */
        /* <DEDUP_REMOVED lines=34> */
[----:B0-----:R-:W-:-:S03]  /*1d510*/  MOV R0, R29 ;  /* 0x0000001d00007202 */ /* 0x001fc60000000f00 */
[----:B-1----:R-:W3:Y:S04]  /*1d520*/  LDL.LU.64 R28, [R1+0x290] ;  /* 0x00029000011c7983 */ /* 0x002ee80000300a00 */
[----:B------:R0:W-:Y:S04]  /*1d530*/  STL [R1+0x2ec], R0 ;  /* 0x0002ec0001007387 */ /* 0x0001e80000100800 */
[----:B----4-:R1:W-:Y:S01]  /*1d540*/  STL [R1+0x2e0], R16 ;  /* 0x0002e01001007387 */ /* 0x0103e20000100800 */
[----:B0-----:R-:W-:-:S03]  /*1d550*/  IMAD.MOV.U32 R0, RZ, RZ, R17 ;  /* 0x000000ffff007224 */ /* 0x001fc600078e0011 */
        /* <DEDUP_REMOVED lines=35> */
[----:B0-----:R-:W-:-:S03]  /*1d790*/  MOV R0, R5 ;  /* 0x0000000500007202 */ /* 0x001fc60000000f00 */
[----:B-1----:R-:W3:Y:S04]  /*1d7a0*/  LDL.LU.64 R4, [R1+0x240] ;  /* 0x0002400001047983 */ /* 0x002ee80000300a00 */
[----:B------:R0:W-:Y:S04]  /*1d7b0*/  STL [R1+0x29c], R0 ;  /* 0x00029c0001007387 */ /* 0x0001e80000100800 */
[----:B------:R1:W-:Y:S01]  /*1d7c0*/  STL [R1+0x290], R28 ;  /* 0x0002901c01007387 */ /* 0x0003e20000100800 */
[----:B0-----:R-:W-:-:S03]  /*1d7d0*/  IMAD.MOV.U32 R0, RZ, RZ, R29 ;  /* 0x000000ffff007224 */ /* 0x001fc600078e001d */
        /* <DEDUP_REMOVED lines=35> */
[----:B0-----:R-:W-:-:S03]  /*1da10*/  MOV R0, R7 ;  /* 0x0000000700007202 */ /* 0x001fc60000000f00 */
        /* <DEDUP_REMOVED lines=30> */
[----:B------:R-:W-:Y:S04]  /*1dc00*/  STL [R1+0x208], R18 ;  /* 0x0002081201007387 */ /* 0x000fe80000100800 */
[----:B------:R-:W2:Y:S01]  /*1dc10*/  LDL.LU.64 R24, [R1+0x1b0] ;  /* 0x0001b00001187983 */ /* 0x000ea20000300a00 */
[----:B0-----:R-:W-:-:S05]  /*1dc20*/  IMAD.MOV.U32 R0, RZ, RZ, R19 ;  /* 0x000000ffff007224 */ /* 0x001fca00078e0013 */
[----:B------:R0:W-:Y:S04]  /*1dc30*/  STL [R1+0x20c], R0 ;  /* 0x00020c0001007387 */ /* 0x0001e80000100800 */
[----:B------:R1:W-:Y:S01]  /*1dc40*/  STL [R1+0x200], R10 ;  /* 0x0002000a01007387 */ /* 0x0003e20000100800 */
[----:B0-----:R-:W-:-:S03]  /*1dc50*/  IMAD.MOV.U32 R0, RZ, RZ, R11 ;  /* 0x000000ffff007224 */ /* 0x001fc600078e000b */
[----:B-1----:R-:W2:Y:S04]  /*1dc60*/  LDL.LU.64 R10, [R1+0x1a8] ;  /* 0x0001a800010a7983 */ /* 0x002ea80000300a00 */
[----:B------:R0:W-:Y:S04]  /*1dc70*/  STL [R1+0x204], R0 ;  /* 0x0002040001007387 */ /* 0x0001e80000100800 */
[----:B------:R1:W-:Y:S01]  /*1dc80*/  STL [R1+0x1f8], R8 ;  /* 0x0001f80801007387 */ /* 0x0003e20000100800 */
[----:B0-----:R-:W-:-:S03]  /*1dc90*/  MOV R0, R9 ;  /* 0x0000000900007202 */ /* 0x001fc60000000f00 */
[----:B-1----:R-:W2:Y:S04]  /*1dca0*/  LDL.LU.64 R8, [R1+0x1a0] ;  /* 0x0001a00001087983 */ /* 0x002ea80000300a00 */
[----:B------:R0:W-:Y:S04]  /*1dcb0*/  STL [R1+0x1fc], R0 ;  /* 0x0001fc0001007387 */ /* 0x0001e80000100800 */
[----:B---3--:R1:W-:Y:S04]  /*1dcc0*/  STL [R1+0x1f0], R6 ;  /* 0x0001f00601007387 */ /* 0x0083e80000100800 */
[----:B------:R-:W3:Y:S01]  /*1dcd0*/  LDL.LU.64 R18, [R1+0x198] ;  /* 0x0001980001127983 */ /* 0x000ee20000300a00 */
[----:B0-----:R-:W-:-:S05]  /*1dce0*/  IMAD.MOV.U32 R0, RZ, RZ, R7 ;  /* 0x000000ffff007224 */ /* 0x001fca00078e0007 */
[----:B------:R0:W-:Y:S04]  /*1dcf0*/  STL [R1+0x1f4], R0 ;  /* 0x0001f40001007387 */ /* 0x0001e80000100800 */
[----:B------:R0:W-:Y:S04]  /*1dd00*/  STL [R1+0x1e8], R4 ;  /* 0x0001e80401007387 */ /* 0x0001e80000100800 */
[----:B-1----:R-:W3:Y:S01]  /*1dd10*/  LDL.LU.64 R6, [R1+0x190] ;  /* 0x0001900001067983 */ /* 0x002ee20000300a00 */
[----:B0-----:R-:W-:-:S05]  /*1dd20*/  IMAD.MOV.U32 R0, RZ, RZ, R5 ;  /* 0x000000ffff007224 */ /* 0x001fca00078e0005 */
[----:B------:R0:W-:Y:S04]  /*1dd30*/  STL [R1+0x1ec], R0 ;  /* 0x0001ec0001007387 */ /* 0x0001e80000100800 */
[----:B------:R1:W-:Y:S04]  /*1dd40*/  STL [R1+0x1e0], R28 ;  /* 0x0001e01c01007387 */ /* 0x0003e80000100800 */
[----:B------:R-:W3:Y:S01]  /*1dd50*/  LDL.LU.64 R4, [R1+0x188] ;  /* 0x0001880001047983 */ /* 0x000ee20000300a00 */
[----:B0-----:R-:W-:-:S03]  /*1dd60*/  IMAD.MOV.U32 R0, RZ, RZ, R29 ;  /* 0x000000ffff007224 */ /* 0x001fc600078e001d */
[----:B----4-:R-:W-:Y:S04]  /*1dd70*/  STL [R1+0x3a0], R16 ;  /* 0x0003a01001007387 */ /* 0x010fe80000100800 */
[----:B------:R0:W-:Y:S04]  /*1dd80*/  STL [R1+0x1e4], R0 ;  /* 0x0001e40001007387 */ /* 0x0001e80000100800 */
[----:B-1----:R-:W4:Y:S01]  /*1dd90*/  LDL.LU.64 R28, [R1+0x180] ;  /* 0x00018000011c7983 */ /* 0x002f220000300a00 */
[----:B0-----:R-:W-:-:S03]  /*1dda0*/  IMAD.MOV.U32 R0, RZ, RZ, R17 ;  /* 0x000000ffff007224 */ /* 0x001fc600078e0011 */
[----:B------:R-:W-:Y:S04]  /*1ddb0*/  STL [R1+0x3a4], R14 ;  /* 0x0003a40e01007387 */ /* 0x000fe80000100800 */
[----:B------:R0:W-:Y:S04]  /*1ddc0*/  STL [R1+0x1d8], R0 ;  /* 0x0001d80001007387 */ /* 0x0001e80000100800 */
[----:B------:R-:W4:Y:S01]  /*1ddd0*/  LDL.LU.64 R16, [R1+0x178] ;  /* 0x0001780001107983 */ /* 0x000f220000300a00 */
[----:B0-----:R-:W-:-:S03]  /*1dde0*/  IMAD.MOV.U32 R0, RZ, RZ, R15 ;  /* 0x000000ffff007224 */ /* 0x001fc600078e000f */
[----:B--2---:R-:W-:Y:S04]  /*1ddf0*/  STL [R1+0x3a8], R22 ;  /* 0x0003a81601007387 */ /* 0x004fe80000100800 */
[----:B------:R0:W-:Y:S04]  /*1de00*/  STL [R1+0x1d0], R0 ;  /* 0x0001d00001007387 */ /* 0x0001e80000100800 */
[----:B------:R-:W2:Y:S01]  /*1de10*/  LDL.LU.64 R14, [R1+0x170] ;  /* 0x00017000010e7983 */ /* 0x000ea20000300a00 */
[----:B0-----:R-:W-:-:S03]  /*1de20*/  IMAD.MOV.U32 R0, RZ, RZ, R23 ;  /* 0x000000ffff007224 */ /* 0x001fc600078e0017 */
[----:B------:R-:W-:Y:S04]  /*1de30*/  STL [R1+0x3ac], R20 ;  /* 0x0003ac1401007387 */ /* 0x000fe80000100800 */
[----:B------:R0:W-:Y:S04]  /*1de40*/  STL [R1+0x1c8], R0 ;  /* 0x0001c80001007387 */ /* 0x0001e80000100800 */
[----:B------:R-:W2:Y:S01]  /*1de50*/  LDL.LU.64 R22, [R1+0x168] ;  /* 0x0001680001167983 */ /* 0x000ea20000300a00 */
[----:B0-----:R-:W-:-:S03]  /*1de60*/  IMAD.MOV.U32 R0, RZ, RZ, R21 ;  /* 0x000000ffff007224 */ /* 0x001fc600078e0015 */
[----:B------:R-:W-:Y:S04]  /*1de70*/  STL [R1+0x3b0], R12 ;  /* 0x0003b00c01007387 */ /* 0x000fe80000100800 */
[----:B------:R0:W-:Y:S04]  /*1de80*/  STL [R1+0x1c0], R0 ;  /* 0x0001c00001007387 */ /* 0x0001e80000100800 */
[----:B------:R-:W2:Y:S04]  /*1de90*/  LDL.LU.64 R20, [R1+0x160] ;  /* 0x0001600001147983 */ /* 0x000ea80000300a00 */
[----:B------:R-:W-:Y:S01]  /*1dea0*/  STL [R1+0x3b4], R24 ;  /* 0x0003b41801007387 */ /* 0x000fe20000100800 */
[----:B0-----:R-:W-:-:S05]  /*1deb0*/  IMAD.MOV.U32 R0, RZ, RZ, R13 ;  /* 0x000000ffff007224 */ /* 0x001fca00078e000d */
[----:B------:R0:W-:Y:S04]  /*1dec0*/  STL [R1+0x1b8], R0 ;  /* 0x0001b80001007387 */ /* 0x0001e80000100800 */
[----:B------:R-:W2:Y:S01]  /*1ded0*/  LDL.LU.64 R12, [R1+0x158] ;  /* 0x00015800010c7983 */ /* 0x000ea20000300a00 */
[----:B0-----:R-:W-:-:S03]  /*1dee0*/  IMAD.MOV.U32 R0, RZ, RZ, R25 ;  /* 0x000000ffff007224 */ /* 0x001fc600078e0019 */
[----:B------:R-:W-:Y:S04]  /*1def0*/  STL [R1+0x3b8], R10 ;  /* 0x0003b80a01007387 */ /* 0x000fe80000100800 */
[----:B------:R0:W-:Y:S02]  /*1df00*/  STL [R1+0x1b4], R0 ;  /* 0x0001b40001007387 */ /* 0x0001e40000100800 */
[----:B0-----:R-:W-:Y:S02]  /*1df10*/  MOV R0, R11 ;  /* 0x0000000b00007202 */ /* 0x001fe40000000f00 */
[----:B------:R-:W2:Y:S04]  /*1df20*/  LDL.LU.64 R10, [R1+0x150] ;  /* 0x00015000010a7983 */ /* 0x000ea80000300a00 */
        /* <DEDUP_REMOVED lines=9> */
[----:B------:R1:W-:Y:S04]  /*1dfc0*/  STL [R1+0x3c4], R6 ;  /* 0x0003c40601007387 */ /* 0x0003e80000100800 */
[----:B------:R-:W-:Y:S01]  /*1dfd0*/  STL [R1+0x3c8], R4 ;  /* 0x0003c80401007387 */ /* 0x000fe20000100800 */
[----:B0-----:R-:W-:-:S05]  /*1dfe0*/  IMAD.MOV.U32 R0, RZ, RZ, R7 ;  /* 0x000000ffff007224 */ /* 0x001fca00078e0007 */
[----:B------:R0:W-:Y:S04]  /*1dff0*/  STL [R1+0x1d4], R0 ;  /* 0x0001d40001007387 */ /* 0x0001e80000100800 */
[----:B-1----:R-:W3:Y:S04]  /*1e000*/  LDL.LU.64 R6, [R1+0x138] ;  /* 0x0001380001067983 */ /* 0x002ee80000300a00 */
[----:B----4-:R-:W-:Y:S01]  /*1e010*/  STL [R1+0x3cc], R28 ;  /* 0x0003cc1c01007387 */ /* 0x010fe20000100800 */
[----:B0-----:R-:W-:-:S05]  /*1e020*/  IMAD.MOV.U32 R0, RZ, RZ, R5 ;  /* 0x000000ffff007224 */ /* 0x001fca00078e0005 */
[----:B------:R0:W-:Y:S04]  /*1e030*/  STL [R1+0x1dc], R0 ;  /* 0x0001dc0001007387 */ /* 0x0001e80000100800 */
[----:B------:R-:W4:Y:S04]  /*1e040*/  LDL.LU.64 R4, [R1+0x130] ;  /* 0x0001300001047983 */ /* 0x000f280000300a00 */
[----:B------:R-:W-:Y:S01]  /*1e050*/  STL [R1+0x3d0], R16 ;  /* 0x0003d01001007387 */ /* 0x000fe20000100800 */
[----:B0-----:R-:W-:-:S05]  /*1e060*/  IMAD.MOV.U32 R0, RZ, RZ, R29 ;  /* 0x000000ffff007224 */ /* 0x001fca00078e001d */
        /* <DEDUP_REMOVED lines=13> */
[----:B------:R-:W2:Y:S01]  /*1e140*/  LDL.LU.64 R26, [R1+0x110] ;  /* 0x00011000011a7983 */ /* 0x000ea20000300a00 */
[----:B0-----:R-:W-:-:S05]  /*1e150*/  IMAD.MOV.U32 R0, RZ, RZ, R21 ;  /* 0x000000ffff007224 */ /* 0x001fca00078e0015 */
[----:B------:R0:W-:Y:S04]  /*1e160*/  STL [R1+0x384], R0 ;  /* 0x0003840001007387 */ /* 0x0001e80000100800 */
[----:B------:R1:W-:Y:S04]  /*1e170*/  STL [R1+0x3e4], R12 ;  /* 0x0003e40c01007387 */ /* 0x0003e80000100800 */
[----:B------:R-:W2:Y:S01]  /*1e180*/  LDL.LU.64 R24, [R1+0x108] ;  /* 0x0001080001187983 */ /* 0x000ea20000300a00 */
[----:B0-----:R-:W-:-:S03]  /*1e190*/  MOV R0, R13 ;  /* 0x0000000d00007202 */ /* 0x001fc60000000f00 */
[----:B-1----:R-:W2:Y:S04]  /*1e1a0*/  LDL.LU.64 R12, [R1+0x100] ;  /* 0x00010000010c7983 */ /* 0x002ea80000300a00 */
[----:B------:R0:W-:Y:S04]  /*1e1b0*/  STL [R1+0x38c], R0 ;  /* 0x00038c0001007387 */ /* 0x0001e80000100800 */
[----:B------:R1:W-:Y:S04]  /*1e1c0*/  STL [R1+0x3ec], R10 ;  /* 0x0003ec0a01007387 */ /* 0x0003e80000100800 */
[----:B------:R-:W2:Y:S01]  /*1e1d0*/  LDL.LU.64 R22, [R1+0xf8] ;  /* 0x0000f80001167983 */ /* 0x000ea20000300a00 */
[----:B0-----:R-:W-:-:S03]  /*1e1e0*/  IMAD.MOV.U32 R0, RZ, RZ, R11 ;  /* 0x000000ffff007224 */ /* 0x001fc600078e000b */
[----:B------:R-:W-:Y:S04]  /*1e1f0*/  STL [R1+0x3f4], R8 ;  /* 0x0003f40801007387 */ /* 0x000fe80000100800 */
[----:B------:R0:W-:Y:S04]  /*1e200*/  STL [R1+0x394], R0 ;  /* 0x0003940001007387 */ /* 0x0001e80000100800 */
[----:B-1----:R-:W2:Y:S01]  /*1e210*/  LDL.LU.64 R10, [R1+0xf0] ;  /* 0x0000f000010a7983 */ /* 0x002ea20000300a00 */
[----:B0-----:R-:W-:-:S03]  /*1e220*/  IMAD.MOV.U32 R0, RZ, RZ, R9 ;  /* 0x000000ffff007224 */ /* 0x001fc600078e0009 */
[----:B---3--:R-:W-:Y:S04]  /*1e230*/  STL [R1+0x3fc], R18 ;  /* 0x0003fc1201007387 */ /* 0x008fe80000100800 */
[----:B------:R0:W-:Y:S04]  /*1e240*/  STL [R1+0x3e0], R0 ;  /* 0x0003e00001007387 */ /* 0x0001e80000100800 */
[----:B------:R-:W3:Y:S04]  /*1e250*/  LDL.LU.64 R8, [R1+0xe8] ;  /* 0x0000e80001087983 */ /* 0x000ee80000300a00 */
[----:B------:R-:W3:Y:S01]  /*1e260*/  LDL.LU.64 R20, [R1+0xe0] ;  /* 0x0000e00001147983 */ /* 0x000ee20000300a00 */
[----:B0-----:R-:W-:-:S05]  /*1e270*/  IMAD.MOV.U32 R0, RZ, RZ, R19 ;  /* 0x000000ffff007224 */ /* 0x001fca00078e0013 */
        /* <DEDUP_REMOVED lines=9> */
[----:B------:R1:W-:Y:S04]  /*1e310*/  STL [R1+0x414], R28 ;  /* 0x0004141c01007387 */ /* 0x0003e80000100800 */
[----:B------:R-:W4:Y:S01]  /*1e320*/  LDL.LU.64 R18, [R1+0xc8] ;  /* 0x0000c80001127983 */ /* 0x000f220000300a00 */
[----:B0-----:R-:W-:-:S03]  /*1e330*/  IMAD.MOV.U32 R0, RZ, RZ, R29 ;  /* 0x000000ffff007224 */ /* 0x001fc600078e001d */
[----:B--2---:R-:W-:Y:S04]  /*1e340*/  STL [R1+0x41c], R16 ;  /* 0x00041c1001007387 */ /* 0x004fe80000100800 */
[----:B------:R0:W-:Y:S04]  /*1e350*/  STL [R1+0x400], R0 ;  /* 0x0004000001007387 */ /* 0x0001e80000100800 */
[----:B-1----:R-:W2:Y:S01]  /*1e360*/  LDL.LU.64 R28, [R1+0xc0] ;  /* 0x0000c000011c7983 */ /* 0x002ea20000300a00 */
[----:B0-----:R-:W-:-:S03]  /*1e370*/  IMAD.MOV.U32 R0, RZ, RZ, R17 ;  /* 0x000000ffff007224 */ /* 0x001fc600078e0011 */
[----:B------:R-:W-:Y:S04]  /*1e380*/  STL [R1+0x424], R14 ;  /* 0x0004240e01007387 */ /* 0x000fe80000100800 */
[----:B------:R0:W-:Y:S04]  /*1e390*/  STL [R1+0x408], R0 ;  /* 0x0004080001007387 */ /* 0x0001e80000100800 */
[----:B------:R-:W2:Y:S01]  /*1e3a0*/  LDL.LU.64 R16, [R1+0xb8] ;  /* 0x0000b80001107983 */ /* 0x000ea20000300a00 */
[----:B0-----:R-:W-:-:S03]  /*1e3b0*/  IMAD.MOV.U32 R0, RZ, RZ, R15 ;  /* 0x000000ffff007224 */ /* 0x001fc600078e000f */
[----:B------:R-:W2:Y:S04]  /*1e3c0*/  LDL.LU.64 R14, [R1+0xb0] ;  /* 0x0000b000010e7983 */ /* 0x000ea80000300a00 */
[----:B------:R0:W-:Y:S04]  /*1e3d0*/  STL [R1+0x410], R0 ;  /* 0x0004100001007387 */ /* 0x0001e80000100800 */
[----:B------:R-:W-:Y:S01]  /*1e3e0*/  STL [R1+0x42c], R26 ;  /* 0x00042c1a01007387 */ /* 0x000fe20000100800 */
[----:B0-----:R-:W-:-:S03]  /*1e3f0*/  IMAD.MOV.U32 R0, RZ, RZ, R27 ;  /* 0x000000ffff007224 */ /* 0x001fc600078e001b */
[----:B------:R-:W-:Y:S04]  /*1e400*/  STL [R1+0x434], R24 ;  /* 0x0004341801007387 */ /* 0x000fe80000100800 */
[----:B------:R0:W-:Y:S02]  /*1e410*/  STL [R1+0x418], R0 ;  /* 0x0004180001007387 */ /* 0x0001e40000100800 */
[----:B0-----:R-:W-:Y:S02]  /*1e420*/  MOV R0, R25 ;  /* 0x0000001900007202 */ /* 0x001fe40000000f00 */
[----:B------:R-:W-:Y:S04]  /*1e430*/  STL [R1+0x43c], R12 ;  /* 0x00043c0c01007387 */ /* 0x000fe80000100800 */
[----:B------:R0:W-:Y:S02]  /*1e440*/  STL [R1+0x420], R0 ;  /* 0x0004200001007387 */ /* 0x0001e40000100800 */
[----:B0-----:R-:W-:-:S02]  /*1e450*/  IMAD.MOV.U32 R0, RZ, RZ, R13 ;  /* 0x000000ffff007224 */ /* 0x001fc400078e000d */
[----:B------:R-:W-:Y:S04]  /*1e460*/  STL [R1+0x444], R22 ;  /* 0x0004441601007387 */ /* 0x000fe80000100800 */
[----:B------:R0:W-:Y:S04]  /*1e470*/  STL [R1+0x428], R0 ;  /* 0x0004280001007387 */ /* 0x0001e80000100800 */
[----:B------:R-:W2:Y:S01]  /*1e480*/  LDL.LU.64 R12, [R1+0xa8] ;  /* 0x0000a800010c7983 */ /* 0x000ea20000300a00 */
[----:B0-----:R-:W-:-:S03]  /*1e490*/  IMAD.MOV.U32 R0, RZ, RZ, R23 ;  /* 0x000000ffff007224 */ /* 0x001fc600078e0017 */
[----:B------:R-:W-:Y:S04]  /*1e4a0*/  STL [R1+0x44c], R10 ;  /* 0x00044c0a01007387 */ /* 0x000fe80000100800 */
[----:B------:R0:W-:Y:S02]  /*1e4b0*/  STL [R1+0x430], R0 ;  /* 0x0004300001007387 */ /* 0x0001e40000100800 */
[----:B0-----:R-:W-:Y:S02]  /*1e4c0*/  IMAD.MOV.U32 R0, RZ, RZ, R11 ;  /* 0x000000ffff007224 */ /* 0x001fe400078e000b */
[----:B------:R-:W2:Y:S04]  /*1e4d0*/  LDL.LU.64 R10, [R1+0xa0] ;  /* 0x0000a000010a7983 */ /* 0x000ea80000300a00 */
[----:B------:R0:W-:Y:S04]  /*1e4e0*/  STL [R1+0x438], R0 ;  /* 0x0004380001007387 */ /* 0x0001e80000100800 */
[----:B---3--:R1:W-:Y:S04]  /*1e4f0*/  STL [R1+0x454], R8 ;  /* 0x0004540801007387 */ /* 0x0083e80000100800 */
[----:B------:R-:W-:Y:S01]  /*1e500*/  STL [R1+0x45c], R20 ;  /* 0x00045c1401007387 */ /* 0x000fe20000100800 */
[----:B0-----:R-:W-:-:S05]  /*1e510*/  IMAD.MOV.U32 R0, RZ, RZ, R9 ;  /* 0x000000ffff007224 */ /* 0x001fca00078e0009 */
[----:B------:R0:W-:Y:S04]  /*1e520*/  STL [R1+0x440], R0 ;  /* 0x0004400001007387 */ /* 0x0001e80000100800 */
[----:B-1----:R-:W3:Y:S04]  /*1e530*/  LDL.LU.64 R8, [R1+0x98] ;  /* 0x0000980001087983 */ /* 0x002ee80000300a00 */
[----:B------:R-:W-:Y:S01]  /*1e540*/  STL [R1+0x464], R6 ;  /* 0x0004640601007387 */ /* 0x000fe20000100800 */
[----:B0-----:R-:W-:-:S05]  /*1e550*/  IMAD.MOV.U32 R0, RZ, RZ, R21 ;  /* 0x000000ffff007224 */ /* 0x001fca00078e0015 */
[----:B------:R0:W-:Y:S02]  /*1e560*/  STL [R1+0x448], R0 ;  /* 0x0004480001007387 */ /* 0x0001e40000100800 */
[----:B0-----:R-:W-:Y:S02]  /*1e570*/  IMAD.MOV.U32 R0, RZ, RZ, R7 ;  /* 0x000000ffff007224 */ /* 0x001fe400078e0007 */
[----:B------:R-:W3:Y:S04]  /*1e580*/  LDL.LU.64 R6, [R1+0x90] ;  /* 0x0000900001067983 */ /* 0x000ee80000300a00 */
[----:B------:R0:W-:Y:S04]  /*1e590*/  STL [R1+0x450], R0 ;  /* 0x0004500001007387 */ /* 0x0001e80000100800 */
[----:B----4-:R1:W-:Y:S04]  /*1e5a0*/  STL [R1+0x46c], R4 ;  /* 0x00046c0401007387 */ /* 0x0103e80000100800 */
[----:B------:R-:W-:Y:S01]  /*1e5b0*/  STL [R1+0x474], R18 ;  /* 0x0004741201007387 */ /* 0x000fe20000100800 */
[----:B0-----:R-:W-:-:S05]  /*1e5c0*/  IMAD.MOV.U32 R0, RZ, RZ, R5 ;  /* 0x000000ffff007224 */ /* 0x001fca00078e0005 */
[----:B------:R0:W-:Y:S04]  /*1e5d0*/  STL [R1+0x458], R0 ;  /* 0x0004580001007387 */ /* 0x0001e80000100800 */
[----:B-1----:R-:W4:Y:S01]  /*1e5e0*/  LDL.LU.64 R4, [R1+0x88] ;  /* 0x0000880001047983 */ /* 0x002f220000300a00 */
[----:B0-----:R-:W-:-:S03]  /*1e5f0*/  IMAD.MOV.U32 R0, RZ, RZ, R19 ;  /* 0x000000ffff007224 */ /* 0x001fc600078e0013 */
[----:B--2---:R-:W-:Y:S04]  /*1e600*/  STL [R1+0x47c], R28 ;  /* 0x00047c1c01007387 */ /* 0x004fe80000100800 */
[----:B------:R0:W-:Y:S02]  /*1e610*/  STL [R1+0x460], R0 ;  /* 0x0004600001007387 */ /* 0x0001e40000100800 */
[----:B0-----:R-:W-:Y:S02]  /*1e620*/  IMAD.MOV.U32 R0, RZ, RZ, R29 ;  /* 0x000000ffff007224 */ /* 0x001fe400078e001d */
[----:B------:R-:W2:Y:S04]  /*1e630*/  LDL.LU.64 R28, [R1+0x80] ;  /* 0x00008000011c7983 */ /* 0x000ea80000300a00 */
[----:B------:R0:W-:Y:S04]  /*1e640*/  STL [R1+0x468], R0 ;  /* 0x0004680001007387 */ /* 0x0001e80000100800 */
[----:B------:R-:W-:Y:S01]  /*1e650*/  STL [R1+0x484], R16 ;  /* 0x0004841001007387 */ /* 0x000fe20000100800 */
[----:B0-----:R-:W-:-:S03]  /*1e660*/  MOV R0, R17 ;  /* 0x0000001100007202 */ /* 0x001fc60000000f00 */
[----:B------:R-:W-:Y:S04]  /*1e670*/  STL [R1+0x48c], R14 ;  /* 0x00048c0e01007387 */ /* 0x000fe80000100800 */
[----:B------:R-:W-:Y:S04]  /*1e680*/  STL [R1+0x470], R0 ;  /* 0x0004700001007387 */ /* 0x000fe80000100800 */
[----:B------:R-:W2:Y:S04]  /*1e690*/  LDL.LU.64 R26, [R1+0x68] ;  /* 0x00006800011a7983 */ /* 0x000ea80000300a00 */
[----:B--2---:R0:W-:Y:S04]  /*1e6a0*/  STL.64 [R1+0x748], R26 ;  /* 0x0007481a01007387 */ /* 0x0041e80000100a00 */
[----:B0-----:R-:W2:Y:S01]  /*1e6b0*/  LDL.LU.64 R26, [R1+0x70] ;  /* 0x00007000011a7983 */ /* 0x001ea20000300a00 */
[----:B------:R-:W-:-:S03]  /*1e6c0*/  IMAD.MOV.U32 R0, RZ, RZ, R15 ;  /* 0x000000ffff007224 */ /* 0x000fc600078e000f */
[----:B--2---:R0:W-:Y:S04]  /*1e6d0*/  STL.64 [R1+0x750], R26 ;  /* 0x0007501a01007387 */ /* 0x0041e80000100a00 */
[----:B0-----:R-:W2:Y:S04]  /*1e6e0*/  LDL.LU.64 R26, [R1+0x78] ;  /* 0x00007800011a7983 */ /* 0x001ea80000300a00 */
[----:B------:R-:W2:Y:S04]  /*1e6f0*/  LDL.LU.64 R2, [R1+0x60] ;  /* 0x0000600001027983 */ /* 0x000ea80000300a00 */
[----:B------:R0:W-:Y:S04]  /*1e700*/  STL [R1+0x478], R0 ;  /* 0x0004780001007387 */ /* 0x0001e80000100800 */
[----:B------:R-:W-:Y:S04]  /*1e710*/  STL [R1+0x494], R12 ;  /* 0x0004940c01007387 */ /* 0x000fe80000100800 */
[----:B------:R-:W2:Y:S04]  /*1e720*/  LDL.LU.64 R24, [R1+0x58] ;  /* 0x0000580001187983 */ /* 0x000ea80000300a00 */
[----:B------:R-:W2:Y:S01]  /*1e730*/  LDL.LU.64 R22, [R1+0x50] ;  /* 0x0000500001167983 */ /* 0x000ea20000300a00 */
[----:B0-----:R-:W-:-:S05]  /*1e740*/  IMAD.MOV.U32 R0, RZ, RZ, R13 ;  /* 0x000000ffff007224 */ /* 0x001fca00078e000d */
[----:B------:R0:W-:Y:S04]  /*1e750*/  STL [R1+0x480], R0 ;  /* 0x0004800001007387 */ /* 0x0001e80000100800 */
[----:B------:R-:W-:Y:S04]  /*1e760*/  STL [R1+0x49c], R10 ;  /* 0x00049c0a01007387 */ /* 0x000fe80000100800 */
[----:B------:R-:W2:Y:S04]  /*1e770*/  LDL.LU.64 R20, [R1+0x48] ;  /* 0x0000480001147983 */ /* 0x000ea80000300a00 */
[----:B------:R-:W2:Y:S01]  /*1e780*/  LDL.LU.64 R18, [R1+0x40] ;  /* 0x0000400001127983 */ /* 0x000ea20000300a00 */
[----:B0-----:R-:W-:-:S05]  /*1e790*/  IMAD.MOV.U32 R0, RZ, RZ, R11 ;  /* 0x000000ffff007224 */ /* 0x001fca00078e000b */
[----:B------:R0:W-:Y:S04]  /*1e7a0*/  STL [R1+0x488], R0 ;  /* 0x0004880001007387 */ /* 0x0001e80000100800 */
[----:B---3--:R-:W-:Y:S04]  /*1e7b0*/  STL [R1+0x4a4], R8 ;  /* 0x0004a40801007387 */ /* 0x008fe80000100800 */
[----:B------:R-:W3:Y:S04]  /*1e7c0*/  LDL.LU.64 R16, [R1+0x38] ;  /* 0x0000380001107983 */ /* 0x000ee80000300a00 */
[----:B------:R-:W3:Y:S01]  /*1e7d0*/  LDL.LU.64 R14, [R1+0x30] ;  /* 0x00003000010e7983 */ /* 0x000ee20000300a00 */
[----:B0-----:R-:W-:-:S05]  /*1e7e0*/  IMAD.MOV.U32 R0, RZ, RZ, R9 ;  /* 0x000000ffff007224 */ /* 0x001fca00078e0009 */
[----:B------:R0:W-:Y:S04]  /*1e7f0*/  STL [R1+0x490], R0 ;  /* 0x0004900001007387 */ /* 0x0001e80000100800 */
[----:B------:R1:W-:Y:S04]  /*1e800*/  STL [R1+0x4ac], R6 ;  /* 0x0004ac0601007387 */ /* 0x0003e80000100800 */
[----:B------:R-:W3:Y:S04]  /*1e810*/  LDL.LU.64 R12, [R1+0x28] ;  /* 0x00002800010c7983 */ /* 0x000ee80000300a00 */
[----:B------:R-:W3:Y:S01]  /*1e820*/  LDL.LU.64 R10, [R1+0x20] ;  /* 0x00002000010a7983 */ /* 0x000ee20000300a00 */
[----:B0-----:R-:W-:-:S05]  /*1e830*/  IMAD.MOV.U32 R0, RZ, RZ, R7 ;  /* 0x000000ffff007224 */ /* 0x001fca00078e0007 */
[----:B------:R0:W-:Y:S04]  /*1e840*/  STL [R1+0x498], R0 ;  /* 0x0004980001007387 */ /* 0x0001e80000100800 */
[----:B----4-:R4:W-:Y:S04]  /*1e850*/  STL [R1+0x4b4], R4 ;  /* 0x0004b40401007387 */ /* 0x0109e80000100800 */
[----:B------:R-:W3:Y:S04]  /*1e860*/  LDL.LU.64 R8, [R1+0x18] ;  /* 0x0000180001087983 */ /* 0x000ee80000300a00 */
[----:B-1----:R-:W3:Y:S01]  /*1e870*/  LDL.LU.64 R6, [R1+0x10] ;  /* 0x0000100001067983 */ /* 0x002ee20000300a00 */
[----:B0-----:R-:W-:-:S05]  /*1e880*/  IMAD.MOV.U32 R0, RZ, RZ, R5 ;  /* 0x000000ffff007224 */ /* 0x001fca00078e0005 */
[----:B------:R0:W-:Y:S04]  /*1e890*/  STL [R1+0x4a0], R0 ;  /* 0x0004a00001007387 */ /* 0x0001e80000100800 */
[----:B------:R1:W-:Y:S04]  /*1e8a0*/  STL [R1+0x4bc], R28 ;  /* 0x0004bc1c01007387 */ /* 0x0003e80000100800 */
[----:B----4-:R-:W4:Y:S01]  /*1e8b0*/  LDL.LU.64 R4, [R1+0x8] ;  /* 0x0000080001047983 */ /* 0x010f220000300a00 */
[----:B0-----:R-:W-:-:S03]  /*1e8c0*/  IMAD.MOV.U32 R0, RZ, RZ, R29 ;  /* 0x000000ffff007224 */ /* 0x001fc600078e001d */
[----:B-1----:R-:W3:Y:S04]  /*1e8d0*/  LDL.LU.64 R28, [R1] ;  /* 0x00000000011c7983 */ /* 0x002ee80000300a00 */
[----:B------:R0:W-:Y:S04]  /*1e8e0*/  STL [R1+0x4a8], R0 ;  /* 0x0004a80001007387 */ /* 0x0001e80000100800 */
[----:B--2---:R1:W-:Y:S01]  /*1e8f0*/  STL [R1+0x4c4], R26 ;  /* 0x0004c41a01007387 */ /* 0x0043e20000100800 */
[----:B0-----:R-:W-:-:S03]  /*1e900*/  IMAD.MOV.U32 R0, RZ, RZ, R27 ;  /* 0x000000ffff007224 */ /* 0x001fc600078e001b */
[----:B-1----:R-:W2:Y:S04]  /*1e910*/  LDL.LU.64 R26, [R1+0x750] ;  /* 0x00075000011a7983 */ /* 0x002ea80000300a00 */
[----:B--2---:R-:W-:Y:S04]  /*1e920*/  STL [R1+0x4cc], R26 ;  /* 0x0004cc1a01007387 */ /* 0x004fe80000100800 */
[----:B------:R0:W-:Y:S02]  /*1e930*/  STL [R1+0x4b0], R0 ;  /* 0x0004b00001007387 */ /* 0x0001e40000100800 */
[----:B0-----:R-:W-:-:S02]  /*1e940*/  IMAD.MOV.U32 R0, RZ, RZ, R27 ;  /* 0x000000ffff007224 */ /* 0x001fc400078e001b */
[----:B------:R-:W2:Y:S04]  /*1e950*/  LDL.LU.64 R26, [R1+0x748] ;  /* 0x00074800011a7983 */ /* 0x000ea80000300a00 */
[----:B--2---:R-:W-:Y:S04]  /*1e960*/  STL [R1+0x4d4], R26 ;  /* 0x0004d41a01007387 */ /* 0x004fe80000100800 */
[----:B------:R0:W-:Y:S02]  /*1e970*/  STL [R1+0x4b8], R0 ;  /* 0x0004b80001007387 */ /* 0x0001e40000100800 */
[----:B0-----:R-:W-:-:S02]  /*1e980*/  MOV R0, R27 ;  /* 0x0000001b00007202 */ /* 0x001fc40000000f00 */
[----:B------:R-:W2:Y:S04]  /*1e990*/  LDL.LU.64 R26, [R1+0x740] ;  /* 0x00074000011a7983 */ /* 0x000ea80000300a00 */
[----:B------:R0:W-:Y:S04]  /*1e9a0*/  STL [R1+0x4c0], R0 ;  /* 0x0004c00001007387 */ /* 0x0001e80000100800 */
[----:B0-----:R0:W5:Y:S04]  /*1e9b0*/  LDL.LU R0, [R1+0x73c] ;  /* 0x00073c0001007983 */ /* 0x0011680000300800 */
[----:B------:R1:W-:Y:S04]  /*1e9c0*/  STL [R1+0x4dc], R2 ;  /* 0x0004dc0201007387 */ /* 0x0003e80000100800 */
[----:B-1----:R0:W5:Y:S04]  /*1e9d0*/  LDL.LU R2, [R1+0x738] ;  /* 0x0007380001027983 */ /* 0x0021680000300800 */
[----:B------:R-:W-:Y:S04]  /*1e9e0*/  STL [R1+0x4e4], R24 ;  /* 0x0004e41801007387 */ /* 0x000fe80000100800 */
[----:B------:R1:W-:Y:S02]  /*1e9f0*/  STL [R1+0x4c8], R3 ;  /* 0x0004c80301007387 */ /* 0x0003e40000100800 */
[----:B-1----:R-:W-:-:S02]  /*1ea00*/  IMAD.MOV.U32 R3, RZ, RZ, R25 ;  /* 0x000000ffff037224 */ /* 0x002fc400078e0019 */
[----:B------:R-:W2:Y:S04]  /*1ea10*/  LDL.LU.64 R24, [R1+0x730] ;  /* 0x0007300001187983 */ /* 0x000ea80000300a00 */
        /* <DEDUP_REMOVED lines=12> */
[----:B---3--:R-:W-:Y:S04]  /*1eae0*/  STL [R1+0x504], R16 ;  /* 0x0005041001007387 */ /* 0x008fe80000100800 */
[----:B------:R1:W-:Y:S02]  /*1eaf0*/  STL [R1+0x4e8], R3 ;  /* 0x0004e80301007387 */ /* 0x0003e40000100800 */
[----:B-1----:R-:W-:-:S02]  /*1eb00*/  IMAD.MOV.U32 R3, RZ, RZ, R17 ;  /* 0x000000ffff037224 */ /* 0x002fc400078e0011 */
[----:B------:R-:W3:Y:S04]  /*1eb10*/  LDL.LU.64 R16, [R1+0x710] ;  /* 0x0007100001107983 */ /* 0x000ee80000300a00 */
        /* <DEDUP_REMOVED lines=18> */
[----:B-1----:R-:W-:-:S02]  /*1ec40*/  MOV R3, R7 ;  /* 0x0000000700037202 */ /* 0x002fc40000000f00 */
[----:B------:R-:W2:Y:S04]  /*1ec50*/  LDL.LU.64 R6, [R1+0x6e8] ;  /* 0x0006e80001067983 */ /* 0x000ea80000300a00 */
[----:B----4-:R-:W-:Y:S04]  /*1ec60*/  STL [R1+0x534], R4 ;  /* 0x0005340401007387 */ /* 0x010fe80000100800 */
[----:B------:R1:W-:Y:S02]  /*1ec70*/  STL [R1+0x518], R3 ;  /* 0x0005180301007387 */ /* 0x0003e40000100800 */
[----:B-1----:R-:W-:-:S02]  /*1ec80*/  IMAD.MOV.U32 R3, RZ, RZ, R5 ;  /* 0x000000ffff037224 */ /* 0x002fc400078e0005 */
[----:B------:R-:W4:Y:S04]  /*1ec90*/  LDL.LU.64 R4, [R1+0x6e0] ;  /* 0x0006e00001047983 */ /* 0x000f280000300a00 */
[----:B------:R-:W-:Y:S04]  /*1eca0*/  STL [R1+0x53c], R28 ;  /* 0x00053c1c01007387 */ /* 0x000fe80000100800 */
[----:B------:R1:W-:Y:S02]  /*1ecb0*/  STL [R1+0x520], R3 ;  /* 0x0005200301007387 */ /* 0x0003e40000100800 */
[----:B-1----:R-:W-:-:S02]  /*1ecc0*/  IMAD.MOV.U32 R3, RZ, RZ, R29 ;  /* 0x000000ffff037224 */ /* 0x002fc400078e001d */
[----:B------:R-:W2:Y:S01]  /*1ecd0*/  LDL.LU.64 R28, [R1+0x6d8] ;  /* 0x0006d800011c7983 */ /* 0x000ea20000300a00 */
[----:B------:R-:W-:-:S04]  /*1ece0*/  UIADD3 UR5, UPT, UPT, UR5, -0x1, URZ ;  /* 0xffffffff05057890 */ /* 0x000fc8000fffe0ff */
[----:B------:R-:W-:Y:S02]  /*1ecf0*/  UISETP.NE.U32.AND UP0, UPT, UR5, URZ, UPT ;  /* 0x000000ff0500728c */ /* 0x000fe4000bf05070 */
[----:B------:R-:W-:Y:S01]  /*1ed00*/  UIADD3 UR10, UPT, UPT, UR10, -0x80, URZ ;  /* 0xffffff800a0a7890 */ /* 0x000fe2000fffe0ff */
[----:B--2---:R0:W-:Y:S04]  /*1ed10*/  STL [R1+0x544], R28 ;  /* 0x0005441c01007387 */ /* 0x0041e80000100800 */
[----:B------:R0:W-:Y:S04]  /*1ed20*/  STL [R1+0x528], R3 ;  /* 0x0005280301007387 */ /* 0x0001e80000100800 */
[----:B------:R0:W-:Y:S04]  /*1ed30*/  STL [R1+0x530], R29 ;  /* 0x0005301d01007387 */ /* 0x0001e80000100800 */
[----:B----4-:R0:W-:Y:S04]  /*1ed40*/  STL [R1+0x548], R4 ;  /* 0x0005480401007387 */ /* 0x0101e80000100800 */
[----:B------:R0:W-:Y:S04]  /*1ed50*/  STL [R1+0x538], R5 ;  /* 0x0005380501007387 */ /* 0x0001e80000100800 */
        /* <DEDUP_REMOVED lines=10> */
[----:B---3--:R0:W-:Y:S04]  /*1ee00*/  STL [R1+0x570], R16 ;  /* 0x0005701001007387 */ /* 0x0081e80000100800 */
        /* <DEDUP_REMOVED lines=10> */
[----:B------:R0:W-:Y:S01]  /*1eeb0*/  STL [R1+0x598], R27 ;  /* 0x0005981b01007387 */ /* 0x0001e20000100800 */
[----:B------:R-:W-:Y:S05]  /*1eec0*/  BRA.U UP0, `(.L_x_2) ;  /* 0xfffffee500787547 */ /* 0x000fea000b83ffff */
[----:B0-----:R-:W2:Y:S04]  /*1eed0*/  LDL.LU R3, [R1+0x5bc] ;  /* 0x0005bc0001037983 */ /* 0x001ea80000300800 */
[----:B-----5:R-:W3:Y:S04]  /*1eee0*/  LDL.LU R2, [R1+0x5dc] ;  /* 0x0005dc0001027983 */ /* 0x020ee80000300800 */
[----:B---3--:R0:W-:Y:S04]  /*1eef0*/  STL [R1+0x6dc], R2 ;  /* 0x0006dc0201007387 */ /* 0x0081e80000100800 */
[----:B0-----:R-:W2:Y:S04]  /*1ef00*/  LDL.LU R2, [R1+0x5ac] ;  /* 0x0005ac0001027983 */ /* 0x001ea80000300800 */
[----:B------:R-:W3:Y:S04]  /*1ef10*/  LDL.LU R5, [R1+0x5b8] ;  /* 0x0005b80001057983 */ /* 0x000ee80000300800 */
[----:B---3--:R0:W-:Y:S04]  /*1ef20*/  STL [R1+0x6d8], R5 ;  /* 0x0006d80501007387 */ /* 0x0081e80000100800 */
[----:B0-----:R-:W3:Y:S04]  /*1ef30*/  LDL.LU R5, [R1+0x5cc] ;  /* 0x0005cc0001057983 */ /* 0x001ee80000300800 */
[----:B------:R-:W4:Y:S01]  /*1ef40*/  LDL.LU R0, [R1+0x5c8] ;  /* 0x0005c80001007983 */ /* 0x000f220000300800 */
[----:B--2---:R-:W-:-:S03]  /*1ef50*/  F2FP.F16.F32.PACK_AB R3, R2, R3 ;  /* 0x000000030203723e */ /* 0x004fc600000000ff */
[----:B----4-:R0:W-:Y:S04]  /*1ef60*/  STL [R1+0x6d4], R0 ;  /* 0x0006d40001007387 */ /* 0x0101e80000100800 */
[----:B0-----:R-:W2:Y:S04]  /*1ef70*/  LDL.LU R0, [R1+0x5a8] ;  /* 0x0005a80001007983 */ /* 0x001ea80000300800 */
[----:B------:R-:W4:Y:S04]  /*1ef80*/  LDL.LU R4, [R1+0x5d8] ;  /* 0x0005d80001047983 */ /* 0x000f280000300800 */
        /* <DEDUP_REMOVED lines=24> */
[----:B------:R-:W3:Y:S02]  /*1f110*/  LDL.LU R2, [R1+0x6dc] ;  /* 0x0006dc0001027983 */ /* 0x000ee40000300800 */
[----:B---3--:R-:W-:-:S02]  /*1f120*/  F2FP.F16.F32.PACK_AB R2, R5, R2 ;  /* 0x000000020502723e */ /* 0x008fc400000000ff */
[----:B------:R-:W2:Y:S02]  /*1f130*/  LDL.LU R5, [R1+0x6d8] ;  /* 0x0006d80001057983 */ /* 0x000ea40000300800 */
[----:B--2---:R-:W-:Y:S02]  /*1f140*/  F2FP.F16.F32.PACK_AB R5, R0, R5 ;  /* 0x000000050005723e */ /* 0x004fe400000000ff */
[----:B------:R-:W4:Y:S01]  /*1f150*/  LDL.LU R0, [R1+0x6d4] ;  /* 0x0006d40001007983 */ /* 0x000f220000300800 */
[----:B------:R-:W-:Y:S02]  /*1f160*/  F2FP.F16.F32.PACK_AB R17, R16, R17 ;  /* 0x000000111011723e */ /* 0x000fe400000000ff */
[----:B------:R-:W-:Y:S02]  /*1f170*/  F2FP.F16.F32.PACK_AB R7, R26, R7 ;  /* 0x000000071a07723e */ /* 0x000fe400000000ff */
[----:B------:R-:W-:Y:S02]  /*1f180*/  F2FP.F16.F32.PACK_AB R6, R27, R6 ;  /* 0x000000061b06723e */ /* 0x000fe400000000ff */
[----:B------:R-:W-:-:S02]  /*1f190*/  F2FP.F16.F32.PACK_AB R11, R24, R11 ;  /* 0x0000000b180b723e */ /* 0x000fc400000000ff */
[----:B------:R-:W-:Y:S02]  /*1f1a0*/  F2FP.F16.F32.PACK_AB R10, R25, R10 ;  /* 0x0000000a190a723e */ /* 0x000fe400000000ff */
[----:B------:R-:W-:Y:S02]  /*1f1b0*/  F2FP.F16.F32.PACK_AB R9, R22, R9 ;  /* 0x000000091609723e */ /* 0x000fe400000000ff */
[----:B------:R-:W-:Y:S02]  /*1f1c0*/  F2FP.F16.F32.PACK_AB R8, R23, R8 ;  /* 0x000000081708723e */ /* 0x000fe400000000ff */
[----:B------:R-:W-:Y:S02]  /*1f1d0*/  F2FP.F16.F32.PACK_AB R15, R20, R15 ;  /* 0x0000000f140f723e */ /* 0x000fe400000000ff */
[----:B------:R-:W-:Y:S02]  /*1f1e0*/  F2FP.F16.F32.PACK_AB R14, R21, R14 ;  /* 0x0000000e150e723e */ /* 0x000fe400000000ff */
[----:B------:R-:W-:-:S02]  /*1f1f0*/  F2FP.F16.F32.PACK_AB R13, R18, R13 ;  /* 0x0000000d120d723e */ /* 0x000fc400000000ff */
[----:B------:R-:W-:Y:S02]  /*1f200*/  F2FP.F16.F32.PACK_AB R12, R19, R12 ;  /* 0x0000000c130c723e */ /* 0x000fe400000000ff */
[----:B------:R-:W-:Y:S02]  /*1f210*/  F2FP.F16.F32.PACK_AB R16, R28, R29 ;  /* 0x0000001d1c10723e */ /* 0x000fe400000000ff */
[----:B----4-:R-:W-:-:S07]  /*1f220*/  F2FP.F16.F32.PACK_AB R4, R0, R4 ;  /* 0x000000040004723e */ /* 0x010fce00000000ff */
.L_x_1:
[----:B------:R-:W2:Y:S01]  /*1f230*/  LDL.LU R20, [R1+0x66c] ;  /* 0x00066c0001147983 */ /* 0x000ea20000300800 */
[----:B------:R-:W1:Y:S01]  /*1f240*/  S2UR UR5, SR_CgaCtaId ;  /* 0x00000000000579c3 */ /* 0x000e620000008800 */
[----:B------:R-:W-:Y:S01]  /*1f250*/  UMOV UR4, 0x400 ;  /* 0x0000040000047882 */ /* 0x000fe20000000000 */
[----:B------:R-:W3:Y:S01]  /*1f260*/  LDCU.128 UR12, c[0x0][0x390] ;  /* 0x00007200ff0c77ac */ /* 0x000ee20008000c00 */
[----:B------:R-:W4:Y:S01]  /*1f270*/  LDL.LU R25, [R1+0x560] ;  /* 0x0005600001197983 */ /* 0x000f220000300800 */
[----:B------:R-:W5:Y:S01]  /*1f280*/  LDCU UR6, c[0x0][0x3b8] ;  /* 0x00007700ff0677ac */ /* 0x000f620008000800 */
[----:B------:R-:W0:Y:S01]  /*1f290*/  S2R R23, SR_TID.X ;  /* 0x0000000000177919 */ /* 0x000e220000002100 */
[----:B-1----:R-:W-:Y:S01]  /*1f2a0*/  ULEA UR4, UR5, UR4, 0x18 ;  /* 0x0000000405047291 */ /* 0x002fe2000f8ec0ff */
[----:B------:R-:W1:Y:S01]  /*1f2b0*/  LDCU UR5, c[0x0][0x3b4] ;  /* 0x00007680ff0577ac */ /* 0x000e620008000800 */
[----:B0-----:R-:W-:Y:S01]  /*1f2c0*/  SHF.R.S32.HI R19, RZ, 0x4, R23 ;  /* 0x00000004ff137819 */ /* 0x001fe20000011417 */
[C---:B------:R-:W-:Y:S01]  /*1f2d0*/  IMAD.SHL.U32 R0, R23.reuse, 0x4, RZ ;  /* 0x0000000417007824 */ /* 0x040fe200078e00ff */
[C---:B------:R-:W-:Y:S01]  /*1f2e0*/  LOP3.LUT R21, R23.reuse, 0x60, RZ, 0xc0, !PT ;  /* 0x0000006017157812 */ /* 0x040fe200078ec0ff */
[----:B------:R-:W-:Y:S01]  /*1f2f0*/  IMAD.SHL.U32 R18, R23, 0x40, RZ ;  /* 0x0000004017127824 */ /* 0x000fe200078e00ff */
[----:B------:R-:W-:-:S02]  /*1f300*/  SGXT R19, R19, 0x1 ;  /* 0x000000011313781a */ /* 0x000fc40000000200 */
[----:B------:R-:W-:Y:S02]  /*1f310*/  LOP3.LUT R0, R0, 0x38, RZ, 0xc0, !PT ;  /* 0x0000003800007812 */ /* 0x000fe400078ec0ff */
[----:B------:R-:W-:-:S03]  /*1f320*/  LOP3.LUT R19, R19, 0x840, RZ, 0xc0, !PT ;  /* 0x0000084013137812 */ /* 0x000fc600078ec0ff */
[----:B------:R-:W-:Y:S01]  /*1f330*/  IMAD R0, R21, 0x10, R0 ;  /* 0x0000001015007824 */ /* 0x000fe200078e0200 */
[----:B------:R-:W-:Y:S01]  /*1f340*/  LOP3.LUT R19, R19, 0x40, R18, 0x78, !PT ;  /* 0x0000004013137812 */ /* 0x000fe200078e7812 */
[----:B------:R-:W-:-:S04]  /*1f350*/  IMAD.SHL.U32 R18, R23, 0x200, RZ ;  /* 0x0000020017127824 */ /* 0x000fc800078e00ff */
[----:B------:R-:W-:Y:S01]  /*1f360*/  IMAD.IADD R19, R0, 0x1, R19 ;  /* 0x0000000100137824 */ /* 0x000fe200078e0213 */
[----:B------:R-:W-:Y:S01]  /*1f370*/  BAR.SYNC.DEFER_BLOCKING 0x0 ;  /* 0x0000000000007b1d */ /* 0x000fe20000010000 */
[----:B------:R-:W-:-:S03]  /*1f380*/  LOP3.LUT R21, R18, 0x1800, RZ, 0xc0, !PT ;  /* 0x0000180012157812 */ /* 0x000fc600078ec0ff */
[----:B------:R-:W-:Y:S02]  /*1f390*/  LOP3.LUT R18, R19, 0x8, RZ, 0x3c, !PT ;  /* 0x0000000813127812 */ /* 0x000fe400078e3cff */
[----:B------:R-:W-:Y:S04]  /*1f3a0*/  STS.64 [R19+UR4], R16 ;  /* 0x0000001013007988 */ /* 0x000fe80008000a04 */
[----:B------:R-:W-:Y:S04]  /*1f3b0*/  STS.64 [R19+UR4+0x100], R12 ;  /* 0x0001000c13007988 */ /* 0x000fe80008000a04 */
[----:B------:R-:W-:Y:S04]  /*1f3c0*/  STS.64 [R19+UR4+0x80], R14 ;  /* 0x0000800e13007988 */ /* 0x000fe80008000a04 */
[----:B------:R-:W-:Y:S04]  /*1f3d0*/  STS.64 [R19+UR4+0x180], R8 ;  /* 0x0001800813007988 */ /* 0x000fe80008000a04 */
[----:B------:R-:W-:Y:S04]  /*1f3e0*/  STS.64 [R18+UR4+0x1000], R10 ;  /* 0x0010000a12007988 */ /* 0x000fe80008000a04 */
[----:B------:R-:W-:Y:S04]  /*1f3f0*/  STS.64 [R18+UR4+0x1100], R6 ;  /* 0x0011000612007988 */ /* 0x000fe80008000a04 */
[----:B------:R-:W-:Y:S04]  /*1f400*/  STS.64 [R18+UR4+0x1080], R4 ;  /* 0x0010800412007988 */ /* 0x000fe80008000a04 */
[----:B------:R4:W-:Y:S01]  /*1f410*/  STS.64 [R18+UR4+0x1180], R2 ;  /* 0x0011800212007988 */ /* 0x0009e20008000a04 */
[----:B------:R-:W-:-:S04]  /*1f420*/  SHF.R.U32.HI R26, RZ, 0x5, R23 ;  /* 0x00000005ff1a7819 */ /* 0x000fc80000011617 */
[----:B------:R-:W-:Y:S02]  /*1f430*/  SGXT.U32 R26, R26, 0x2 ;  /* 0x000000021a1a781a */ /* 0x000fe40000000000 */
[----:B--2---:R-:W-:Y:S01]  /*1f440*/  LOP3.LUT R22, R20, 0x180, RZ, 0xc0, !PT ;  /* 0x0000018014167812 */ /* 0x004fe200078ec0ff */
[----:B------:R-:W-:-:S03]  /*1f450*/  IMAD.SHL.U32 R20, R23, 0x10, RZ ;  /* 0x0000001017147824 */ /* 0x000fc600078e00ff */
[----:B------:R-:W-:Y:S02]  /*1f460*/  LOP3.LUT R22, R22, 0x48, R23, 0xf8, !PT ;  /* 0x0000004816167812 */ /* 0x000fe400078ef817 */
[----:B------:R-:W-:-:S04]  /*1f470*/  LOP3.LUT R21, R21, 0x70, R20, 0xf8, !PT ;  /* 0x0000007015157812 */ /* 0x000fc800078ef814 */
[----:B------:R-:W-:Y:S01]  /*1f480*/  LOP3.LUT R0, R21, R22, RZ, 0x3c, !PT ;  /* 0x0000001615007212 */ /* 0x000fe200078e3cff */
[----:B------:R-:W-:Y:S06]  /*1f490*/  BAR.SYNC.DEFER_BLOCKING 0x0 ;  /* 0x0000000000007b1d */ /* 0x000fec0000010000 */
[----:B------:R-:W0:Y:S01]  /*1f4a0*/  LDS.64 R6, [R0+UR4] ;  /* 0x0000000400067984 */ /* 0x000e220008000a00 */
[C-C-:B----4-:R-:W-:Y:S02]  /*1f4b0*/  LOP3.LUT R3, R25.reuse, 0x24, R26.reuse, 0xfe, !PT ;  /* 0x0000002419037812 */ /* 0x150fe400078efe1a */
[----:B------:R-:W-:-:S03]  /*1f4c0*/  LOP3.LUT R2, R25, 0x28, R26, 0xfe, !PT ;  /* 0x0000002819027812 */ /* 0x000fc600078efe1a */
[----:B------:R-:W-:Y:S04]  /*1f4d0*/  STL [R1], R3 ;  /* 0x0000000301007387 */ /* 0x000fe80000100800 */
[----:B------:R2:W-:Y:S04]  /*1f4e0*/  STL [R1+0x4], R2 ;  /* 0x0000040201007387 */ /* 0x0005e80000100800 */
[----:B0-----:R0:W-:Y:S04]  /*1f4f0*/  STL [R1+0x6d4], R7 ;  /* 0x0006d40701007387 */ /* 0x0011e80000100800 */
[----:B--2---:R-:W3:Y:S01]  /*1f500*/  LDL.LU R2, [R1+0x668] ;  /* 0x0006680001027983 */ /* 0x004ee20000300800 */
[----:B------:R-:W-:-:S02]  /*1f510*/  LOP3.LUT R3, R25, 0x2c, R26, 0xfe, !PT ;  /* 0x0000002c19037812 */ /* 0x000fc400078efe1a */
[----:B0-----:R-:W-:-:S03]  /*1f520*/  LOP3.LUT R7, R25, 0x30, R26, 0xfe, !PT ;  /* 0x0000003019077812 */ /* 0x001fc600078efe1a */
[----:B------:R0:W-:Y:S01]  /*1f530*/  STL [R1+0x8], R3 ;  /* 0x0000080301007387 */ /* 0x0001e20000100800 */
[----:B------:R-:W-:-:S03]  /*1f540*/  LOP3.LUT R8, R25, 0x3c, R26, 0xfe, !PT ;  /* 0x0000003c19087812 */ /* 0x000fc600078efe1a */
[----:B------:R2:W-:Y:S01]  /*1f550*/  STL [R1+0xc], R7 ;  /* 0x00000c0701007387 */ /* 0x0005e20000100800 */
[C-C-:B0-----:R-:W-:Y:S02]  /*1f560*/  LOP3.LUT R3, R25.reuse, 0x34, R26.reuse, 0xfe, !PT ;  /* 0x0000003419037812 */ /* 0x141fe400078efe1a */
[----:B--2---:R-:W-:-:S03]  /*1f570*/  LOP3.LUT R7, R25, 0x38, R26, 0xfe, !PT ;  /* 0x0000003819077812 */ /* 0x004fc600078efe1a */
[----:B------:R0:W-:Y:S01]  /*1f580*/  STL [R1+0x10], R3 ;  /* 0x0000100301007387 */ /* 0x0001e20000100800 */
[----:B------:R-:W-:-:S03]  /*1f590*/  LOP3.LUT R10, R25, 0x48, R26, 0xfe, !PT ;  /* 0x00000048190a7812 */ /* 0x000fc600078efe1a */
[----:B------:R-:W-:Y:S01]  /*1f5a0*/  STL [R1+0x14], R7 ;  /* 0x0000140701007387 */ /* 0x000fe20000100800 */
[C-C-:B------:R-:W-:Y:S02]  /*1f5b0*/  LOP3.LUT R11, R25.reuse, 0x4c, R26.reuse, 0xfe, !PT ;  /* 0x0000004c190b7812 */ /* 0x140fe400078efe1a */
[----:B0-----:R-:W-:Y:S01]  /*1f5c0*/  LOP3.LUT R3, R25, 0x40, R26, 0xfe, !PT ;  /* 0x0000004019037812 */ /* 0x001fe200078efe1a */
[----:B------:R-:W-:Y:S01]  /*1f5d0*/  STL [R1+0x18], R8 ;  /* 0x0000180801007387 */ /* 0x000fe20000100800 */
[----:B------:R-:W-:-:S03]  /*1f5e0*/  LOP3.LUT R24, R0, 0x8, RZ, 0x3c, !PT ;  /* 0x0000000800187812 */ /* 0x000fc600078e3cff */
[----:B------:R0:W-:Y:S04]  /*1f5f0*/  STL [R1+0x1c], R3 ;  /* 0x00001c0301007387 */ /* 0x0001e80000100800 */
[----:B------:R2:W-:Y:S04]  /*1f600*/  STL [R1+0x28], R10 ;  /* 0x0000280a01007387 */ /* 0x0005e80000100800 */
[----:B------:R-:W4:Y:S01]  /*1f610*/  LDS.64 R8, [R24+UR4] ;  /* 0x0000000418087984 */ /* 0x000f220008000a00 */
[----:B0-----:R-:W-:-:S03]  /*1f620*/  LOP3.LUT R3, R25, 0x50, R26, 0xfe, !PT ;  /* 0x0000005019037812 */ /* 0x001fc600078efe1a */
[----:B------:R-:W-:Y:S01]  /*1f630*/  LDS.64 R12, [R24+UR4+0x200] ;  /* 0x00020004180c7984 */ /* 0x000fe20008000a00 */
[----:B--2---:R-:W-:-:S03]  /*1f640*/  LOP3.LUT R10, R25, 0x54, R26, 0xfe, !PT ;  /* 0x00000054190a7812 */ /* 0x004fc600078efe1a */
[----:B------:R0:W-:Y:S04]  /*1f650*/  STL [R1+0x2c], R11 ;  /* 0x00002c0b01007387 */ /* 0x0001e80000100800 */
[----:B------:R2:W-:Y:S04]  /*1f660*/  STL [R1+0x30], R3 ;  /* 0x0000300301007387 */ /* 0x0005e80000100800 */
[----:B------:R1:W-:Y:S01]  /*1f670*/  STL [R1+0x34], R10 ;  /* 0x0000340a01007387 */ /* 0x0003e20000100800 */
[C-C-:B0-----:R-:W-:Y:S02]  /*1f680*/  LOP3.LUT R11, R25.reuse, 0x58, R26.reuse, 0xfe, !PT ;  /* 0x00000058190b7812 */ /* 0x141fe400078efe1a */
[----:B--2---:R-:W-:-:S03]  /*1f690*/  LOP3.LUT R3, R25, 0x5c, R26, 0xfe, !PT ;  /* 0x0000005c19037812 */ /* 0x004fc600078efe1a */
[----:B------:R-:W-:Y:S01]  /*1f6a0*/  STL [R1+0x38], R11 ;  /* 0x0000380b01007387 */ /* 0x000fe20000100800 */
[----:B-1----:R-:W-:-:S03]  /*1f6b0*/  LOP3.LUT R10, R25, 0x60, R26, 0xfe, !PT ;  /* 0x00000060190a7812 */ /* 0x002fc600078efe1a */
[----:B------:R0:W-:Y:S04]  /*1f6c0*/  STL [R1+0x3c], R3 ;  /* 0x00003c0301007387 */ /* 0x0001e80000100800 */
[----:B------:R-:W-:Y:S04]  /*1f6d0*/  STL [R1+0x40], R10 ;  /* 0x0000400a01007387 */ /* 0x000fe80000100800 */
[----:B------:R-:W1:Y:S01]  /*1f6e0*/  LDS.64 R10, [R0+UR4+0x200] ;  /* 0x00020004000a7984 */ /* 0x000e620008000a00 */
[C---:B------:R-:W-:Y:S02]  /*1f6f0*/  LOP3.LUT R15, R25.reuse, R26, RZ, 0xfc, !PT ;  /* 0x0000001a190f7212 */ /* 0x040fe400078efcff */
[----:B------:R-:W-:-:S02]  /*1f700*/  LOP3.LUT R14, R25, 0x68, R26, 0xfe, !PT ;  /* 0x00000068190e7812 */ /* 0x000fc400078efe1a */
[C-C-:B------:R-:W-:Y:S02]  /*1f710*/  LOP3.LUT R16, R25.reuse, 0x6c, R26.reuse, 0xfe, !PT ;  /* 0x0000006c19107812 */ /* 0x140fe400078efe1a */
[C-C-:B------:R-:W-:Y:S02]  /*1f720*/  LOP3.LUT R18, R25.reuse, 0x70, R26.reuse, 0xfe, !PT ;  /* 0x0000007019127812 */ /* 0x140fe400078efe1a */
[C-C-:B------:R-:W-:Y:S02]  /*1f730*/  LOP3.LUT R22, R25.reuse, 0x74, R26.reuse, 0xfe, !PT ;  /* 0x0000007419167812 */ /* 0x140fe400078efe1a */
[C-C-:B------:R-:W-:Y:S02]  /*1f740*/  LOP3.LUT R23, R25.reuse, 0x4, R26.reuse, 0xfe, !PT ;  /* 0x0000000419177812 */ /* 0x140fe400078efe1a */
[C-C-:B------:R-:W-:Y:S02]  /*1f750*/  LOP3.LUT R21, R25.reuse, 0x8, R26.reuse, 0xfe, !PT ;  /* 0x0000000819157812 */ /* 0x140fe400078efe1a */
[----:B------:R-:W-:-:S02]  /*1f760*/  LOP3.LUT R20, R25, 0xc, R26, 0xfe, !PT ;  /* 0x0000000c19147812 */ /* 0x000fc400078efe1a */
[C-C-:B------:R-:W-:Y:S02]  /*1f770*/  LOP3.LUT R5, R25.reuse, 0x10, R26.reuse, 0xfe, !PT ;  /* 0x0000001019057812 */ /* 0x140fe400078efe1a */
[C-C-:B------:R-:W-:Y:S02]  /*1f780*/  LOP3.LUT R4, R25.reuse, 0x14, R26.reuse, 0xfe, !PT ;  /* 0x0000001419047812 */ /* 0x140fe400078efe1a */
[C-C-:B------:R-:W-:Y:S02]  /*1f790*/  LOP3.LUT R27, R25.reuse, 0x18, R26.reuse, 0xfe, !PT ;  /* 0x00000018191b7812 */ /* 0x140fe400078efe1a */
[C-C-:B------:R-:W-:Y:S02]  /*1f7a0*/  LOP3.LUT R28, R25.reuse, 0x1c, R26.reuse, 0xfe, !PT ;  /* 0x0000001c191c7812 */ /* 0x140fe400078efe1a */
[C-C-:B------:R-:W-:Y:S02]  /*1f7b0*/  LOP3.LUT R29, R25.reuse, 0x20, R26.reuse, 0xfe, !PT ;  /* 0x00000020191d7812 */ /* 0x140fe400078efe1a */
[----:B------:R-:W-:-:S02]  /*1f7c0*/  LOP3.LUT R7, R25, 0x44, R26, 0xfe, !PT ;  /* 0x0000004419077812 */ /* 0x000fc400078efe1a */
[C---:B---3--:R-:W-:Y:S01]  /*1f7d0*/  ISETP.GE.AND P0, PT, R2.reuse, UR14, PT ;  /* 0x0000000e02007c0c */ /* 0x048fe2000bf06270 */
[----:B0-----:R-:W-:Y:S01]  /*1f7e0*/  IMAD R3, R2, UR5, RZ ;  /* 0x0000000502037c24 */ /* 0x001fe2000f8e02ff */
[----:B------:R-:W-:Y:S02]  /*1f7f0*/  LOP3.LUT R2, R25, 0x64, R26, 0xfe, !PT ;  /* 0x0000006419027812 */ /* 0x000fe400078efe1a */
[C---:B------:R-:W-:Y:S01]  /*1f800*/  ISETP.LT.AND P1, PT, R15.reuse, UR15, !P0 ;  /* 0x0000000f0f007c0c */ /* 0x040fe2000c721270 */
[----:B-----5:R-:W-:Y:S02]  /*1f810*/  IMAD R15, R15, UR6, RZ ;  /* 0x000000060f0f7c24 */ /* 0x020fe4000f8e02ff */
[----:B------:R0:W-:Y:S04]  /*1f820*/  STL [R1+0x44], R2 ;  /* 0x0000440201007387 */ /* 0x0001e80000100800 */
[----:B------:R2:W-:Y:S01]  /*1f830*/  STL [R1+0x4c], R14 ;  /* 0x00004c0e01007387 */ /* 0x0005e20000100800 */
[----:B0-----:R-:W-:-:S03]  /*1f840*/  LEA R2, P2, R3, UR12, 0x1 ;  /* 0x0000000c03027c11 */ /* 0x001fc6000f8408ff */
[----:B------:R-:W-:Y:S01]  /*1f850*/  STL [R1+0x50], R16 ;  /* 0x0000501001007387 */ /* 0x000fe20000100800 */
[----:B------:R-:W-:-:S03]  /*1f860*/  LEA.HI.X.SX32 R3, R3, UR13, 0x1, P2 ;  /* 0x0000000d03037c11 */ /* 0x000fc600090f0eff */
[----:B------:R-:W0:Y:S01]  /*1f870*/  LDS.64 R16, [R0+UR4+0x400] ;  /* 0x0004000400107984 */ /* 0x000e220008000a00 */
[----:B--2---:R-:W-:-:S03]  /*1f880*/  LEA R14, P2, R15, R2, 0x1 ;  /* 0x000000020f0e7211 */ /* 0x004fc600078408ff */
[----:B------:R-:W-:Y:S01]  /*1f890*/  STL [R1+0x48], R18 ;  /* 0x0000481201007387 */ /* 0x000fe20000100800 */
[C---:B------:R-:W-:Y:S01]  /*1f8a0*/  ISETP.LT.AND P5, PT, R23.reuse, UR15, !P0 ;  /* 0x0000000f17007c0c */ /* 0x040fe2000c7a1270 */
[----:B------:R-:W-:Y:S02]  /*1f8b0*/  IMAD R23, R23, UR6, RZ ;  /* 0x0000000617177c24 */ /* 0x000fe4000f8e02ff */
[----:B------:R2:W-:Y:S01]  /*1f8c0*/  STL [R1+0x54], R22 ;  /* 0x0000541601007387 */ /* 0x0005e20000100800 */
[----:B------:R-:W-:-:S03]  /*1f8d0*/  LEA.HI.X.SX32 R15, R15, R3, 0x1, P2 ;  /* 0x000000030f0f7211 */ /* 0x000fc600010f0eff */
[----:B------:R-:W3:Y:S01]  /*1f8e0*/  LDS.64 R18, [R24+UR4+0x400] ;  /* 0x0004000418127984 */ /* 0x000ee20008000a00 */
[----:B--2---:R-:W-:-:S03]  /*1f8f0*/  LOP3.LUT R22, R25, 0x78, R26, 0xfe, !PT ;  /* 0x0000007819167812 */ /* 0x004fc600078efe1a */
[----:B------:R-:W-:Y:S04]  /*1f900*/  @P1 STG.E.U16 desc[UR8][R14.64], R6 ;  /* 0x000000060e001986 */ /* 0x000fe8000c101508 */
[----:B------:R2:W-:Y:S01]  /*1f910*/  STL [R1+0x58], R22 ;  /* 0x0000581601007387 */ /* 0x0005e20000100800 */
[----:B------:R-:W-:-:S03]  /*1f920*/  ISETP.LT.AND P3, PT, R21, UR15, !P0 ;  /* 0x0000000f15007c0c */ /* 0x000fc6000c761270 */
[----:B------:R5:W0:Y:S01]  /*1f930*/  LDS.64 R14, [R0+UR4+0x600] ;  /* 0x00060004000e7984 */ /* 0x000a220008000a00 */
[----:B------:R-:W-:Y:S02]  /*1f940*/  LOP3.LUT R25, R25, 0x7c, R26, 0xfe, !PT ;  /* 0x0000007c19197812 */ /* 0x000fe400078efe1a */
[----:B--2---:R-:W-:Y:S01]  /*1f950*/  LEA R22, P2, R23, R2, 0x1 ;  /* 0x0000000217167211 */ /* 0x004fe200078408ff */
[----:B-----5:R-:W-:-:S03]  /*1f960*/  IMAD R0, R21, UR6, RZ ;  /* 0x0000000615007c24 */ /* 0x020fc6000f8e02ff */
[-C--:B------:R-:W-:Y:S01]  /*1f970*/  LEA.HI.X.SX32 R23, R23, R3.reuse, 0x1, P2 ;  /* 0x0000000317177211 */ /* 0x080fe200010f0eff */
[C---:B------:R-:W-:Y:S01]  /*1f980*/  IMAD R26, R20.reuse, UR6, RZ ;  /* 0x00000006141a7c24 */ /* 0x040fe2000f8e02ff */
[----:B------:R-:W-:Y:S02]  /*1f990*/  ISETP.LT.AND P4, PT, R20, UR15, !P0 ;  /* 0x0000000f14007c0c */ /* 0x000fe4000c781270 */
[C---:B------:R-:W-:Y:S01]  /*1f9a0*/  LEA R20, P1, R0.reuse, R2, 0x1 ;  /* 0x0000000200147211 */ /* 0x040fe200078208ff */
[----:B----4-:R2:W-:Y:S03]  /*1f9b0*/  @P5 STG.E.U16 desc[UR8][R22.64], R8 ;  /* 0x0000000816005986 */ /* 0x0105e6000c101508 */
[----:B------:R-:W-:Y:S01]  /*1f9c0*/  LEA.HI.X.SX32 R21, R0, R3, 0x1, P1 ;  /* 0x0000000300157211 */ /* 0x000fe200008f0eff */
[----:B------:R-:W-:Y:S01]  /*1f9d0*/  IMAD R0, R4, UR6, RZ ;  /* 0x0000000604007c24 */ /* 0x000fe2000f8e02ff */
[----:B------:R-:W-:-:S02]  /*1f9e0*/  ISETP.LT.AND P2, PT, R5, UR15, !P0 ;  /* 0x0000000f05007c0c */ /* 0x000fc4000c741270 */
[C---:B--2---:R-:W-:Y:S01]  /*1f9f0*/  LEA R22, P5, R26.reuse, R2, 0x1 ;  /* 0x000000021a167211 */ /* 0x044fe200078a08ff */
[----:B-1----:R1:W-:Y:S03]  /*1fa00*/  @P3 STG.E.U16 desc[UR8][R20.64], R10 ;  /* 0x0000000a14003986 */ /* 0x0023e6000c101508 */
[----:B------:R-:W-:Y:S01]  /*1fa10*/  LEA.HI.X.SX32 R23, R26, R3, 0x1, P5 ;  /* 0x000000031a177211 */ /* 0x000fe200028f0eff */
[----:B------:R-:W-:Y:S01]  /*1fa20*/  IMAD R5, R5, UR6, RZ ;  /* 0x0000000605057c24 */ /* 0x000fe2000f8e02ff */
[----:B------:R-:W-:Y:S01]  /*1fa30*/  STL [R1+0x24], R25 ;  /* 0x0000241901007387 */ /* 0x000fe20000100800 */
[----:B------:R-:W-:-:S03]  /*1fa40*/  ISETP.LT.AND P1, PT, R4, UR15, !P0 ;  /* 0x0000000f04007c0c */ /* 0x000fc6000c721270 */
[----:B------:R-:W2:Y:S01]  /*1fa50*/  LDL.LU R26, [R1+0x4] ;  /* 0x00000400011a7983 */ /* 0x000ea20000300800 */
[----:B-1----:R-:W-:-:S03]  /*1fa60*/  LEA R20, P5, R0, R2, 0x1 ;  /* 0x0000000200147211 */ /* 0x002fc600078a08ff */
[----:B------:R1:W-:Y:S01]  /*1fa70*/  @P4 STG.E.U16 desc[UR8][R22.64], R12 ;  /* 0x0000000c16004986 */ /* 0x0003e2000c101508 */
[C---:B------:R-:W-:Y:S02]  /*1fa80*/  LEA R4, P6, R5.reuse, R2, 0x1 ;  /* 0x0000000205047211 */ /* 0x040fe400078c08ff */
[-C--:B------:R-:W-:Y:S01]  /*1fa90*/  LEA.HI.X.SX32 R21, R0, R3.reuse, 0x1, P5 ;  /* 0x0000000300157211 */ /* 0x080fe200028f0eff */
[----:B------:R-:W4:Y:S01]  /*1faa0*/  LDS.64 R24, [R24+UR4+0x600] ;  /* 0x0006000418187984 */ /* 0x000f220008000a00 */
[----:B------:R-:W-:-:S03]  /*1fab0*/  LEA.HI.X.SX32 R5, R5, R3, 0x1, P6 ;  /* 0x0000000305057211 */ /* 0x000fc600030f0eff */
[----:B-1----:R-:W5:Y:S04]  /*1fac0*/  LDL.LU R22, [R1+0xc] ;  /* 0x00000c0001167983 */ /* 0x002f680000300800 */
[----:B------:R-:W2:Y:S04]  /*1fad0*/  LDL.LU R23, [R1+0x10] ;  /* 0x0000100001177983 */ /* 0x000ea80000300800 */
[----:B------:R-:W2:Y:S04]  /*1fae0*/  LDL.LU R0, [R1] ;  /* 0x0000000001007983 */ /* 0x000ea80000300800 */
[----:B0-----:R-:W-:Y:S01]  /*1faf0*/  @P2 STG.E.U16 desc[UR8][R4.64], R16 ;  /* 0x0000001004002986 */ /* 0x001fe2000c101508 */
[C---:B------:R-:W-:Y:S01]  /*1fb00*/  ISETP.LT.AND P2, PT, R28.reuse, UR15, !P0 ;  /* 0x0000000f1c007c0c */ /* 0x040fe2000c741270 */
[----:B------:R-:W-:-:S02]  /*1fb10*/  IMAD R28, R28, UR6, RZ ;  /* 0x000000061c1c7c24 */ /* 0x000fc4000f8e02ff */
[----:B---3--:R0:W-:Y:S03]  /*1fb20*/  @P1 STG.E.U16 desc[UR8][R20.64], R18 ;  /* 0x0000001214001986 */ /* 0x0081e6000c101508 */
[----:B0-----:R-:W-:-:S04]  /*1fb30*/  LEA R20, P5, R28, R2, 0x1 ;  /* 0x000000021c147211 */ /* 0x001fc800078a08ff */
[----:B------:R-:W-:Y:S02]  /*1fb40*/  LEA.HI.X.SX32 R21, R28, R3, 0x1, P5 ;  /* 0x000000031c157211 */ /* 0x000fe400028f0eff */
[----:B------:R-:W3:Y:S01]  /*1fb50*/  LDL.LU R28, [R1+0x8] ;  /* 0x00000800011c7983 */ /* 0x000ee20000300800 */
[C---:B------:R-:W-:Y:S01]  /*1fb60*/  ISETP.LT.AND P3, PT, R27.reuse, UR15, !P0 ;  /* 0x0000000f1b007c0c */ /* 0x040fe2000c761270 */
[----:B------:R-:W-:-:S05]  /*1fb70*/  IMAD R27, R27, UR6, RZ ;  /* 0x000000061b1b7c24 */ /* 0x000fca000f8e02ff */
[-C--:B------:R-:W-:Y:S02]  /*1fb80*/  LEA R4, P4, R27, R2.reuse, 0x1 ;  /* 0x000000021b047211 */ /* 0x080fe400078808ff */
[----:B------:R-:W-:Y:S02]  /*1fb90*/  ISETP.LT.AND P1, PT, R29, UR15, !P0 ;  /* 0x0000000f1d007c0c */ /* 0x000fe4000c721270 */
[----:B------:R-:W-:Y:S01]  /*1fba0*/  LEA.HI.X.SX32 R5, R27, R3, 0x1, P4 ;  /* 0x000000031b057211 */ /* 0x000fe200020f0eff */
[----:B------:R-:W-:Y:S01]  /*1fbb0*/  IMAD R29, R29, UR6, RZ ;  /* 0x000000061d1d7c24 */ /* 0x000fe2000f8e02ff */
[----:B------:R-:W-:Y:S01]  /*1fbc0*/  PRMT R6, R6, 0x7632, R6 ;  /* 0x0000763206067816 */ /* 0x000fe20000000006 */
[----:B------:R-:W5:Y:S04]  /*1fbd0*/  LDL.LU R27, [R1+0x18] ;  /* 0x00001800011b7983 */ /* 0x000f680000300800 */
[----:B------:R0:W-:Y:S04]  /*1fbe0*/  @P3 STG.E.U16 desc[UR8][R4.64], R14 ;  /* 0x0000000e04003986 */ /* 0x0001e8000c101508 */
[----:B----4-:R1:W-:Y:S01]  /*1fbf0*/  @P2 STG.E.U16 desc[UR8][R20.64], R24 ;  /* 0x0000001814002986 */ /* 0x0103e2000c101508 */
[----:B0-----:R-:W-:-:S04]  /*1fc00*/  LEA R4, P3, R29, R2, 0x1 ;  /* 0x000000021d047211 */ /* 0x001fc800078608ff */
[----:B------:R-:W-:-:S05]  /*1fc10*/  LEA.HI.X.SX32 R5, R29, R3, 0x1, P3 ;  /* 0x000000031d057211 */ /* 0x000fca00018f0eff */
[----:B------:R0:W-:Y:S01]  /*1fc20*/  @P1 STG.E.U16 desc[UR8][R4.64], R6 ;  /* 0x0000000604001986 */ /* 0x0001e2000c101508 */
[----:B------:R-:W-:Y:S02]  /*1fc30*/  PRMT R8, R8, 0x7632, R8 ;  /* 0x0000763208087816 */ /* 0x000fe40000000008 */
[----:B------:R-:W-:Y:S02]  /*1fc40*/  PRMT R10, R10, 0x7632, R10 ;  /* 0x000076320a0a7816 */ /* 0x000fe4000000000a */
[----:B------:R-:W-:Y:S02]  /*1fc50*/  PRMT R12, R12, 0x7632, R12 ;  /* 0x000076320c0c7816 */ /* 0x000fe4000000000c */
[----:B------:R-:W-:Y:S02]  /*1fc60*/  PRMT R16, R16, 0x7632, R16 ;  /* 0x0000763210107816 */ /* 0x000fe40000000010 */
[C---:B--2---:R-:W-:Y:S01]  /*1fc70*/  ISETP.LT.AND P4, PT, R0.reuse, UR15, !P0 ;  /* 0x0000000f00007c0c */ /* 0x044fe2000c781270 */
[----:B------:R-:W-:-:S05]  /*1fc80*/  IMAD R0, R0, UR6, RZ ;  /* 0x0000000600007c24 */ /* 0x000fca000f8e02ff */
[----:B-1----:R-:W-:-:S04]  /*1fc90*/  LEA R20, P2, R0, R2, 0x1 ;  /* 0x0000000200147211 */ /* 0x002fc800078408ff */
[-C--:B------:R-:W-:Y:S01]  /*1fca0*/  LEA.HI.X.SX32 R21, R0, R3.reuse, 0x1, P2 ;  /* 0x0000000300157211 */ /* 0x080fe200010f0eff */
[C---:B------:R-:W-:Y:S01]  /*1fcb0*/  IMAD R0, R26.reuse, UR6, RZ ;  /* 0x000000061a007c24 */ /* 0x040fe2000f8e02ff */
[----:B------:R-:W-:Y:S02]  /*1fcc0*/  ISETP.LT.AND P2, PT, R26, UR15, !P0 ;  /* 0x0000000f1a007c0c */ /* 0x000fe4000c741270 */
[----:B------:R-:W2:Y:S02]  /*1fcd0*/  LDL.LU R26, [R1+0x1c] ;  /* 0x00001c00011a7983 */ /* 0x000ea40000300800 */
[C---:B0-----:R-:W-:Y:S02]  /*1fce0*/  LEA R4, P3, R0.reuse, R2, 0x1 ;  /* 0x0000000200047211 */ /* 0x041fe400078608ff */
[----:B------:R-:W-:Y:S02]  /*1fcf0*/  @P4 STG.E.U16 desc[UR8][R20.64], R8 ;  /* 0x0000000814004986 */ /* 0x000fe4000c101508 */
[----:B------:R-:W-:-:S02]  /*1fd00*/  LEA.HI.X.SX32 R5, R0, R3, 0x1, P3 ;  /* 0x0000000300057211 */ /* 0x000fc400018f0eff */
[----:B------:R-:W4:Y:S01]  /*1fd10*/  LDL.LU R29, [R1+0x30] ;  /* 0x00003000011d7983 */ /* 0x000f220000300800 */
[----:B---3--:R-:W-:-:S03]  /*1fd20*/  IMAD R6, R28, UR6, RZ ;  /* 0x000000061c067c24 */ /* 0x008fc6000f8e02ff */
[----:B------:R0:W-:Y:S01]  /*1fd30*/  @P2 STG.E.U16 desc[UR8][R4.64], R10 ;  /* 0x0000000a04002986 */ /* 0x0001e2000c101508 */
[----:B------:R-:W-:-:S03]  /*1fd40*/  ISETP.LT.AND P1, PT, R28, UR15, !P0 ;  /* 0x0000000f1c007c0c */ /* 0x000fc6000c721270 */
[----:B------:R-:W3:Y:S01]  /*1fd50*/  LDL.LU R28, [R1+0x34] ;  /* 0x00003400011c7983 */ /* 0x000ee20000300800 */
[----:B0-----:R-:W-:-:S03]  /*1fd60*/  LEA R4, P2, R6, R2, 0x1 ;  /* 0x0000000206047211 */ /* 0x001fc600078408ff */
[----:B------:R-:W3:Y:S01]  /*1fd70*/  LDL.LU R10, [R1+0x2c] ;  /* 0x00002c00010a7983 */ /* 0x000ee20000300800 */
[----:B------:R-:W-:-:S03]  /*1fd80*/  LEA.HI.X.SX32 R5, R6, R3, 0x1, P2 ;  /* 0x0000000306057211 */ /* 0x000fc600010f0eff */
[----:B------:R-:W3:Y:S01]  /*1fd90*/  LDL.LU R6, [R1+0x14] ;  /* 0x0000140001067983 */ /* 0x000ee20000300800 */
[C---:B-----5:R-:W-:Y:S01]  /*1fda0*/  IMAD R0, R22.reuse, UR6, RZ ;  /* 0x0000000616007c24 */ /* 0x060fe2000f8e02ff */
[----:B------:R-:W-:Y:S01]  /*1fdb0*/  ISETP.LT.AND P4, PT, R22, UR15, !P0 ;  /* 0x0000000f16007c0c */ /* 0x000fe2000c781270 */
[----:B------:R-:W-:-:S03]  /*1fdc0*/  IMAD R8, R23, UR6, RZ ;  /* 0x0000000617087c24 */ /* 0x000fc6000f8e02ff */
[-C--:B------:R-:W-:Y:S01]  /*1fdd0*/  LEA R20, P5, R0, R2.reuse, 0x1 ;  /* 0x0000000200147211 */ /* 0x080fe200078a08ff */
[----:B------:R0:W-:Y:S01]  /*1fde0*/  @P1 STG.E.U16 desc[UR8][R4.64], R12 ;  /* 0x0000000c04001986 */ /* 0x0001e2000c101508 */
[----:B------:R-:W-:Y:S02]  /*1fdf0*/  LEA R22, P6, R8, R2, 0x1 ;  /* 0x0000000208167211 */ /* 0x000fe400078c08ff */
[-C--:B------:R-:W-:Y:S02]  /*1fe00*/  LEA.HI.X.SX32 R21, R0, R3.reuse, 0x1, P5 ;  /* 0x0000000300157211 */ /* 0x080fe400028f0eff */
[----:B------:R-:W-:Y:S02]  /*1fe10*/  ISETP.LT.AND P3, PT, R23, UR15, !P0 ;  /* 0x0000000f17007c0c */ /* 0x000fe4000c761270 */
[----:B------:R-:W-:Y:S01]  /*1fe20*/  LEA.HI.X.SX32 R23, R8, R3, 0x1, P6 ;  /* 0x0000000308177211 */ /* 0x000fe200030f0eff */
[----:B------:R1:W-:Y:S04]  /*1fe30*/  @P4 STG.E.U16 desc[UR8][R20.64], R16 ;  /* 0x0000001014004986 */ /* 0x0003e8000c101508 */
[----:B0-----:R-:W5:Y:S01]  /*1fe40*/  LDL.LU R12, [R1+0x28] ;  /* 0x00002800010c7983 */ /* 0x001f620000300800 */
[C---:B------:R-:W-:Y:S01]  /*1fe50*/  ISETP.LT.AND P4, PT, R7.reuse, UR15, !P0 ;  /* 0x0000000f07007c0c */ /* 0x040fe2000c781270 */
[----:B------:R-:W-:-:S02]  /*1fe60*/  IMAD R8, R7, UR6, RZ ;  /* 0x0000000607087c24 */ /* 0x000fc4000f8e02ff */
[----:B------:R-:W4:Y:S01]  /*1fe70*/  LDL.LU R7, [R1+0x6d4] ;  /* 0x0006d40001077983 */ /* 0x000f220000300800 */
[----:B------:R-:W-:-:S05]  /*1fe80*/  PRMT R18, R18, 0x7632, R18 ;  /* 0x0000763212127816 */ /* 0x000fca0000000012 */
[----:B------:R0:W-:Y:S01]  /*1fe90*/  @P3 STG.E.U16 desc[UR8][R22.64], R18 ;  /* 0x0000001216003986 */ /* 0x0001e2000c101508 */
[C---:B------:R-:W-:Y:S02]  /*1fea0*/  ISETP.LT.AND P3, PT, R27.reuse, UR15, !P0 ;  /* 0x0000000f1b007c0c */ /* 0x040fe4000c761270 */
[----:B------:R-:W-:Y:S02]  /*1feb0*/  PRMT R14, R14, 0x7632, R14 ;  /* 0x000076320e0e7816 */ /* 0x000fe4000000000e */
[----:B------:R-:W-:Y:S01]  /*1fec0*/  PRMT R24, R24, 0x7632, R24 ;  /* 0x0000763218187816 */ /* 0x000fe20000000018 */
[C---:B--2---:R-:W-:Y:S01]  /*1fed0*/  IMAD R0, R26.reuse, UR6, RZ ;  /* 0x000000061a007c24 */ /* 0x044fe2000f8e02ff */
[----:B------:R-:W-:Y:S01]  /*1fee0*/  ISETP.LT.AND P2, PT, R26, UR15, !P0 ;  /* 0x0000000f1a007c0c */ /* 0x000fe2000c741270 */
[C---:B---3--:R-:W-:Y:S01]  /*1fef0*/  IMAD R5, R6.reuse, UR6, RZ ;  /* 0x0000000606057c24 */ /* 0x048fe2000f8e02ff */
[----:B------:R-:W-:Y:S01]  /*1ff00*/  ISETP.LT.AND P1, PT, R6, UR15, !P0 ;  /* 0x0000000f06007c0c */ /* 0x000fe2000c721270 */
[----:B------:R-:W-:-:S03]  /*1ff10*/  IMAD R6, R27, UR6, RZ ;  /* 0x000000061b067c24 */ /* 0x000fc6000f8e02ff */
[CC--:B------:R-:W-:Y:S02]  /*1ff20*/  LEA R4, P6, R5.reuse, R2.reuse, 0x1 ;  /* 0x0000000205047211 */ /* 0x0c0fe400078c08ff */
[-C--:B-1----:R-:W-:Y:S02]  /*1ff30*/  LEA R20, P5, R6, R2.reuse, 0x1 ;  /* 0x0000000206147211 */ /* 0x082fe400078a08ff */
[-C--:B------:R-:W-:Y:S02]  /*1ff40*/  LEA.HI.X.SX32 R5, R5, R3.reuse, 0x1, P6 ;  /* 0x0000000305057211 */ /* 0x080fe400030f0eff */
[-C--:B0-----:R-:W-:Y:S02]  /*1ff50*/  LEA R22, P6, R0, R2.reuse, 0x1 ;  /* 0x0000000200167211 */ /* 0x081fe400078c08ff */
[----:B------:R-:W-:Y:S02]  /*1ff60*/  LEA.HI.X.SX32 R21, R6, R3, 0x1, P5 ;  /* 0x0000000306157211 */ /* 0x000fe400028f0eff */
[----:B------:R-:W-:-:S02]  /*1ff70*/  LEA R26, P5, R8, R2, 0x1 ;  /* 0x00000002081a7211 */ /* 0x000fc400078a08ff */
[-C--:B------:R-:W-:Y:S01]  /*1ff80*/  LEA.HI.X.SX32 R23, R0, R3.reuse, 0x1, P6 ;  /* 0x0000000300177211 */ /* 0x080fe200030f0eff */
[----:B------:R0:W-:Y:S01]  /*1ff90*/  @P1 STG.E.U16 desc[UR8][R4.64], R14 ;  /* 0x0000000e04001986 */ /* 0x0001e2000c101508 */
[----:B-----5:R-:W-:Y:S01]  /*1ffa0*/  IMAD R0, R12, UR6, RZ ;  /* 0x000000060c007c24 */ /* 0x020fe2000f8e02ff */
[----:B------:R-:W-:Y:S02]  /*1ffb0*/  LEA.HI.X.SX32 R27, R8, R3, 0x1, P5 ;  /* 0x00000003081b7211 */ /* 0x000fe400028f0eff */
[----:B------:R1:W-:Y:S01]  /*1ffc0*/  @P3 STG.E.U16 desc[UR8][R20.64], R24 ;  /* 0x0000001814003986 */ /* 0x0003e2000c101508 */
[C---:B------:R-:W-:Y:S01]  /*1ffd0*/  ISETP.LT.AND P3, PT, R10.reuse, UR15, !P0 ;  /* 0x0000000f0a007c0c */ /* 0x040fe2000c761270 */
[----:B------:R-:W-:Y:S02]  /*1ffe0*/  IMAD R10, R10, UR6, RZ ;  /* 0x000000060a0a7c24 */ /* 0x000fe4000f8e02ff */
[----:B----4-:R-:W-:Y:S01]  /*1fff0*/  IMAD R8, R29, UR6, RZ ;  /* 0x000000061d087c24 */ /* 0x010fe2000f8e02ff */
[----:B------:R-:W-:Y:S01]  /*20000*/  @P2 STG.E.U16 desc[UR8][R22.64], R7 ;  /* 0x0000000716002986 */ /* 0x000fe2000c101508 */
[----:B0-----:R-:W-:-:S03]  /*20010*/  LEA R4, P6, R0, R2, 0x1 ;  /* 0x0000000200047211 */ /* 0x001fc600078c08ff */
[----:B------:R-:W2:Y:S04]  /*20020*/  LDL.LU R14, [R1+0x3c] ;  /* 0x00003c00010e7983 */ /* 0x000ea80000300800 */
[----:B------:R0:W-:Y:S01]  /*20030*/  @P4 STG.E.U16 desc[UR8][R26.64], R9 ;  /* 0x000000091a004986 */ /* 0x0001e2000c101508 */
[----:B-1----:R-:W-:-:S03]  /*20040*/  LEA R20, P5, R10, R2, 0x1 ;  /* 0x000000020a147211 */ /* 0x002fc600078a08ff */
[----:B------:R-:W3:Y:S01]  /*20050*/  LDL.LU R16, [R1+0x44] ;  /* 0x0000440001107983 */ /* 0x000ee20000300800 */
[----:B------:R-:W-:Y:S02]  /*20060*/  LEA.HI.X.SX32 R5, R0, R3, 0x1, P6 ;  /* 0x0000000300057211 */ /* 0x000fe400030f0eff */
[----:B------:R-:W-:Y:S02]  /*20070*/  LEA R6, P6, R8, R2, 0x1 ;  /* 0x0000000208067211 */ /* 0x000fe400078c08ff */
[----:B------:R-:W-:Y:S01]  /*20080*/  ISETP.LT.AND P1, PT, R12, UR15, !P0 ;  /* 0x0000000f0c007c0c */ /* 0x000fe2000c721270 */
[----:B0-----:R-:W4:Y:S01]  /*20090*/  LDL.LU R26, [R1+0x4c] ;  /* 0x00004c00011a7983 */ /* 0x001f220000300800 */
[----:B------:R-:W-:-:S03]  /*200a0*/  ISETP.LT.AND P2, PT, R29, UR15, !P0 ;  /* 0x0000000f1d007c0c */ /* 0x000fc6000c741270 */
[----:B------:R-:W5:Y:S01]  /*200b0*/  LDL.LU R27, [R1+0x50] ;  /* 0x00005000011b7983 */ /* 0x000f620000300800 */
[C---:B------:R-:W-:Y:S01]  /*200c0*/  ISETP.LT.AND P4, PT, R28.reuse, UR15, !P0 ;  /* 0x0000000f1c007c0c */ /* 0x040fe2000c781270 */
[----:B------:R-:W-:Y:S02]  /*200d0*/  IMAD R12, R28, UR6, RZ ;  /* 0x000000061c0c7c24 */ /* 0x000fe4000f8e02ff */
[----:B------:R-:W4:Y:S01]  /*200e0*/  LDL.LU R18, [R1+0x48] ;  /* 0x0000480001127983 */ /* 0x000f220000300800 */
[----:B------:R-:W-:-:S03]  /*200f0*/  PRMT R0, R7, 0x7632, R0 ;  /* 0x0000763207007816 */ /* 0x000fc60000000000 */
[----:B------:R-:W4:Y:S01]  /*20100*/  LDL.LU R24, [R1+0x54] ;  /* 0x0000540001187983 */ /* 0x000f220000300800 */
[----:B------:R-:W-:-:S03]  /*20110*/  LEA.HI.X.SX32 R21, R10, R3, 0x1, P5 ;  /* 0x000000030a157211 */ /* 0x000fc600028f0eff */
[----:B------:R-:W4:Y:S01]  /*20120*/  LDL.LU R29, [R1+0x58] ;  /* 0x00005800011d7983 */ /* 0x000f220000300800 */
[----:B------:R-:W-:-:S03]  /*20130*/  LEA.HI.X.SX32 R7, R8, R3, 0x1, P6 ;  /* 0x0000000308077211 */ /* 0x000fc600030f0eff */
[----:B------:R-:W4:Y:S04]  /*20140*/  LDL.LU R28, [R1+0x24] ;  /* 0x00002400011c7983 */ /* 0x000f280000300800 */
[----:B------:R-:W4:Y:S04]  /*20150*/  LDL.LU R10, [R1+0x40] ;  /* 0x00004000010a7983 */ /* 0x000f280000300800 */
[----:B------:R-:W5:Y:S01]  /*20160*/  LDL.LU R8, [R1+0x38] ;  /* 0x0000380001087983 */ /* 0x000f620000300800 */
[----:B------:R-:W-:-:S04]  /*20170*/  LEA R22, P5, R12, R2, 0x1 ;  /* 0x000000020c167211 */ /* 0x000fc800078a08ff */
[----:B------:R-:W-:Y:S01]  /*20180*/  LEA.HI.X.SX32 R23, R12, R3, 0x1, P5 ;  /* 0x000000030c177211 */ /* 0x000fe200028f0eff */
[----:B------:R0:W-:Y:S04]  /*20190*/  @P1 STG.E.U16 desc[UR8][R4.64], R11 ;  /* 0x0000000b04001986 */ /* 0x0001e8000c101508 */
[----:B------:R1:W-:Y:S04]  /*201a0*/  @P3 STG.E.U16 desc[UR8][R20.64], R13 ;  /* 0x0000000d14003986 */ /* 0x0003e8000c101508 */
[----:B------:R1:W-:Y:S04]  /*201b0*/  @P2 STG.E.U16 desc[UR8][R6.64], R17 ;  /* 0x0000001106002986 */ /* 0x0003e8000c101508 */
[----:B------:R-:W-:Y:S01]  /*201c0*/  @P4 STG.E.U16 desc[UR8][R22.64], R19 ;  /* 0x0000001316004986 */ /* 0x000fe2000c101508 */
[----:B0-----:R-:W-:-:S02]  /*201d0*/  PRMT R11, R9, 0x7632, R11 ;  /* 0x00007632090b7816 */ /* 0x001fc4000000000b */
[----:B-1----:R-:W-:Y:S02]  /*201e0*/  PRMT R13, R13, 0x7632, R13 ;  /* 0x000076320d0d7816 */ /* 0x002fe4000000000d */
[----:B------:R-:W-:Y:S02]  /*201f0*/  PRMT R17, R17, 0x7632, R17 ;  /* 0x0000763211117816 */ /* 0x000fe40000000011 */
[C---:B--2---:R-:W-:Y:S01]  /*20200*/  ISETP.LT.AND P3, PT, R14.reuse, UR15, !P0 ;  /* 0x0000000f0e007c0c */ /* 0x044fe2000c761270 */
[----:B------:R-:W-:Y:S01]  /*20210*/  IMAD R14, R14, UR6, RZ ;  /* 0x000000060e0e7c24 */ /* 0x000fe2000f8e02ff */
[C---:B---3--:R-:W-:Y:S01]  /*20220*/  ISETP.LT.AND P4, PT, R16.reuse, UR15, !P0 ;  /* 0x0000000f10007c0c */ /* 0x048fe2000c781270 */
[----:B------:R-:W-:Y:S01]  /*20230*/  IMAD R16, R16, UR6, RZ ;  /* 0x0000000610107c24 */ /* 0x000fe2000f8e02ff */
[----:B----4-:R-:W-:Y:S01]  /*20240*/  ISETP.LT.AND P2, PT, R10, UR15, !P0 ;  /* 0x0000000f0a007c0c */ /* 0x010fe2000c741270 */
[C---:B-----5:R-:W-:Y:S01]  /*20250*/  IMAD R12, R8.reuse, UR6, RZ ;  /* 0x00000006080c7c24 */ /* 0x060fe2000f8e02ff */
[----:B------:R-:W-:Y:S01]  /*20260*/  ISETP.LT.AND P1, PT, R8, UR15, !P0 ;  /* 0x0000000f08007c0c */ /* 0x000fe2000c721270 */
[----:B------:R-:W-:-:S03]  /*20270*/  IMAD R10, R10, UR6, RZ ;  /* 0x000000060a0a7c24 */ /* 0x000fc6000f8e02ff */
[-C--:B------:R-:W-:Y:S02]  /*20280*/  LEA R4, P6, R12, R2.reuse, 0x1 ;  /* 0x000000020c047211 */ /* 0x080fe400078c08ff */
[-C--:B------:R-:W-:Y:S02]  /*20290*/  LEA R8, P5, R14, R2.reuse, 0x1 ;  /* 0x000000020e087211 */ /* 0x080fe400078a08ff */
[-C--:B------:R-:W-:Y:S02]  /*202a0*/  LEA.HI.X.SX32 R5, R12, R3.reuse, 0x1, P6 ;  /* 0x000000030c057211 */ /* 0x080fe400030f0eff */
[-C--:B------:R-:W-:Y:S02]  /*202b0*/  LEA R6, P6, R10, R2.reuse, 0x1 ;  /* 0x000000020a067211 */ /* 0x080fe400078c08ff */
[-C--:B------:R-:W-:Y:S01]  /*202c0*/  LEA.HI.X.SX32 R9, R14, R3.reuse, 0x1, P5 ;  /* 0x000000030e097211 */ /* 0x080fe200028f0eff */
[----:B------:R-:W-:Y:S01]  /*202d0*/  IMAD R12, R27, UR6, RZ ;  /* 0x000000061b0c7c24 */ /* 0x000fe2000f8e02ff */
[----:B------:R-:W-:Y:S01]  /*202e0*/  LEA.HI.X.SX32 R7, R10, R3, 0x1, P6 ;  /* 0x000000030a077211 */ /* 0x000fe200030f0eff */
[----:B------:R-:W-:Y:S01]  /*202f0*/  @P1 STG.E.U16 desc[UR8][R4.64], R15 ;  /* 0x0000000f04001986 */ /* 0x000fe2000c101508 */
[----:B------:R-:W-:Y:S01]  /*20300*/  LEA R20, P5, R16, R2, 0x1 ;  /* 0x0000000210147211 */ /* 0x000fe200078a08ff */
[----:B------:R-:W-:-:S02]  /*20310*/  IMAD R14, R18, UR6, RZ ;  /* 0x00000006120e7c24 */ /* 0x000fc4000f8e02ff */
[----:B------:R0:W-:Y:S01]  /*20320*/  @P3 STG.E.U16 desc[UR8][R8.64], R25 ;  /* 0x0000001908003986 */ /* 0x0001e2000c101508 */
[----:B------:R-:W-:Y:S01]  /*20330*/  ISETP.LT.AND P3, PT, R18, UR15, !P0 ;  /* 0x0000000f12007c0c */ /* 0x000fe2000c761270 */
[----:B------:R-:W-:Y:S02]  /*20340*/  IMAD R18, R29, UR6, RZ ;  /* 0x000000061d127c24 */ /* 0x000fe4000f8e02ff */
[----:B------:R1:W-:Y:S01]  /*20350*/  @P2 STG.E.U16 desc[UR8][R6.64], R0 ;  /* 0x0000000006002986 */ /* 0x0003e2000c101508 */
[----:B------:R-:W-:Y:S01]  /*20360*/  LEA.HI.X.SX32 R21, R16, R3, 0x1, P5 ;  /* 0x0000000310157211 */ /* 0x000fe200028f0eff */
[C---:B------:R-:W-:Y:S01]  /*20370*/  IMAD R10, R26.reuse, UR6, RZ ;  /* 0x000000061a0a7c24 */ /* 0x040fe2000f8e02ff */
[----:B------:R-:W-:Y:S01]  /*20380*/  ISETP.LT.AND P5, PT, R26, UR15, !P0 ;  /* 0x0000000f1a007c0c */ /* 0x000fe2000c7a1270 */
[----:B------:R-:W-:Y:S02]  /*20390*/  IMAD R16, R24, UR6, RZ ;  /* 0x0000000618107c24 */ /* 0x000fe4000f8e02ff */
[----:B------:R2:W-:Y:S01]  /*203a0*/  @P4 STG.E.U16 desc[UR8][R20.64], R11 ;  /* 0x0000000b14004986 */ /* 0x0005e2000c101508 */
[----:B0-----:R-:W-:-:S02]  /*203b0*/  LEA R8, P2, R14, R2, 0x1 ;  /* 0x000000020e087211 */ /* 0x001fc400078408ff */
[----:B-1----:R-:W-:-:S04]  /*203c0*/  LEA R6, P1, R12, R2, 0x1 ;  /* 0x000000020c067211 */ /* 0x002fc800078208ff */
[-C--:B------:R-:W-:Y:S02]  /*203d0*/  LEA.HI.X.SX32 R7, R12, R3.reuse, 0x1, P1 ;  /* 0x000000030c077211 */ /* 0x080fe400008f0eff */
[-C--:B------:R-:W-:Y:S02]  /*203e0*/  LEA R22, P1, R18, R2.reuse, 0x1 ;  /* 0x0000000212167211 */ /* 0x080fe400078208ff */
[----:B------:R-:W-:Y:S02]  /*203f0*/  ISETP.LT.AND P4, PT, R27, UR15, !P0 ;  /* 0x0000000f1b007c0c */ /* 0x000fe4000c781270 */
[----:B------:R-:W-:Y:S02]  /*20400*/  LEA R4, P6, R10, R2, 0x1 ;  /* 0x000000020a047211 */ /* 0x000fe400078c08ff */
[----:B------:R-:W-:Y:S02]  /*20410*/  LEA.HI.X.SX32 R9, R14, R3, 0x1, P2 ;  /* 0x000000030e097211 */ /* 0x000fe400010f0eff */
[----:B------:R-:W-:-:S02]  /*20420*/  ISETP.LT.AND P2, PT, R24, UR15, !P0 ;  /* 0x0000000f18007c0c */ /* 0x000fc4000c741270 */
[-C--:B------:R-:W-:Y:S02]  /*20430*/  LEA.HI.X.SX32 R23, R18, R3.reuse, 0x1, P1 ;  /* 0x0000000312177211 */ /* 0x080fe400008f0eff */
[----:B------:R-:W-:Y:S02]  /*20440*/  ISETP.LT.AND P1, PT, R29, UR15, !P0 ;  /* 0x0000000f1d007c0c */ /* 0x000fe4000c721270 */
[----:B------:R-:W-:Y:S02]  /*20450*/  ISETP.LT.AND P0, PT, R28, UR15, !P0 ;  /* 0x0000000f1c007c0c */ /* 0x000fe4000c701270 */
[-C--:B------:R-:W-:Y:S02]  /*20460*/  LEA.HI.X.SX32 R5, R10, R3.reuse, 0x1, P6 ;  /* 0x000000030a057211 */ /* 0x080fe400030f0eff */
[----:B--2---:R-:W-:Y:S02]  /*20470*/  LEA R20, P6, R16, R2, 0x1 ;  /* 0x0000000210147211 */ /* 0x004fe400078c08ff */
[----:B------:R-:W-:Y:S01]  /*20480*/  PRMT R11, R11, 0x7632, R11 ;  /* 0x000076320b0b7816 */ /* 0x000fe2000000000b */
[----:B------:R-:W-:Y:S01]  /*20490*/  IMAD R0, R28, UR6, RZ ;  /* 0x000000061c007c24 */ /* 0x000fe2000f8e02ff */
[----:B------:R-:W-:-:S02]  /*204a0*/  LEA.HI.X.SX32 R21, R16, R3, 0x1, P6 ;  /* 0x0000000310157211 */ /* 0x000fc400030f0eff */
[----:B------:R-:W-:Y:S01]  /*204b0*/  PRMT R10, R19, 0x7632, R10 ;  /* 0x00007632130a7816 */ /* 0x000fe2000000000a */
[----:B------:R0:W-:Y:S01]  /*204c0*/  @P5 STG.E.U16 desc[UR8][R4.64], R11 ;  /* 0x0000000b04005986 */ /* 0x0001e2000c101508 */
[----:B------:R-:W-:-:S03]  /*204d0*/  PRMT R15, R15, 0x7632, R15 ;  /* 0x000076320f0f7816 */ /* 0x000fc6000000000f */
[----:B------:R0:W-:Y:S01]  /*204e0*/  @P4 STG.E.U16 desc[UR8][R6.64], R13 ;  /* 0x0000000d06004986 */ /* 0x0001e2000c101508 */
[----:B------:R-:W-:-:S03]  /*204f0*/  LEA R2, P6, R0, R2, 0x1 ;  /* 0x0000000200027211 */ /* 0x000fc600078c08ff */
[----:B------:R0:W-:Y:S04]  /*20500*/  @P3 STG.E.U16 desc[UR8][R8.64], R17 ;  /* 0x0000001108003986 */ /* 0x0001e8000c101508 */
[----:B------:R0:W-:Y:S01]  /*20510*/  @P2 STG.E.U16 desc[UR8][R20.64], R10 ;  /* 0x0000000a14002986 */ /* 0x0001e2000c101508 */
[----:B------:R-:W-:-:S03]  /*20520*/  LEA.HI.X.SX32 R3, R0, R3, 0x1, P6 ;  /* 0x0000000300037211 */ /* 0x000fc600030f0eff */
[----:B------:R0:W-:Y:S01]  /*20530*/  @P1 STG.E.U16 desc[UR8][R22.64], R15 ;  /* 0x0000000f16001986 */ /* 0x0001e2000c101508 */
[----:B------:R-:W-:Y:S05]  /*20540*/  @!P0 EXIT ;  /* 0x000000000000894d */ /* 0x000fea0003800000 */
[----:B------:R-:W-:-:S05]  /*20550*/  PRMT R25, R25, 0x7632, R25 ;  /* 0x0000763219197816 */ /* 0x000fca0000000019 */
[----:B------:R-:W-:Y:S01]  /*20560*/  STG.E.U16 desc[UR8][R2.64], R25 ;  /* 0x0000001902007986 */ /* 0x000fe2000c101508 */
[----:B------:R-:W-:Y:S05]  /*20570*/  EXIT ;  /* 0x000000000000794d */ /* 0x000fea0003800000 */
.L_x_3:
[----:B------:R-:W-:-:S00]  /*20580*/  BRA `(.L_x_3) ;  /* 0xfffffffc00fc7947 */ /* 0x000fc0000383ffff */
[----:B------:R-:W-:-:S00]  /*20590*/  NOP ;  /* 0x0000000000007918 */ /* 0x000fc00000000000 */
        /* <DEDUP_REMOVED lines=14> */
.L_x_4:


//--------------------- .nv.shared.matmul_kernel  --------------------------
	.section	.nv.shared.matmul_kernel,"aw",@nobits
	.sectionflags	@""
	.align	16
	.zero		1024


//--------------------- .nv.shared.reserved.0     --------------------------
	.section	.nv.shared.reserved.0,"aw",@nobits
	.weak		__nv_reservedSMEM_offset_0_alias
	.size		__nv_reservedSMEM_offset_0_alias, 0, 64
	.other		__nv_reservedSMEM_offset_0_alias,@"STO_CUDA_RESERVED_SHARED STV_DEFAULT"
__nv_reservedSMEM_offset_0_alias:
	.zero		0
	.zero		64


//--------------------- .nv.constant0.matmul_kernel --------------------------
	.section	.nv.constant0.matmul_kernel,"a",@progbits
	.sectionflags	@""
	.align	4
.nv.constant0.matmul_kernel:
	.zero		976


//--------------------- SYMBOLS --------------------------

	.type		.nv.reservedSmem.offset0,@object
	.size		.nv.reservedSmem.offset0,0x4
	.type		.nv.reservedSmem.cap,@object
	.size		.nv.reservedSmem.cap,0x4
